def matmul_kernel(
    a_ptr,
    b_ptr,
    c_ptr,
    M,
    N,
    K,
    stride_am,
    stride_ak,
    stride_bk,
    stride_bn,
    stride_cm,
    stride_cn,
    BLOCK_M: tl.constexpr,
    BLOCK_N: tl.constexpr,
    BLOCK_K: tl.constexpr,
    GROUP_M: tl.constexpr,
):
    pid = tl.program_id(axis=0)
    num_pid_m = tl.cdiv(M, BLOCK_M)
    num_pid_n = tl.cdiv(N, BLOCK_N)
    num_pid_in_group = GROUP_M * num_pid_n
    group_id = pid // num_pid_in_group
    first_pid_m = group_id * GROUP_M
    group_size_m = min(num_pid_m - first_pid_m, GROUP_M)
    pid_m = first_pid_m + ((pid % num_pid_in_group) % group_size_m)
    pid_n = (pid % num_pid_in_group) // group_size_m

    offs_am = (pid_m * BLOCK_M + tl.arange(0, BLOCK_M)) % M
    offs_bn = (pid_n * BLOCK_N + tl.arange(0, BLOCK_N)) % N
    offs_k = tl.arange(0, BLOCK_K)
    a_ptrs = a_ptr + offs_am[:, None] * stride_am + offs_k[None, :] * stride_ak
    b_ptrs = b_ptr + offs_k[:, None] * stride_bk + offs_bn[None, :] * stride_bn

    acc = tl.zeros((BLOCK_M, BLOCK_N), dtype=tl.float32)
    for kk in range(0, tl.cdiv(K, BLOCK_K)):
        a = tl.load(a_ptrs, mask=offs_k[None, :] < K - kk * BLOCK_K, other=0.0)
        b = tl.load(b_ptrs, mask=offs_k[:, None] < K - kk * BLOCK_K, other=0.0)
        acc = tl.dot(a, b, acc)
        a_ptrs += BLOCK_K * stride_ak
        b_ptrs += BLOCK_K * stride_bk

    c = acc.to(c_ptr.dtype.element_ty)
    offs_cm = pid_m * BLOCK_M + tl.arange(0, BLOCK_M)
    offs_cn = pid_n * BLOCK_N + tl.arange(0, BLOCK_N)
    c_ptrs = c_ptr + offs_cm[:, None] * stride_cm + offs_cn[None, :] * stride_cn
    mask = (offs_cm[:, None] < M) & (offs_cn[None, :] < N)
    tl.store(c_ptrs, c, mask=mask)

# config = {"BLOCK_K": 64, "BLOCK_M": 256, "BLOCK_N": 128, "GROUP_M": 4, "arch": "sm_100", "dtype": "bf16", "num_ctas": 1, "num_stages": 3, "num_warps": 4}
# arch = sm_100


// ===== COMPILED SASS (sm_100a) =====

	.target	sm_100a

	.elftype	@"ET_EXEC"


//--------------------- .note.nv.tkinfo           --------------------------
	.section	.note.nv.tkinfo,"",@"SHT_NOTE"
	.sectionflags	@"SHF_NOTE_NV_TKINFO"
	.tkinfo
        /*0018*/ 	.word	0x00000081
        /*0030*/ 	.string	""
        /*0030*/ 	.string	"ptxas-blackwell"
        /*0030*/ 	.string	"Cuda compilation tools, release 12.9, V12.9.86"
        /*0030*/ 	.string	"Build cuda_12.9.r12.9/compiler.36037853_0"
        /*0030*/ 	.string	"-v  -suppress-debug-info  -lineinfo  -arch sm_100a "



//--------------------- .note.nv.cuver            --------------------------
	.section	.note.nv.cuver,"",@"SHT_NOTE"
	.sectionflags	@"SHF_NOTE_NV_CUVER"
        /*0018*/ 	.short	0x0001
        /*001a*/ 	.short	0x0064
        /*001c*/ 	.short	0x0001
        /*001e*/ 	.short	0x0000
        /*0020*/ 	.short	0x0001
        /*0022*/ 	.short	0x0000


//--------------------- .nv.info                  --------------------------
	.section	.nv.info,"",@"SHT_CUDA_INFO"
	.align	4


	//----- nvinfo : EIATTR_REGCOUNT
	.align		4
        /*0000*/ 	.byte	0x04, 0x2f
        /*0002*/ 	.short	(.L_4 - .L_3)
	.align		4
.L_3:
        /*0004*/ 	.word	index@(matmul_kernel)
        /*0008*/ 	.word	0x00000060


	//----- nvinfo : EIATTR_FRAME_SIZE
	.align		4
.L_4:
        /*000c*/ 	.byte	0x04, 0x11
        /*000e*/ 	.short	(.L_6 - .L_5)
	.align		4
.L_5:
        /*0010*/ 	.word	index@($__internal_2_$__cuda_sm10x_tcgen05_guardrail_trap_unallocated_columns_being_dealloced)
        /*0014*/ 	.word	0x00000d08


	//----- nvinfo : EIATTR_FRAME_SIZE
	.align		4
.L_6:
        /*0018*/ 	.byte	0x04, 0x11
        /*001a*/ 	.short	(.L_8 - .L_7)
	.align		4
.L_7:
        /*001c*/ 	.word	index@($__internal_1_$__cuda_sm10x_tcgen05_guardrail_trap_phase_invalid_during_alloc)
        /*0020*/ 	.word	0x00000d08


	//----- nvinfo : EIATTR_FRAME_SIZE
	.align		4
.L_8:
        /*0024*/ 	.byte	0x04, 0x11
        /*0026*/ 	.short	(.L_10 - .L_9)
	.align		4
.L_9:
        /*0028*/ 	.word	index@($__internal_0_$__cuda_sm10x_tcgen05_guardrail_trap_col_being_dealloced_not_returned_by_alloc)
        /*002c*/ 	.word	0x00000d08


	//----- nvinfo : EIATTR_FRAME_SIZE
	.align		4
.L_10:
        /*0030*/ 	.byte	0x04, 0x11
        /*0032*/ 	.short	(.L_12 - .L_11)
	.align		4
.L_11:
        /*0034*/ 	.word	index@(matmul_kernel)
        /*0038*/ 	.word	0x00000d08


	//----- nvinfo : EIATTR_MIN_STACK_SIZE
	.align		4
.L_12:
        /*003c*/ 	.byte	0x04, 0x12
        /*003e*/ 	.short	(.L_14 - .L_13)
	.align		4
.L_13:
        /*0040*/ 	.word	index@(matmul_kernel)
        /*0044*/ 	.word	0x00000d08
.L_14:


//--------------------- .nv.info.matmul_kernel    --------------------------
	.section	.nv.info.matmul_kernel,"",@"SHT_CUDA_INFO"
	.sectionflags	@""
	.align	4


	//----- nvinfo : EIATTR_CUDA_API_VERSION
	.align		4
        /*0000*/ 	.byte	0x04, 0x37
        /*0002*/ 	.short	(.L_16 - .L_15)
.L_15:
        /*0004*/ 	.word	0x00000081


	//----- nvinfo : EIATTR_KPARAM_INFO
	.align		4
.L_16:
        /*0008*/ 	.byte	0x04, 0x17
        /*000a*/ 	.short	(.L_18 - .L_17)
.L_17:
        /*000c*/ 	.word	0x00000000
        /*0010*/ 	.short	0x000d
        /*0012*/ 	.short	0x0048
        /*0014*/ 	.byte	0x00, 0xf4, 0x21, 0x00


	//----- nvinfo : EIATTR_KPARAM_INFO
	.align		4
.L_18:
        /*0018*/ 	.byte	0x04, 0x17
        /*001a*/ 	.short	(.L_20 - .L_19)
.L_19:
        /*001c*/ 	.word	0x00000000
        /*0020*/ 	.short	0x000c
        /*0022*/ 	.short	0x0040
        /*0024*/ 	.byte	0x00, 0xf4, 0x21, 0x00


	//----- nvinfo : EIATTR_KPARAM_INFO
	.align		4
.L_20:
        /*0028*/ 	.byte	0x04, 0x17
        /*002a*/ 	.short	(.L_22 - .L_21)
.L_21:
        /*002c*/ 	.word	0x00000000
        /*0030*/ 	.short	0x000b
        /*0032*/ 	.short	0x0038
        /*0034*/ 	.byte	0x00, 0xf0, 0x11, 0x00


	//----- nvinfo : EIATTR_KPARAM_INFO
	.align		4
.L_22:
        /*0038*/ 	.byte	0x04, 0x17
        /*003a*/ 	.short	(.L_24 - .L_23)
.L_23:
        /*003c*/ 	.word	0x00000000
        /*0040*/ 	.short	0x000a
        /*0042*/ 	.short	0x0034
        /*0044*/ 	.byte	0x00, 0xf0, 0x11, 0x00


	//----- nvinfo : EIATTR_KPARAM_INFO
	.align		4
.L_24:
        /*0048*/ 	.byte	0x04, 0x17
        /*004a*/ 	.short	(.L_26 - .L_25)
.L_25:
        /*004c*/ 	.word	0x00000000
        /*0050*/ 	.short	0x0009
        /*0052*/ 	.short	0x0030
        /*0054*/ 	.byte	0x00, 0xf0, 0x11, 0x00


	//----- nvinfo : EIATTR_KPARAM_INFO
	.align		4
.L_26:
        /*0058*/ 	.byte	0x04, 0x17
        /*005a*/ 	.short	(.L_28 - .L_27)
.L_27:
        /*005c*/ 	.word	0x00000000
        /*0060*/ 	.short	0x0008
        /*0062*/ 	.short	0x002c
        /*0064*/ 	.byte	0x00, 0xf0, 0x11, 0x00


	//----- nvinfo : EIATTR_KPARAM_INFO
	.align		4
.L_28:
        /*0068*/ 	.byte	0x04, 0x17
        /*006a*/ 	.short	(.L_30 - .L_29)
.L_29:
        /*006c*/ 	.word	0x00000000
        /*0070*/ 	.short	0x0007
        /*0072*/ 	.short	0x0028
        /*0074*/ 	.byte	0x00, 0xf0, 0x11, 0x00


	//----- nvinfo : EIATTR_KPARAM_INFO
	.align		4
.L_30:
        /*0078*/ 	.byte	0x04, 0x17
        /*007a*/ 	.short	(.L_32 - .L_31)
.L_31:
        /*007c*/ 	.word	0x00000000
        /*0080*/ 	.short	0x0006
        /*0082*/ 	.short	0x0024
        /*0084*/ 	.byte	0x00, 0xf0, 0x11, 0x00


	//----- nvinfo : EIATTR_KPARAM_INFO
	.align		4
.L_32:
        /*0088*/ 	.byte	0x04, 0x17
        /*008a*/ 	.short	(.L_34 - .L_33)
.L_33:
        /*008c*/ 	.word	0x00000000
        /*0090*/ 	.short	0x0005
        /*0092*/ 	.short	0x0020
        /*0094*/ 	.byte	0x00, 0xf0, 0x11, 0x00


	//----- nvinfo : EIATTR_KPARAM_INFO
	.align		4
.L_34:
        /*0098*/ 	.byte	0x04, 0x17
        /*009a*/ 	.short	(.L_36 - .L_35)
.L_35:
        /*009c*/ 	.word	0x00000000
        /*00a0*/ 	.short	0x0004
        /*00a2*/ 	.short	0x001c
        /*00a4*/ 	.byte	0x00, 0xf0, 0x11, 0x00


	//----- nvinfo : EIATTR_KPARAM_INFO
	.align		4
.L_36:
        /*00a8*/ 	.byte	0x04, 0x17
        /*00aa*/ 	.short	(.L_38 - .L_37)
.L_37:
        /*00ac*/ 	.word	0x00000000
        /*00b0*/ 	.short	0x0003
        /*00b2*/ 	.short	0x0018
        /*00b4*/ 	.byte	0x00, 0xf0, 0x11, 0x00


	//----- nvinfo : EIATTR_KPARAM_INFO
	.align		4
.L_38:
        /*00b8*/ 	.byte	0x04, 0x17
        /*00ba*/ 	.short	(.L_40 - .L_39)
.L_39:
        /*00bc*/ 	.word	0x00000000
        /*00c0*/ 	.short	0x0002
        /*00c2*/ 	.short	0x0010
        /*00c4*/ 	.byte	0x00, 0xf4, 0x21, 0x00


	//----- nvinfo : EIATTR_KPARAM_INFO
	.align		4
.L_40:
        /*00c8*/ 	.byte	0x04, 0x17
        /*00ca*/ 	.short	(.L_42 - .L_41)
.L_41:
        /*00cc*/ 	.word	0x00000000
        /*00d0*/ 	.short	0x0001
        /*00d2*/ 	.short	0x0008
        /*00d4*/ 	.byte	0x00, 0xf4, 0x21, 0x00


	//----- nvinfo : EIATTR_KPARAM_INFO
	.align		4
.L_42:
        /*00d8*/ 	.byte	0x04, 0x17
        /*00da*/ 	.short	(.L_44 - .L_43)
.L_43:
        /*00dc*/ 	.word	0x00000000
        /*00e0*/ 	.short	0x0000
        /*00e2*/ 	.short	0x0000
        /*00e4*/ 	.byte	0x00, 0xf4, 0x21, 0x00


	//----- nvinfo : EIATTR_AT_ENTRY_FRAGMENTS
	.align		4
.L_44:
        /*00e8*/ 	.byte	0x04, 0x4f
        /*00ea*/ 	.short	(.L_46 - .L_45)


	//   ....[0]....
.L_45:
        /*00ec*/ 	.word	0x00000004


	//----- nvinfo : EIATTR_RESERVED_SMEM_USED
	.align		4
.L_46:
        /*00f0*/ 	.byte	0x01, 0x41
	.zero		2


	//----- nvinfo : EIATTR_SPARSE_MMA_MASK
	.align		4
        /*00f4*/ 	.byte	0x03, 0x50
        /*00f6*/ 	.short	0x0000


	//----- nvinfo : EIATTR_TCGEN05_1CTA_USED
	.align		4
        /*00f8*/ 	.byte	0x01, 0x51
	.zero		2


	//----- nvinfo : EIATTR_MAXREG_COUNT
	.align		4
        /*00fc*/ 	.byte	0x03, 0x1b
        /*00fe*/ 	.short	0x00ff


	//----- nvinfo : EIATTR_NUM_BARRIERS
	.align		4
        /*0100*/ 	.byte	0x02, 0x4c
        /*0102*/ 	.byte	0x01
	.zero		1


	//----- nvinfo : EIATTR_ANNOTATIONS
	.align		4
        /*0104*/ 	.byte	0x04, 0x55
        /*0106*/ 	.short	(.L_48 - .L_47)


	//   ....[0]....
.L_47:
        /*0108*/ 	.word	0x00000001
        /*010c*/ 	.byte	0xc0, 0x32, 0x00, 0x00, 0x01, 0x00, 0x00, 0x00, 0x00, 0x33, 0x00, 0x00, 0x01, 0x00, 0x00, 0x00
        /* <DEDUP_REMOVED lines=1304> */
        /*529c*/ 	.byte	0x40, 0xde, 0x01, 0x00


	//----- nvinfo : EIATTR_INT_WARP_WIDE_INSTR_OFFSETS
	.align		4
.L_48:
        /*52a0*/ 	.byte	0x04, 0x31
        /*52a2*/ 	.short	(.L_50 - .L_49)


	//   ....[0]....
.L_49:
        /*52a4*/ 	.word	0x00003de0


	//   ....[1]....
        /*52a8*/ 	.word	0x00003e00


	//   ....[2]....
        /*52ac*/ 	.word	0x00007390


	//   ....[3]....
        /*52b0*/ 	.word	0x0001ff20


	//   ....[4]....
        /*52b4*/ 	.word	0x0001ff70


	//----- nvinfo : EIATTR_COOP_GROUP_MASK_REGIDS
	.align		4
.L_50:
        /*52b8*/ 	.byte	0x04, 0x29
        /*52ba*/ 	.short	(.L_52 - .L_51)


	//   ....[0]....
.L_51:
        /*52bc*/ 	.word	0xffffffff


	//   ....[1]....
        /*52c0*/ 	.word	0xffffffff


	//   ....[2]....
        /*52c4*/ 	.word	0xffffffff


	//   ....[3]....
        /*52c8*/ 	.word	0xffffffff


	//----- nvinfo : EIATTR_COOP_GROUP_INSTR_OFFSETS
	.align		4
.L_52:
        /*52cc*/ 	.byte	0x04, 0x28
        /*52ce*/ 	.short	(.L_54 - .L_53)


	//   ....[0]....
.L_53:
        /*52d0*/ 	.word	0x00000070


	//   ....[1]....
        /*52d4*/ 	.word	0x00000330


	//   ....[2]....
        /*52d8*/ 	.word	0x0001fdb0


	//   ....[3]....
        /*52dc*/ 	.word	0x00020020


	//----- nvinfo : EIATTR_VRC_CTA_INIT_COUNT
	.align		4
.L_54:
        /*52e0*/ 	.byte	0x02, 0x4a
        /*52e2*/ 	.byte	0x80
	.zero		1


	//----- nvinfo : EIATTR_MBARRIER_INSTR_OFFSETS
	.align		4
        /*52e4*/ 	.byte	0x04, 0x39
        /*52e6*/ 	.short	(.L_56 - .L_55)


	//   ....[0]....
.L_55:
        /*52e8*/ 	.word	0x00004010
        /*52ec*/ 	.word	0x000000ff
        /*52f0*/ 	.word	0x00000000
        /*52f4*/ 	.short	0x0100
        /*52f6*/ 	.byte	0x0c
	.zero		1


	//   ....[1]....
        /*52f8*/ 	.word	0x000073d0
        /*52fc*/ 	.word	0x000000ff
        /*5300*/ 	.word	0x00018008
        /*5304*/ 	.short	0x0100
        /*5306*/ 	.byte	0x0a
	.zero		1


	//   ....[2]....
        /*5308*/ 	.word	0x0000e630
        /*530c*/ 	.word	0x000000ff
        /*5310*/ 	.word	0x00000000
        /*5314*/ 	.short	0x010a
        /*5316*/ 	.byte	0x0c
	.zero		1


	//   ....[3]....
        /*5318*/ 	.word	0x000178e0
        /*531c*/ 	.word	0x000000ff
        /*5320*/ 	.word	0x00000000
        /*5324*/ 	.short	0x010a
        /*5326*/ 	.byte	0x0c
	.zero		1


	//   ....[4]....
        /*5328*/ 	.word	0x00017980
        /*532c*/ 	.word	0x000000ff
        /*5330*/ 	.word	0x00018000
        /*5334*/ 	.short	0x0108
        /*5336*/ 	.byte	0x0a
	.zero		1


	//   ....[5]....
        /*5338*/ 	.word	0x00017a00
        /*533c*/ 	.word	0x000000ff
        /*5340*/ 	.word	0x00018008
        /*5344*/ 	.short	0x0108
        /*5346*/ 	.byte	0x0a
	.zero		1


	//   ....[6]....
        /*5348*/ 	.word	0x00020040
        /*534c*/ 	.word	0x000000ff
        /*5350*/ 	.word	0x00000000
        /*5354*/ 	.short	0x010a
        /*5356*/ 	.byte	0x0c
	.zero		1


	//   ....[7]....
        /*5358*/ 	.word	0x00020070
        /*535c*/ 	.word	0x000000ff
        /*5360*/ 	.word	0x00000000
        /*5364*/ 	.short	0x010a
        /*5366*/ 	.byte	0x0c
	.zero		1


	//----- nvinfo : EIATTR_NUM_MBARRIERS
	.align		4
.L_56:
        /*5368*/ 	.byte	0x03, 0x38
        /*536a*/ 	.short	0x0002


	//----- nvinfo : EIATTR_EXIT_INSTR_OFFSETS
	.align		4
        /*536c*/ 	.byte	0x04, 0x1c
        /*536e*/ 	.short	(.L_58 - .L_57)


	//   ....[0]....
.L_57:
        /*5370*/ 	.word	0x00020030


	//----- nvinfo : EIATTR_REQNTID
	.align		4
.L_58:
        /*5374*/ 	.byte	0x04, 0x10
        /*5376*/ 	.short	(.L_60 - .L_59)
.L_59:
        /*5378*/ 	.word	0x00000080
        /*537c*/ 	.word	0x00000001
        /*5380*/ 	.word	0x00000001


	//----- nvinfo : EIATTR_CRS_STACK_SIZE
	.align		4
.L_60:
        /*5384*/ 	.byte	0x04, 0x1e
        /*5386*/ 	.short	(.L_62 - .L_61)
.L_61:
        /*5388*/ 	.word	0x00000000


	//----- nvinfo : EIATTR_CBANK_PARAM_SIZE
	.align		4
.L_62:
        /*538c*/ 	.byte	0x03, 0x19
        /*538e*/ 	.short	0x0050


	//----- nvinfo : EIATTR_PARAM_CBANK
	.align		4
        /*5390*/ 	.byte	0x04, 0x0a
        /*5392*/ 	.short	(.L_64 - .L_63)
	.align		4
.L_63:
        /*5394*/ 	.word	index@(.nv.constant0.matmul_kernel)
        /*5398*/ 	.short	0x0380
        /*539a*/ 	.short	0x0050


	//----- nvinfo : EIATTR_SW_WAR
	.align		4
.L_64:
        /*539c*/ 	.byte	0x04, 0x36
        /*539e*/ 	.short	(.L_66 - .L_65)
.L_65:
        /*53a0*/ 	.word	0x00000008
.L_66:


//--------------------- .nv.compat                --------------------------
	.section	.nv.compat,"",@"SHT_CUDA_COMPAT_INFO"
	.align	4
        /*0000*/ 	.byte	0x02, 0x02, 0x02, 0x00, 0x02, 0x05, 0x05, 0x00, 0x02, 0x03, 0x00, 0x00, 0x02, 0x06, 0x01, 0x00


//--------------------- .nv.callgraph             --------------------------
	.section	.nv.callgraph,"",@"SHT_CUDA_CALLGRAPH"
	.align	4
	.sectionentsize	8
	.align		4
        /*0000*/ 	.word	0x00000000
	.align		4
        /*0004*/ 	.word	0xffffffff
	.align		4
        /*0008*/ 	.word	0x00000000
	.align		4
        /*000c*/ 	.word	0xfffffffe
	.align		4
        /*0010*/ 	.word	0x00000000
	.align		4
        /*0014*/ 	.word	0xfffffffd
	.align		4
        /*0018*/ 	.word	0x00000000
	.align		4
        /*001c*/ 	.word	0xfffffffc


//--------------------- .text.matmul_kernel       --------------------------
	.section	.text.matmul_kernel,"ax",@progbits
	.align	128
        .global         matmul_kernel
        .type           matmul_kernel,@function
        .size           matmul_kernel,(.L_x_20 - matmul_kernel)
        .other          matmul_kernel,@"STO_CUDA_ENTRY STV_DEFAULT"
matmul_kernel:
.text.matmul_kernel:
[----:B------:R-:W0:Y:S01]  /*0000*/  LDC R1, c[0x0][0x37c] ;  /* 0x0000df00ff017b82 */ /* 0x000e220000000800 */
[----:B------:R-:W1:Y:S01]  /*0010*/  S2R R0, SR_TID.X ;  /* 0x0000000000007919 */ /* 0x000e620000002100 */
[----:B0-----:R-:W-:Y:S01]  /*0020*/  VIADD R1, R1, 0xfffff2f8 ;  /* 0xfffff2f801017836 */ /* 0x001fe20000000000 */
[----:B-1----:R-:W-:-:S13]  /*0030*/  ISETP.GE.U32.AND P0, PT, R0, 0x20, PT ;  /* 0x000000200000780c */ /* 0x002fda0003f06070 */
[----:B------:R-:W-:Y:S02]  /*0040*/  VOTEU.ANY UP0, P0 ;  /* 0x0000000000ff7886 */ /* 0x000fe40000000100 */
[----:B------:R-:W-:Y:S05]  /*0050*/  BRA.U UP0, `(.L_x_0) ;  /* 0x0000000100b87547 */ /* 0x000fea000b800000 */
[----:B------:R-:W0:Y:S01]  /*0060*/  S2UR UR6, SR_CgaCtaId ;  /* 0x00000000000679c3 */ /* 0x000e220000008800 */
[----:B------:R-:W-:Y:S01]  /*0070*/  NOP ;  /* 0x0000000000007918 */ /* 0x000fe20000000000 */
[----:B------:R-:W-:Y:S02]  /*0080*/  UMOV UR4, 0x40 ;  /* 0x0000004000047882 */ /* 0x000fe40000000000 */
[----:B0-----:R-:W-:-:S09]  /*0090*/  ULEA UR4, UR6, UR4, 0x18 ;  /* 0x0000000406047291 */ /* 0x001fd2000f8ec0ff */
[----:B------:R-:W0:Y:S01]  /*00a0*/  LDS.U8 R2, [UR4] ;  /* 0x00000004ff027984 */ /* 0x000e220008000000 */
[----:B------:R-:W-:Y:S02]  /*00b0*/  UMOV UR4, 0x400 ;  /* 0x0000040000047882 */ /* 0x000fe40000000000 */
[----:B------:R-:W-:Y:S01]  /*00c0*/  ULEA UR4, UR6, UR4, 0x18 ;  /* 0x0000000406047291 */ /* 0x000fe2000f8ec0ff */
[----:B0-----:R-:W-:-:S13]  /*00d0*/  ISETP.NE.AND P0, PT, R2, RZ, PT ;  /* 0x000000ff0200720c */ /* 0x001fda0003f05270 */
[----:B------:R-:W-:Y:S05]  /*00e0*/  @P0 BRA `(.L_x_1) ;  /* 0x00000000007c0947 */ /* 0x000fea0003800000 */
[----:B------:R-:W-:-:S13]  /*00f0*/  ELECT P0, URZ, PT ;  /* 0x0000000000ff782f */ /* 0x000fda0003800000 */
[----:B------:R-:W-:Y:S05]  /*0100*/  @!P0 BRA `(.L_x_2) ;  /* 0x0000000000848947 */ /* 0x000fea0003800000 */
[----:B------:R-:W-:Y:S01]  /*0110*/  UMOV UR5, 0x8 ;  /* 0x0000000800057882 */ /* 0x000fe20000000000 */
[----:B------:R-:W-:Y:S02]  /*0120*/  IMAD.MOV.U32 R5, RZ, RZ, 0x1 ;  /* 0x00000001ff057424 */ /* 0x000fe400078e00ff */
[----:B------:R-:W-:Y:S02]  /*0130*/  IMAD.MOV.U32 R3, RZ, RZ, 0xff ;  /* 0x000000ffff037424 */ /* 0x000fe400078e00ff */
[----:B------:R-:W-:Y:S04]  /*0140*/  DEPBAR.LE SB0, 0x36 ;  /* 0x00008d800000791a */ /* 0x000fe80000000000 */
[----:B------:R-:W0:Y:S02]  /*0150*/  UTCATOMSWS.FIND_AND_SET.ALIGN UP1, UR5, UR5 ;  /* 0x00000005000575e3 */ /* 0x000e240008020800 */
[----:B0-----:R-:W-:-:S04]  /*0160*/  PLOP3.LUT P0, PT, PT, PT, UP1, 0x80, 0x8 ;  /* 0x000000000008781c */ /* 0x001fc80003f0f018 */
[----:B------:R-:W-:-:S04]  /*0170*/  SEL R2, RZ, 0xffffffff, !P0 ;  /* 0xffffffffff027807 */ /* 0x000fc80004000000 */
[----:B------:R-:W-:Y:S01]  /*0180*/  ISETP.NE.AND P0, PT, R2, RZ, PT ;  /* 0x000000ff0200720c */ /* 0x000fe20003f05270 */
[----:B------:R-:W-:-:S12]  /*0190*/  IMAD.U32 R2, RZ, RZ, UR5 ;  /* 0x00000005ff027e24 */ /* 0x000fd8000f8e00ff */
[----:B------:R-:W-:Y:S05]  /*01a0*/  @P0 BRA `(.L_x_3) ;  /* 0x0000000000240947 */ /* 0x000fea0003800000 */
.L_x_4:
[----:B------:R-:W-:Y:S05]  /*01b0*/  NANOSLEEP 0x64 ;  /* 0x000000640000795d */ /* 0x000fea0003800000 */
[----:B------:R-:W-:-:S05]  /*01c0*/  UMOV UR5, 0x8 ;  /* 0x0000000800057882 */ /* 0x000fca0000000000 */
[----:B------:R-:W-:Y:S04]  /*01d0*/  DEPBAR.LE SB0, 0x36 ;  /* 0x00008d800000791a */ /* 0x000fe80000000000 */
[----:B------:R-:W0:Y:S02]  /*01e0*/  UTCATOMSWS.FIND_AND_SET.ALIGN UP1, UR5, UR5 ;  /* 0x00000005000575e3 */ /* 0x000e240008020800 */
[----:B0-----:R-:W-:-:S04]  /*01f0*/  PLOP3.LUT P0, PT, PT, PT, UP1, 0x80, 0x8 ;  /* 0x000000000008781c */ /* 0x001fc80003f0f018 */
[----:B------:R-:W-:-:S04]  /*0200*/  SEL R2, RZ, 0xffffffff, !P0 ;  /* 0xffffffffff027807 */ /* 0x000fc80004000000 */
[----:B------:R-:W-:Y:S01]  /*0210*/  ISETP.NE.AND P0, PT, R2, RZ, PT ;  /* 0x000000ff0200720c */ /* 0x000fe20003f05270 */
[----:B------:R-:W-:-:S12]  /*0220*/  IMAD.U32 R2, RZ, RZ, UR5 ;  /* 0x00000005ff027e24 */ /* 0x000fd8000f8e00ff */
[----:B------:R-:W-:Y:S05]  /*0230*/  @!P0 BRA `(.L_x_4) ;  /* 0xfffffffc00dc8947 */ /* 0x000fea000383ffff */
.L_x_3:
[C---:B------:R-:W-:Y:S01]  /*0240*/  VIADD R4, R2.reuse, 0x10 ;  /* 0x0000001002047836 */ /* 0x040fe20000000000 */
[----:B------:R-:W-:Y:S01]  /*0250*/  UMOV UR5, 0x50 ;  /* 0x0000005000057882 */ /* 0x000fe20000000000 */
[----:B------:R-:W-:Y:S01]  /*0260*/  SHF.L.U32 R3, R3, R2, RZ ;  /* 0x0000000203037219 */ /* 0x000fe200000006ff */
[----:B------:R-:W-:Y:S01]  /*0270*/  ULEA UR5, UR6, UR5, 0x18 ;  /* 0x0000000506057291 */ /* 0x000fe2000f8ec0ff */
[----:B------:R-:W-:Y:S01]  /*0280*/  IMAD.SHL.U32 R2, R2, 0x20, RZ ;  /* 0x0000002002027824 */ /* 0x000fe200078e00ff */
[----:B------:R-:W-:-:S04]  /*0290*/  SHF.L.U32 R4, R5, R4, RZ ;  /* 0x0000000405047219 */ /* 0x000fc800000006ff */
[----:B------:R-:W-:-:S05]  /*02a0*/  LOP3.LUT R3, R4, R3, RZ, 0xfc, !PT ;  /* 0x0000000304037212 */ /* 0x000fca00078efcff */
[----:B------:R0:W-:Y:S04]  /*02b0*/  ATOMS.OR RZ, [UR5], R3 ;  /* 0x00000003ffff798c */ /* 0x0001e8000b000005 */
[----:B------:R0:W-:Y:S01]  /*02c0*/  STS [UR4], R2 ;  /* 0x00000002ff007988 */ /* 0x0001e20008000804 */
[----:B------:R-:W-:Y:S05]  /*02d0*/  BRA `(.L_x_2) ;  /* 0x0000000000107947 */ /* 0x000fea0003800000 */
.L_x_1:
[----:B------:R-:W-:-:S05]  /*02e0*/  IMAD.MOV.U32 R2, RZ, RZ, -0x1 ;  /* 0xffffffffff027424 */ /* 0x000fca00078e00ff */
[----:B------:R0:W-:Y:S02]  /*02f0*/  STS [UR4], R2 ;  /* 0x00000002ff007988 */ /* 0x0001e40008000804 */
[----:B0-----:R-:W-:-:S07]  /*0300*/  MOV R2, 0x320 ;  /* 0x0000032000027802 */ /* 0x001fce0000000f00 */
[----:B------:R-:W-:Y:S05]  /*0310*/  CALL.REL.NOINC `($__internal_1_$__cuda_sm10x_tcgen05_guardrail_trap_phase_invalid_during_alloc) ;  /* 0x000001fc006c7944 */ /* 0x000fea0003c00000 */
.L_x_2:
[----:B------:R-:W-:Y:S05]  /*0320*/  WARPSYNC.ALL ;  /* 0x0000000000007948 */ /* 0x000fea0003800000 */
[----:B------:R-:W-:Y:S01]  /*0330*/  NOP ;  /* 0x0000000000007918 */ /* 0x000fe20000000000 */
.L_x_0:
[----:B0-----:R-:W0:Y:S01]  /*0340*/  LDC.64 R2, c[0x0][0x398] ;  /* 0x0000e600ff027b82 */ /* 0x001e220000000a00 */
[----:B------:R-:W1:Y:S01]  /*0350*/  S2R R9, SR_CTAID.X ;  /* 0x0000000000097919 */ /* 0x000e620000002500 */
[----:B------:R-:W-:Y:S01]  /*0360*/  SHF.R.U32.HI R16, RZ, 0x6, R0 ;  /* 0x00000006ff107819 */ /* 0x000fe20000011600 */
[----:B------:R-:W-:Y:S01]  /*0370*/  UMOV UR10, 0x400 ;  /* 0x00000400000a7882 */ /* 0x000fe20000000000 */
[----:B------:R-:W2:Y:S02]  /*0380*/  LDCU.128 UR12, c[0x0][0x380] ;  /* 0x00007000ff0c77ac */ /* 0x000ea40008000c00 */
[----:B------:R-:W-:Y:S02]  /*0390*/  SGXT.U32 R16, R16, 0x1 ;  /* 0x000000011010781a */ /* 0x000fe40000000000 */
[----:B------:R-:W3:Y:S01]  /*03a0*/  S2UR UR4, SR_CgaCtaId ;  /* 0x00000000000479c3 */ /* 0x000ee20000008800 */
[----:B------:R-:W4:Y:S01]  /*03b0*/  LDCU UR8, c[0x0][0x3b0] ;  /* 0x00007600ff0877ac */ /* 0x000f220008000800 */
[----:B------:R-:W-:Y:S01]  /*03c0*/  UMOV UR7, 0x1 ;  /* 0x0000000100077882 */ /* 0x000fe20000000000 */
[----:B0-----:R-:W-:-:S05]  /*03d0*/  VIADD R4, R3, 0x7f ;  /* 0x0000007f03047836 */ /* 0x001fca0000000000 */
[----:B------:R-:W-:Y:S01]  /*03e0*/  SHF.R.S32.HI R5, RZ, 0x1f, R4 ;  /* 0x0000001fff057819 */ /* 0x000fe20000011404 */
[----:B---3--:R-:W-:-:S03]  /*03f0*/  ULEA UR10, UR4, UR10, 0x18 ;  /* 0x0000000a040a7291 */ /* 0x008fc6000f8ec0ff */
[----:B------:R-:W-:Y:S02]  /*0400*/  LEA.HI R5, R5, R4, RZ, 0x7 ;  /* 0x0000000405057211 */ /* 0x000fe400078f38ff */
[----:B-1----:R-:W-:Y:S01]  /*0410*/  IABS R10, R9 ;  /* 0x00000009000a7213 */ /* 0x002fe20000000000 */
[----:B------:R-:W-:Y:S01]  /*0420*/  UIADD3 UR6, UPT, UPT, UR10, 0x18000, URZ ;  /* 0x000180000a067890 */ /* 0x000fe2000fffe0ff */
[----:B------:R-:W-:-:S05]  /*0430*/  SHF.R.S32.HI R5, RZ, 0x7, R5 ;  /* 0x00000007ff057819 */ /* 0x000fca0000011405 */
[----:B------:R-:W-:-:S05]  /*0440*/  IMAD.SHL.U32 R6, R5, 0x4, RZ ;  /* 0x0000000405067824 */ /* 0x000fca00078e00ff */
[-C--:B------:R-:W-:Y:S02]  /*0450*/  IABS R11, R6.reuse ;  /* 0x00000006000b7213 */ /* 0x080fe40000000000 */
[----:B------:R-:W-:Y:S02]  /*0460*/  IABS R12, R6 ;  /* 0x00000006000c7213 */ /* 0x000fe40000000000 */
[----:B------:R-:W0:Y:S08]  /*0470*/  I2F.RP R7, R11 ;  /* 0x0000000b00077306 */ /* 0x000e300000209400 */
[----:B0-----:R-:W0:Y:S02]  /*0480*/  MUFU.RCP R7, R7 ;  /* 0x0000000700077308 */ /* 0x001e240000001000 */
[----:B0-----:R-:W-:-:S02]  /*0490*/  VIADD R4, R7, 0xffffffe ;  /* 0x0ffffffe07047836 */ /* 0x001fc40000000000 */
[----:B------:R-:W-:-:S04]  /*04a0*/  IMAD.MOV R7, RZ, RZ, -R12 ;  /* 0x000000ffff077224 */ /* 0x000fc800078e0a0c */
[----:B------:R0:W1:Y:S02]  /*04b0*/  F2I.FTZ.U32.TRUNC.NTZ R5, R4 ;  /* 0x0000000400057305 */ /* 0x000064000021f000 */
[----:B0-----:R-:W-:Y:S02]  /*04c0*/  IMAD.MOV.U32 R4, RZ, RZ, RZ ;  /* 0x000000ffff047224 */ /* 0x001fe400078e00ff */
[----:B-1----:R-:W-:-:S04]  /*04d0*/  IMAD.MOV R8, RZ, RZ, -R5 ;  /* 0x000000ffff087224 */ /* 0x002fc800078e0a05 */
[----:B------:R-:W-:Y:S02]  /*04e0*/  IMAD R13, R8, R11, RZ ;  /* 0x0000000b080d7224 */ /* 0x000fe400078e02ff */
[----:B------:R-:W-:Y:S02]  /*04f0*/  IMAD.MOV.U32 R8, RZ, RZ, R10 ;  /* 0x000000ffff087224 */ /* 0x000fe400078e000a */
[----:B------:R-:W-:-:S06]  /*0500*/  IMAD.HI.U32 R5, R5, R13, R4 ;  /* 0x0000000d05057227 */ /* 0x000fcc00078e0004 */
[----:B------:R-:W-:-:S04]  /*0510*/  IMAD.HI.U32 R5, R5, R8, RZ ;  /* 0x0000000805057227 */ /* 0x000fc800078e00ff */
[----:B------:R-:W-:Y:S01]  /*0520*/  IMAD R4, R5, R7, R8 ;  /* 0x0000000705047224 */ /* 0x000fe200078e0208 */
[----:B------:R-:W-:Y:S04]  /*0530*/  BAR.SYNC.DEFER_BLOCKING 0x0 ;  /* 0x0000000000007b1d */ /* 0x000fe80000010000 */
[----:B------:R-:W-:-:S13]  /*0540*/  ISETP.GT.U32.AND P1, PT, R11, R4, PT ;  /* 0x000000040b00720c */ /* 0x000fda0003f24070 */
[----:B------:R-:W-:Y:S02]  /*0550*/  @!P1 IMAD.IADD R4, R4, 0x1, -R11 ;  /* 0x0000000104049824 */ /* 0x000fe400078e0a0b */
[----:B------:R-:W-:Y:S01]  /*0560*/  @!P1 VIADD R5, R5, 0x1 ;  /* 0x0000000105059836 */ /* 0x000fe20000000000 */
[----:B------:R-:W-:Y:S02]  /*0570*/  ISETP.NE.AND P1, PT, R6, RZ, PT ;  /* 0x000000ff0600720c */ /* 0x000fe40003f25270 */
[----:B------:R-:W-:Y:S02]  /*0580*/  ISETP.GE.U32.AND P0, PT, R4, R11, PT ;  /* 0x0000000b0400720c */ /* 0x000fe40003f06070 */
[----:B------:R-:W-:-:S04]  /*0590*/  LOP3.LUT R4, R9, R6, RZ, 0x3c, !PT ;  /* 0x0000000609047212 */ /* 0x000fc800078e3cff */
[----:B------:R-:W-:Y:S01]  /*05a0*/  ISETP.GE.AND P2, PT, R4, RZ, PT ;  /* 0x000000ff0400720c */ /* 0x000fe20003f46270 */
[----:B------:R-:W-:-:S06]  /*05b0*/  VIADD R4, R2, 0xff ;  /* 0x000000ff02047836 */ /* 0x000fcc0000000000 */
[----:B------:R-:W-:-:S04]  /*05c0*/  @P0 VIADD R5, R5, 0x1 ;  /* 0x0000000105050836 */ /* 0x000fc80000000000 */
[----:B------:R-:W-:Y:S01]  /*05d0*/  IMAD.MOV.U32 R7, RZ, RZ, R5 ;  /* 0x000000ffff077224 */ /* 0x000fe200078e0005 */
[----:B------:R-:W-:-:S03]  /*05e0*/  SHF.R.S32.HI R5, RZ, 0x1f, R4 ;  /* 0x0000001fff057819 */ /* 0x000fc60000011404 */
[----:B------:R-:W-:Y:S01]  /*05f0*/  @!P2 IMAD.MOV R7, RZ, RZ, -R7 ;  /* 0x000000ffff07a224 */ /* 0x000fe200078e0a07 */
[----:B------:R-:W-:Y:S02]  /*0600*/  @!P1 LOP3.LUT R7, RZ, R6, RZ, 0x33, !PT ;  /* 0x00000006ff079212 */ /* 0x000fe400078e33ff */
[----:B------:R-:W-:-:S03]  /*0610*/  LEA.HI R5, R5, R4, RZ, 0x8 ;  /* 0x0000000405057211 */ /* 0x000fc600078f40ff */
[----:B------:R-:W-:Y:S02]  /*0620*/  IMAD.SHL.U32 R12, R7, 0x4, RZ ;  /* 0x00000004070c7824 */ /* 0x000fe400078e00ff */
[----:B------:R-:W-:-:S03]  /*0630*/  IMAD.MOV R7, RZ, RZ, -R7 ;  /* 0x000000ffff077224 */ /* 0x000fc600078e0a07 */
[----:B------:R-:W-:Y:S01]  /*0640*/  LEA.HI.SX32 R5, R5, -R12, 0x18 ;  /* 0x8000000c05057211 */ /* 0x000fe200078fc2ff */
[----:B------:R-:W-:Y:S01]  /*0650*/  IMAD R14, R6, R7, R9 ;  /* 0x00000007060e7224 */ /* 0x000fe200078e0209 */
[----:B------:R-:W-:Y:S02]  /*0660*/  IABS R6, R3 ;  /* 0x0000000300067213 */ /* 0x000fe40000000000 */
[----:B------:R-:W-:Y:S02]  /*0670*/  VIMNMX R15, PT, PT, R5, 0x4, PT ;  /* 0x00000004050f7848 */ /* 0x000fe40003fe0100 */
[----:B------:R-:W-:Y:S01]  /*0680*/  IABS R9, R14 ;  /* 0x0000000e00097213 */ /* 0x000fe20000000000 */
[----:B------:R-:W0:Y:S01]  /*0690*/  I2F.RP R11, R6 ;  /* 0x00000006000b7306 */ /* 0x000e220000209400 */
[----:B------:R-:W-:-:S07]  /*06a0*/  IABS R13, R15 ;  /* 0x0000000f000d7213 */ /* 0x000fce0000000000 */
[----:B------:R-:W1:Y:S08]  /*06b0*/  I2F.RP R8, R13 ;  /* 0x0000000d00087306 */ /* 0x000e700000209400 */
[----:B0-----:R-:W-:Y:S08]  /*06c0*/  MUFU.RCP R11, R11 ;  /* 0x0000000b000b7308 */ /* 0x001ff00000001000 */
[----:B-1----:R-:W0:Y:S02]  /*06d0*/  MUFU.RCP R8, R8 ;  /* 0x0000000800087308 */ /* 0x002e240000001000 */
[----:B0-----:R-:W-:-:S06]  /*06e0*/  VIADD R4, R8, 0xffffffe ;  /* 0x0ffffffe08047836 */ /* 0x001fcc0000000000 */
[----:B------:R0:W1:Y:S02]  /*06f0*/  F2I.FTZ.U32.TRUNC.NTZ R5, R4 ;  /* 0x0000000400057305 */ /* 0x000064000021f000 */
[----:B0-----:R-:W-:Y:S02]  /*0700*/  IMAD.MOV.U32 R4, RZ, RZ, RZ ;  /* 0x000000ffff047224 */ /* 0x001fe400078e00ff */
[----:B-1----:R-:W-:-:S04]  /*0710*/  IMAD.MOV R10, RZ, RZ, -R5 ;  /* 0x000000ffff0a7224 */ /* 0x002fc800078e0a05 */
[----:B------:R-:W-:Y:S01]  /*0720*/  IMAD R7, R10, R13, RZ ;  /* 0x0000000d0a077224 */ /* 0x000fe200078e02ff */
[----:B------:R-:W-:-:S03]  /*0730*/  IABS R10, R15 ;  /* 0x0000000f000a7213 */ /* 0x000fc60000000000 */
[----:B------:R-:W-:Y:S01]  /*0740*/  IMAD.HI.U32 R5, R5, R7, R4 ;  /* 0x0000000705057227 */ /* 0x000fe200078e0004 */
[----:B------:R-:W-:-:S03]  /*0750*/  IABS R7, R2 ;  /* 0x0000000200077213 */ /* 0x000fc60000000000 */
[----:B------:R-:W-:Y:S02]  /*0760*/  IMAD.MOV.U32 R4, RZ, RZ, R9 ;  /* 0x000000ffff047224 */ /* 0x000fe400078e0009 */
[----:B------:R-:W-:Y:S02]  /*0770*/  IMAD.MOV R8, RZ, RZ, -R10 ;  /* 0x000000ffff087224 */ /* 0x000fe400078e0a0a */
[----:B------:R-:W-:Y:S01]  /*0780*/  IMAD.HI.U32 R5, R5, R4, RZ ;  /* 0x0000000405057227 */ /* 0x000fe200078e00ff */
[----:B------:R-:W0:Y:S03]  /*0790*/  I2F.RP R10, R7 ;  /* 0x00000007000a7306 */ /* 0x000e260000209400 */
[----:B------:R-:W-:Y:S02]  /*07a0*/  IMAD R4, R5, R8, R4 ;  /* 0x0000000805047224 */ /* 0x000fe400078e0204 */
[----:B------:R-:W-:-:S03]  /*07b0*/  VIADD R8, R11, 0xffffffe ;  /* 0x0ffffffe0b087836 */ /* 0x000fc60000000000 */
[----:B------:R-:W-:Y:S01]  /*07c0*/  ISETP.GT.U32.AND P1, PT, R13, R4, PT ;  /* 0x000000040d00720c */ /* 0x000fe20003f24070 */
[----:B------:R1:W3:Y:S08]  /*07d0*/  F2I.FTZ.U32.TRUNC.NTZ R9, R8 ;  /* 0x0000000800097305 */ /* 0x0002f0000021f000 */
[----:B0-----:R-:W0:Y:S01]  /*07e0*/  MUFU.RCP R10, R10 ;  /* 0x0000000a000a7308 */ /* 0x001e220000001000 */
[----:B-1----:R-:W-:-:S03]  /*07f0*/  IMAD.MOV.U32 R8, RZ, RZ, RZ ;  /* 0x000000ffff087224 */ /* 0x002fc600078e00ff */
[----:B------:R-:W-:Y:S02]  /*0800*/  @!P1 IMAD.IADD R4, R4, 0x1, -R13 ;  /* 0x0000000104049824 */ /* 0x000fe400078e0a0d */
[----:B------:R-:W-:Y:S01]  /*0810*/  @!P1 VIADD R5, R5, 0x1 ;  /* 0x0000000105059836 */ /* 0x000fe20000000000 */
[----:B------:R-:W-:Y:S01]  /*0820*/  ISETP.NE.AND P1, PT, R15, RZ, PT ;  /* 0x000000ff0f00720c */ /* 0x000fe20003f25270 */
[----:B---3--:R-:W-:Y:S01]  /*0830*/  IMAD.MOV R11, RZ, RZ, -R9 ;  /* 0x000000ffff0b7224 */ /* 0x008fe200078e0a09 */
[----:B------:R-:W-:Y:S02]  /*0840*/  ISETP.GE.U32.AND P0, PT, R4, R13, PT ;  /* 0x0000000d0400720c */ /* 0x000fe40003f06070 */
[----:B------:R-:W-:Y:S01]  /*0850*/  LOP3.LUT R4, R14, R15, RZ, 0x3c, !PT ;  /* 0x0000000f0e047212 */ /* 0x000fe200078e3cff */
[----:B------:R-:W-:-:S03]  /*0860*/  IMAD R11, R11, R6, RZ ;  /* 0x000000060b0b7224 */ /* 0x000fc600078e02ff */
[----:B------:R-:W-:Y:S01]  /*0870*/  ISETP.GE.AND P2, PT, R4, RZ, PT ;  /* 0x000000ff0400720c */ /* 0x000fe20003f46270 */
[----:B------:R-:W-:-:S04]  /*0880*/  IMAD.HI.U32 R8, R9, R11, R8 ;  /* 0x0000000b09087227 */ /* 0x000fc800078e0008 */
[----:B0-----:R-:W-:Y:S02]  /*0890*/  VIADD R4, R10, 0xffffffe ;  /* 0x0ffffffe0a047836 */ /* 0x001fe40000000000 */
[----:B------:R-:W-:-:S04]  /*08a0*/  @P0 VIADD R5, R5, 0x1 ;  /* 0x0000000105050836 */ /* 0x000fc80000000000 */
[----:B------:R-:W-:Y:S02]  /*08b0*/  IMAD.MOV.U32 R22, RZ, RZ, R5 ;  /* 0x000000ffff167224 */ /* 0x000fe400078e0005 */
[----:B------:R0:W1:Y:S02]  /*08c0*/  F2I.FTZ.U32.TRUNC.NTZ R5, R4 ;  /* 0x0000000400057305 */ /* 0x000064000021f000 */
[----:B------:R-:W-:Y:S01]  /*08d0*/  @!P2 IMAD.MOV R22, RZ, RZ, -R22 ;  /* 0x000000ffff16a224 */ /* 0x000fe200078e0a16 */
[----:B------:R-:W-:-:S05]  /*08e0*/  @!P1 LOP3.LUT R22, RZ, R15, RZ, 0x33, !PT ;  /* 0x0000000fff169212 */ /* 0x000fca00078e33ff */
[----:B------:R-:W-:Y:S02]  /*08f0*/  IMAD.SHL.U32 R93, R22, 0x80, RZ ;  /* 0x00000080165d7824 */ /* 0x000fe400078e00ff */
[----:B0-----:R-:W-:Y:S02]  /*0900*/  IMAD.MOV.U32 R4, RZ, RZ, RZ ;  /* 0x000000ffff047224 */ /* 0x001fe400078e00ff */
[----:B------:R-:W-:Y:S01]  /*0910*/  IMAD.MOV R22, RZ, RZ, -R22 ;  /* 0x000000ffff167224 */ /* 0x000fe200078e0a16 */
[----:B------:R-:W-:Y:S01]  /*0920*/  LOP3.LUT R16, R93, R16, RZ, 0xfc, !PT ;  /* 0x000000105d107212 */ /* 0x000fe200078efcff */
[----:B-1----:R-:W-:-:S03]  /*0930*/  IMAD.MOV R10, RZ, RZ, -R5 ;  /* 0x000000ffff0a7224 */ /* 0x002fc600078e0a05 */
[----:B------:R-:W-:Y:S01]  /*0940*/  IABS R13, R16 ;  /* 0x00000010000d7213 */ /* 0x000fe20000000000 */
[----:B------:R-:W-:Y:S01]  /*0950*/  IMAD R22, R15, R22, R14 ;  /* 0x000000160f167224 */ /* 0x000fe200078e020e */
[----:B------:R-:W-:Y:S01]  /*0960*/  LOP3.LUT R17, R16, 0x7e, RZ, 0xfc, !PT ;  /* 0x0000007e10117812 */ /* 0x000fe200078efcff */
[----:B------:R-:W-:Y:S01]  /*0970*/  IMAD R11, R10, R7, RZ ;  /* 0x000000070a0b7224 */ /* 0x000fe200078e02ff */
[----:B------:R-:W-:Y:S01]  /*0980*/  LOP3.LUT R18, R16, 0x2, RZ, 0xfc, !PT ;  /* 0x0000000210127812 */ /* 0x000fe200078efcff */
[----:B------:R-:W-:Y:S01]  /*0990*/  IMAD.HI.U32 R9, R8, R13, RZ ;  /* 0x0000000d08097227 */ /* 0x000fe200078e00ff */
[----:B------:R-:W-:Y:S02]  /*09a0*/  IABS R59, R17 ;  /* 0x00000011003b7213 */ /* 0x000fe40000000000 */
[----:B------:R-:W-:Y:S01]  /*09b0*/  IABS R69, R18 ;  /* 0x0000001200457213 */ /* 0x000fe20000000000 */
[----:B------:R-:W-:Y:S01]  /*09c0*/  IMAD.HI.U32 R4, R5, R11, R4 ;  /* 0x0000000b05047227 */ /* 0x000fe200078e0004 */
[----:B------:R-:W-:-:S02]  /*09d0*/  LOP3.LUT R14, R16, 0xc, RZ, 0xfc, !PT ;  /* 0x0000000c100e7812 */ /* 0x000fc400078efcff */
[----:B------:R-:W-:Y:S01]  /*09e0*/  LOP3.LUT R15, R16, 0x10, RZ, 0xfc, !PT ;  /* 0x00000010100f7812 */ /* 0x000fe200078efcff */
[----:B------:R-:W-:Y:S01]  /*09f0*/  IMAD.HI.U32 R10, R8, R59, RZ ;  /* 0x0000003b080a7227 */ /* 0x000fe200078e00ff */
[----:B------:R-:W-:Y:S02]  /*0a00*/  ISETP.GE.AND P3, PT, R18, RZ, PT ;  /* 0x000000ff1200720c */ /* 0x000fe40003f66270 */
[C---:B------:R-:W-:Y:S01]  /*0a10*/  LOP3.LUT R19, R16.reuse, 0x40, RZ, 0xfc, !PT ;  /* 0x0000004010137812 */ /* 0x040fe200078efcff */
[----:B------:R-:W-:Y:S01]  /*0a20*/  IMAD.MOV R9, RZ, RZ, -R9 ;  /* 0x000000ffff097224 */ /* 0x000fe200078e0a09 */
[----:B------:R-:W-:Y:S01]  /*0a30*/  LOP3.LUT R21, R16, 0x42, RZ, 0xfc, !PT ;  /* 0x0000004210157812 */ /* 0x000fe200078efcff */
[----:B------:R-:W-:Y:S01]  /*0a40*/  IMAD.HI.U32 R5, R8, R69, RZ ;  /* 0x0000004508057227 */ /* 0x000fe200078e00ff */
[C---:B------:R-:W-:Y:S02]  /*0a50*/  LOP3.LUT R40, R16.reuse, 0x44, RZ, 0xfc, !PT ;  /* 0x0000004410287812 */ /* 0x040fe400078efcff */
[C---:B------:R-:W-:Y:S01]  /*0a60*/  LOP3.LUT R41, R16.reuse, 0x46, RZ, 0xfc, !PT ;  /* 0x0000004610297812 */ /* 0x040fe200078efcff */
[----:B------:R-:W-:Y:S01]  /*0a70*/  IMAD.MOV R10, RZ, RZ, -R10 ;  /* 0x000000ffff0a7224 */ /* 0x000fe200078e0a0a */
[----:B------:R-:W-:Y:S01]  /*0a80*/  LOP3.LUT R42, R16, 0x48, RZ, 0xfc, !PT ;  /* 0x00000048102a7812 */ /* 0x000fe200078efcff */
[----:B------:R-:W-:Y:S01]  /*0a90*/  IMAD R70, R6, R9, R13 ;  /* 0x0000000906467224 */ /* 0x000fe200078e020d */
[C---:B------:R-:W-:Y:S01]  /*0aa0*/  LOP3.LUT R13, R16.reuse, 0x4, RZ, 0xfc, !PT ;  /* 0x00000004100d7812 */ /* 0x040fe200078efcff */
[----:B------:R-:W-:Y:S01]  /*0ab0*/  IMAD.MOV R5, RZ, RZ, -R5 ;  /* 0x000000ffff057224 */ /* 0x000fe200078e0a05 */
[----:B------:R-:W-:Y:S01]  /*0ac0*/  LOP3.LUT R43, R16, 0x4a, RZ, 0xfc, !PT ;  /* 0x0000004a102b7812 */ /* 0x000fe200078efcff */
[C---:B------:R-:W-:Y:S01]  /*0ad0*/  IMAD R59, R6.reuse, R10, R59 ;  /* 0x0000000a063b7224 */ /* 0x040fe200078e023b */
[C---:B------:R-:W-:Y:S01]  /*0ae0*/  ISETP.GT.U32.AND P0, PT, R6.reuse, R70, PT ;  /* 0x000000460600720c */ /* 0x040fe20003f04070 */
[----:B------:R-:W-:Y:S01]  /*0af0*/  IMAD R69, R6, R5, R69 ;  /* 0x0000000506457224 */ /* 0x000fe200078e0245 */
[----:B------:R-:W-:Y:S01]  /*0b00*/  IABS R9, R13 ;  /* 0x0000000d00097213 */ /* 0x000fe20000000000 */
[----:B------:R-:W-:Y:S01]  /*0b10*/  IMAD.IADD R22, R12, 0x1, R22 ;  /* 0x000000010c167824 */ /* 0x000fe200078e0216 */
[----:B------:R-:W-:-:S02]  /*0b20*/  ISETP.GT.U32.AND P4, PT, R6, R59, PT ;  /* 0x0000003b0600720c */ /* 0x000fc40003f84070 */
[----:B------:R-:W-:Y:S01]  /*0b30*/  ISETP.GT.U32.AND P2, PT, R6, R69, PT ;  /* 0x000000450600720c */ /* 0x000fe20003f44070 */
[----:B------:R-:W-:Y:S01]  /*0b40*/  IMAD.HI.U32 R5, R8, R9, RZ ;  /* 0x0000000908057227 */ /* 0x000fe200078e00ff */
[C---:B------:R-:W-:Y:S02]  /*0b50*/  LOP3.LUT R10, R16.reuse, 0x6, RZ, 0xfc, !PT ;  /* 0x00000006100a7812 */ /* 0x040fe400078efcff */
[----:B------:R-:W-:Y:S01]  /*0b60*/  LOP3.LUT R12, R16, 0x8, RZ, 0xfc, !PT ;  /* 0x00000008100c7812 */ /* 0x000fe200078efcff */
[----:B------:R-:W-:Y:S01]  /*0b70*/  IMAD.MOV R5, RZ, RZ, -R5 ;  /* 0x000000ffff057224 */ /* 0x000fe200078e0a05 */
[----:B------:R-:W-:Y:S01]  /*0b80*/  IABS R67, R10 ;  /* 0x0000000a00437213 */ /* 0x000fe20000000000 */
[--C-:B------:R-:W-:Y:S01]  /*0b90*/  @!P0 IMAD.IADD R70, R70, 0x1, -R6.reuse ;  /* 0x0000000146468824 */ /* 0x100fe200078e0a06 */
[----:B------:R-:W-:Y:S01]  /*0ba0*/  IABS R11, R12 ;  /* 0x0000000c000b7213 */ /* 0x000fe20000000000 */
[C---:B------:R-:W-:Y:S01]  /*0bb0*/  IMAD R68, R6.reuse, R5, R9 ;  /* 0x0000000506447224 */ /* 0x040fe200078e0209 */
[----:B------:R-:W-:Y:S01]  /*0bc0*/  ISETP.GE.AND P1, PT, R13, RZ, PT ;  /* 0x000000ff0d00720c */ /* 0x000fe20003f26270 */
[--C-:B------:R-:W-:Y:S01]  /*0bd0*/  @!P4 IMAD.IADD R59, R59, 0x1, -R6.reuse ;  /* 0x000000013b3bc824 */ /* 0x100fe200078e0a06 */
[----:B------:R-:W-:Y:S01]  /*0be0*/  ISETP.GT.U32.AND P0, PT, R6, R70, PT ;  /* 0x000000460600720c */ /* 0x000fe20003f04070 */
[----:B------:R-:W-:Y:S01]  /*0bf0*/  @!P2 IMAD.IADD R69, R69, 0x1, -R6 ;  /* 0x000000014545a824 */ /* 0x000fe200078e0a06 */
[----:B------:R-:W-:Y:S01]  /*0c00*/  ISETP.GE.AND P4, PT, R16, RZ, PT ;  /* 0x000000ff1000720c */ /* 0x000fe20003f86270 */
[----:B------:R-:W-:Y:S01]  /*0c10*/  IMAD.HI.U32 R5, R8, R67, RZ ;  /* 0x0000004308057227 */ /* 0x000fe200078e00ff */
[----:B------:R-:W-:-:S02]  /*0c20*/  ISETP.GT.U32.AND P6, PT, R6, R59, PT ;  /* 0x0000003b0600720c */ /* 0x000fc40003fc4070 */
[----:B------:R-:W-:Y:S01]  /*0c30*/  ISETP.GT.U32.AND P5, PT, R6, R69, PT ;  /* 0x000000450600720c */ /* 0x000fe20003fa4070 */
[----:B------:R-:W-:Y:S01]  /*0c40*/  IMAD.HI.U32 R9, R8, R11, RZ ;  /* 0x0000000b08097227 */ /* 0x000fe200078e00ff */
[----:B------:R-:W-:Y:S02]  /*0c50*/  ISETP.GE.AND P2, PT, R10, RZ, PT ;  /* 0x000000ff0a00720c */ /* 0x000fe40003f46270 */
[----:B------:R-:W-:Y:S01]  /*0c60*/  LOP3.LUT R10, R16, 0xa, RZ, 0xfc, !PT ;  /* 0x0000000a100a7812 */ /* 0x000fe200078efcff */
[----:B------:R-:W-:Y:S01]  /*0c70*/  IMAD.MOV R5, RZ, RZ, -R5 ;  /* 0x000000ffff057224 */ /* 0x000fe200078e0a05 */
[----:B------:R-:W-:Y:S01]  /*0c80*/  IABS R13, R15 ;  /* 0x0000000f000d7213 */ /* 0x000fe20000000000 */
[----:B------:R-:W-:Y:S01]  /*0c90*/  IMAD.MOV R9, RZ, RZ, -R9 ;  /* 0x000000ffff097224 */ /* 0x000fe200078e0a09 */
[----:B------:R-:W-:Y:S01]  /*0ca0*/  IABS R65, R10 ;  /* 0x0000000a00417213 */ /* 0x000fe20000000000 */
[--C-:B------:R-:W-:Y:S01]  /*0cb0*/  @!P0 IMAD.IADD R70, R70, 0x1, -R6.reuse ;  /* 0x0000000146468824 */ /* 0x100fe200078e0a06 */
[C---:B------:R-:W-:Y:S01]  /*0cc0*/  ISETP.GT.U32.AND P0, PT, R6.reuse, R68, PT ;  /* 0x000000440600720c */ /* 0x040fe20003f04070 */
[C---:B------:R-:W-:Y:S01]  /*0cd0*/  IMAD R67, R6.reuse, R5, R67 ;  /* 0x0000000506437224 */ /* 0x040fe200078e0243 */
[----:B------:R-:W-:Y:S01]  /*0ce0*/  IABS R91, R43 ;  /* 0x0000002b005b7213 */ /* 0x000fe20000000000 */
[C---:B------:R-:W-:Y:S01]  /*0cf0*/  IMAD R66, R6.reuse, R9, R11 ;  /* 0x0000000906427224 */ /* 0x040fe200078e020b */
[----:B------:R-:W-:Y:S01]  /*0d00*/  IABS R11, R14 ;  /* 0x0000000e000b7213 */ /* 0x000fe20000000000 */
[--C-:B------:R-:W-:Y:S01]  /*0d10*/  @!P6 IMAD.IADD R59, R59, 0x1, -R6.reuse ;  /* 0x000000013b3be824 */ /* 0x100fe200078e0a06 */
[C---:B------:R-:W-:Y:S01]  /*0d20*/  ISETP.GT.U32.AND P6, PT, R6.reuse, R67, PT ;  /* 0x000000430600720c */ /* 0x040fe20003fc4070 */
[----:B------:R-:W-:Y:S01]  /*0d30*/  @!P5 IMAD.IADD R69, R69, 0x1, -R6 ;  /* 0x000000014545d824 */ /* 0x000fe200078e0a06 */
[----:B------:R-:W-:Y:S01]  /*0d40*/  ISETP.GT.U32.AND P5, PT, R6, R66, PT ;  /* 0x000000420600720c */ /* 0x000fe20003fa4070 */
[----:B------:R-:W-:Y:S01]  /*0d50*/  @!P4 IMAD.MOV R70, RZ, RZ, -R70 ;  /* 0x000000ffff46c224 */ /* 0x000fe200078e0a46 */
[----:B------:R-:W-:Y:S01]  /*0d60*/  ISETP.GE.AND P4, PT, R17, RZ, PT ;  /* 0x000000ff1100720c */ /* 0x000fe20003f86270 */
[----:B------:R-:W-:Y:S01]  /*0d70*/  IMAD.HI.U32 R5, R8, R65, RZ ;  /* 0x0000004108057227 */ /* 0x000fe200078e00ff */
[----:B------:R-:W-:-:S02]  /*0d80*/  LOP3.LUT R17, R16, 0x22, RZ, 0xfc, !PT ;  /* 0x0000002210117812 */ /* 0x000fc400078efcff */
[----:B------:R-:W-:Y:S01]  /*0d90*/  LOP3.LUT R44, R16, 0x5c, RZ, 0xfc, !PT ;  /* 0x0000005c102c7812 */ /* 0x000fe200078efcff */
[--C-:B------:R-:W-:Y:S01]  /*0da0*/  @!P0 IMAD.IADD R68, R68, 0x1, -R6.reuse ;  /* 0x0000000144448824 */ /* 0x100fe200078e0a06 */
[----:B------:R-:W-:Y:S01]  /*0db0*/  ISETP.GE.AND P0, PT, R12, RZ, PT ;  /* 0x000000ff0c00720c */ /* 0x000fe20003f06270 */
[----:B------:R-:W-:Y:S01]  /*0dc0*/  IMAD.MOV R9, RZ, RZ, -R5 ;  /* 0x000000ffff097224 */ /* 0x000fe200078e0a05 */
[----:B------:R-:W-:Y:S01]  /*0dd0*/  LOP3.LUT R12, R16, 0xe, RZ, 0xfc, !PT ;  /* 0x0000000e100c7812 */ /* 0x000fe200078efcff */
[--C-:B------:R-:W-:Y:S01]  /*0de0*/  @!P6 IMAD.IADD R67, R67, 0x1, -R6.reuse ;  /* 0x000000014343e824 */ /* 0x100fe200078e0a06 */
[----:B------:R-:W-:Y:S01]  /*0df0*/  ISETP.GT.U32.AND P6, PT, R6, R68, PT ;  /* 0x000000440600720c */ /* 0x000fe20003fc4070 */
[----:B------:R-:W-:Y:S01]  /*0e00*/  @!P5 IMAD.IADD R66, R66, 0x1, -R6 ;  /* 0x000000014242d824 */ /* 0x000fe200078e0a06 */
[----:B------:R-:W-:Y:S01]  /*0e10*/  IABS R63, R12 ;  /* 0x0000000c003f7213 */ /* 0x000fe20000000000 */
[----:B------:R-:W-:Y:S01]  /*0e20*/  IMAD.HI.U32 R5, R8, R11, RZ ;  /* 0x0000000b08057227 */ /* 0x000fe200078e00ff */
[----:B------:R-:W-:-:S02]  /*0e30*/  IABS R35, R17 ;  /* 0x0000001100237213 */ /* 0x000fc40000000000 */
[C---:B------:R-:W-:Y:S01]  /*0e40*/  ISETP.GT.U32.AND P5, PT, R6.reuse, R66, PT ;  /* 0x000000420600720c */ /* 0x040fe20003fa4070 */
[----:B------:R-:W-:Y:S01]  /*0e50*/  IMAD R65, R6, R9, R65 ;  /* 0x0000000906417224 */ /* 0x000fe200078e0241 */
[----:B------:R-:W-:Y:S01]  /*0e60*/  IABS R87, R44 ;  /* 0x0000002c00577213 */ /* 0x000fe20000000000 */
[----:B------:R-:W-:Y:S01]  /*0e70*/  IMAD.MOV R5, RZ, RZ, -R5 ;  /* 0x000000ffff057224 */ /* 0x000fe200078e0a05 */
[----:B------:R-:W-:Y:S01]  /*0e80*/  LOP3.LUT R45, R16, 0x5e, RZ, 0xfc, !PT ;  /* 0x0000005e102d7812 */ /* 0x000fe200078efcff */
[----:B------:R-:W-:Y:S01]  /*0e90*/  @!P4 IMAD.MOV R59, RZ, RZ, -R59 ;  /* 0x000000ffff3bc224 */ /* 0x000fe200078e0a3b */
[----:B------:R-:W-:Y:S01]  /*0ea0*/  ISETP.GT.U32.AND P4, PT, R6, R67, PT ;  /* 0x000000430600720c */ /* 0x000fe20003f84070 */
[----:B------:R-:W-:Y:S01]  /*0eb0*/  @!P6 IMAD.IADD R68, R68, 0x1, -R6 ;  /* 0x000000014444e824 */ /* 0x000fe200078e0a06 */
[C---:B------:R-:W-:Y:S01]  /*0ec0*/  ISETP.GT.U32.AND P6, PT, R6.reuse, R65, PT ;  /* 0x000000410600720c */ /* 0x040fe20003fc4070 */
[----:B------:R-:W-:Y:S01]  /*0ed0*/  IMAD R64, R6, R5, R11 ;  /* 0x0000000506407224 */ /* 0x000fe200078e020b */
[----:B------:R-:W-:Y:S01]  /*0ee0*/  LOP3.LUT R46, R16, 0x60, RZ, 0xfc, !PT ;  /* 0x00000060102e7812 */ /* 0x000fe200078efcff */
[----:B------:R-:W-:Y:S01]  /*0ef0*/  IMAD.HI.U32 R9, R8, R13, RZ ;  /* 0x0000000d08097227 */ /* 0x000fe200078e00ff */
[----:B------:R-:W-:-:S02]  /*0f00*/  LOP3.LUT R48, R16, 0x64, RZ, 0xfc, !PT ;  /* 0x0000006410307812 */ /* 0x000fc400078efcff */
[----:B------:R-:W-:Y:S01]  /*0f10*/  IABS R85, R46 ;  /* 0x0000002e00557213 */ /* 0x000fe20000000000 */
[--C-:B------:R-:W-:Y:S01]  /*0f20*/  @!P5 IMAD.IADD R66, R66, 0x1, -R6.reuse ;  /* 0x000000014242d824 */ /* 0x100fe200078e0a06 */
[----:B------:R-:W-:Y:S01]  /*0f30*/  ISETP.GT.U32.AND P5, PT, R6, R64, PT ;  /* 0x000000400600720c */ /* 0x000fe20003fa4070 */
[----:B------:R-:W-:Y:S01]  /*0f40*/  IMAD.HI.U32 R5, R8, R63, RZ ;  /* 0x0000003f08057227 */ /* 0x000fe200078e00ff */
[----:B------:R-:W-:Y:S02]  /*0f50*/  IABS R83, R48 ;  /* 0x0000003000537213 */ /* 0x000fe40000000000 */
[----:B------:R-:W-:Y:S01]  /*0f60*/  LOP3.LUT R47, R16, 0x62, RZ, 0xfc, !PT ;  /* 0x00000062102f7812 */ /* 0x000fe200078efcff */
[--C-:B------:R-:W-:Y:S01]  /*0f70*/  @!P4 IMAD.IADD R67, R67, 0x1, -R6.reuse ;  /* 0x000000014343c824 */ /* 0x100fe200078e0a06 */
[----:B------:R-:W-:Y:S01]  /*0f80*/  ISETP.GE.AND P4, PT, R10, RZ, PT ;  /* 0x000000ff0a00720c */ /* 0x000fe20003f86270 */
[--C-:B------:R-:W-:Y:S01]  /*0f90*/  @!P6 IMAD.IADD R65, R65, 0x1, -R6.reuse ;  /* 0x000000014141e824 */ /* 0x100fe200078e0a06 */
[----:B------:R-:W-:Y:S01]  /*0fa0*/  LOP3.LUT R10, R16, 0x12, RZ, 0xfc, !PT ;  /* 0x00000012100a7812 */ /* 0x000fe200078efcff */
[----:B------:R-:W-:Y:S01]  /*0fb0*/  IMAD.MOV R9, RZ, RZ, -R9 ;  /* 0x000000ffff097224 */ /* 0x000fe200078e0a09 */
[----:B------:R-:W-:Y:S01]  /*0fc0*/  ISETP.GE.AND P6, PT, R14, RZ, PT ;  /* 0x000000ff0e00720c */ /* 0x000fe20003fc6270 */
[----:B------:R-:W-:Y:S01]  /*0fd0*/  IMAD.MOV R5, RZ, RZ, -R5 ;  /* 0x000000ffff057224 */ /* 0x000fe200078e0a05 */
[----:B------:R-:W-:Y:S01]  /*0fe0*/  LOP3.LUT R14, R16, 0x14, RZ, 0xfc, !PT ;  /* 0x00000014100e7812 */ /* 0x000fe200078efcff */
[----:B------:R-:W-:Y:S01]  /*0ff0*/  @!P5 IMAD.IADD R64, R64, 0x1, -R6 ;  /* 0x000000014040d824 */ /* 0x000fe200078e0a06 */
[----:B------:R-:W-:Y:S01]  /*1000*/  IABS R61, R10 ;  /* 0x0000000a003d7213 */ /* 0x000fe20000000000 */
[C---:B------:R-:W-:Y:S01]  /*1010*/  IMAD R62, R6.reuse, R9, R13 ;  /* 0x00000009063e7224 */ /* 0x040fe200078e020d */
[C---:B------:R-:W-:Y:S01]  /*1020*/  ISETP.GT.U32.AND P5, PT, R6.reuse, R65, PT ;  /* 0x000000410600720c */ /* 0x040fe20003fa4070 */
[----:B------:R-:W-:Y:S01]  /*1030*/  @!P3 IMAD.MOV R69, RZ, RZ, -R69 ;  /* 0x000000ffff45b224 */ /* 0x000fe200078e0a45 */
[----:B------:R-:W-:Y:S01]  /*1040*/  IABS R11, R14 ;  /* 0x0000000e000b7213 */ /* 0x000fe20000000000 */
[C---:B------:R-:W-:Y:S01]  /*1050*/  IMAD R63, R6.reuse, R5, R63 ;  /* 0x00000005063f7224 */ /* 0x040fe200078e023f */
[----:B------:R-:W-:Y:S01]  /*1060*/  ISETP.GT.U32.AND P3, PT, R6, R64, PT ;  /* 0x000000400600720c */ /* 0x000fe20003f64070 */
[----:B------:R-:W-:Y:S01]  /*1070*/  IMAD.HI.U32 R5, R8, R61, RZ ;  /* 0x0000003d08057227 */ /* 0x000fe200078e00ff */
[----:B------:R-:W-:-:S02]  /*1080*/  LOP3.LUT R51, R16, 0x68, RZ, 0xfc, !PT ;  /* 0x0000006810337812 */ /* 0x000fc400078efcff */
[----:B------:R-:W-:Y:S01]  /*1090*/  LOP3.LUT R50, R16, 0x6e, RZ, 0xfc, !PT ;  /* 0x0000006e10327812 */ /* 0x000fe200078efcff */
[----:B------:R-:W-:Y:S01]  /*10a0*/  @!P2 IMAD.MOV R67, RZ, RZ, -R67 ;  /* 0x000000ffff43a224 */ /* 0x000fe200078e0a43 */
[----:B------:R-:W-:Y:S01]  /*10b0*/  ISETP.GT.U32.AND P2, PT, R6, R62, PT ;  /* 0x0000003e0600720c */ /* 0x000fe20003f44070 */
[----:B------:R-:W-:Y:S01]  /*10c0*/  IMAD.HI.U32 R9, R8, R11, RZ ;  /* 0x0000000b08097227 */ /* 0x000fe200078e00ff */
[----:B------:R-:W-:Y:S02]  /*10d0*/  IABS R81, R51 ;  /* 0x0000003300517213 */ /* 0x000fe40000000000 */
[----:B------:R-:W-:Y:S01]  /*10e0*/  IABS R49, R50 ;  /* 0x0000003200317213 */ /* 0x000fe20000000000 */
[----:B------:R-:W-:Y:S01]  /*10f0*/  IMAD.MOV R5, RZ, RZ, -R5 ;  /* 0x000000ffff057224 */ /* 0x000fe200078e0a05 */
[C---:B------:R-:W-:Y:S01]  /*1100*/  LOP3.LUT R52, R16.reuse, 0x72, RZ, 0xfc, !PT ;  /* 0x0000007210347812 */ /* 0x040fe200078efcff */
[----:B------:R-:W-:Y:S01]  /*1110*/  @!P5 IMAD.IADD R65, R65, 0x1, -R6 ;  /* 0x000000014141d824 */ /* 0x000fe200078e0a06 */
[----:B------:R-:W-:Y:S01]  /*1120*/  ISETP.GE.AND P5, PT, R15, RZ, PT ;  /* 0x000000ff0f00720c */ /* 0x000fe20003fa6270 */
[----:B------:R-:W-:Y:S01]  /*1130*/  IMAD.MOV R9, RZ, RZ, -R9 ;  /* 0x000000ffff097224 */ /* 0x000fe200078e0a09 */
[----:B------:R-:W-:Y:S01]  /*1140*/  LOP3.LUT R15, R16, 0x20, RZ, 0xfc, !PT ;  /* 0x00000020100f7812 */ /* 0x000fe200078efcff */
[----:B------:R-:W-:-:S02]  /*1150*/  IMAD R61, R6, R5, R61 ;  /* 0x00000005063d7224 */ /* 0x000fc400078e023d */
[--C-:B------:R-:W-:Y:S01]  /*1160*/  @!P3 IMAD.IADD R64, R64, 0x1, -R6.reuse ;  /* 0x000000014040b824 */ /* 0x100fe200078e0a06 */
[----:B------:R-:W-:Y:S01]  /*1170*/  ISETP.GE.AND P3, PT, R10, RZ, PT ;  /* 0x000000ff0a00720c */ /* 0x000fe20003f66270 */
[----:B------:R-:W-:Y:S01]  /*1180*/  IMAD R60, R6, R9, R11 ;  /* 0x00000009063c7224 */ /* 0x000fe200078e020b */
[----:B------:R-:W-:Y:S01]  /*1190*/  LOP3.LUT R9, R16, 0x16, RZ, 0xfc, !PT ;  /* 0x0000001610097812 */ /* 0x000fe200078efcff */
[----:B------:R-:W-:Y:S01]  /*11a0*/  @!P4 IMAD.MOV R65, RZ, RZ, -R65 ;  /* 0x000000ffff41c224 */ /* 0x000fe200078e0a41 */
[----:B------:R-:W-:Y:S01]  /*11b0*/  ISETP.GT.U32.AND P4, PT, R6, R61, PT ;  /* 0x0000003d0600720c */ /* 0x000fe20003f84070 */
[----:B------:R-:W-:Y:S01]  /*11c0*/  @!P2 IMAD.IADD R62, R62, 0x1, -R6 ;  /* 0x000000013e3ea824 */ /* 0x000fe200078e0a06 */
[----:B------:R-:W-:Y:S01]  /*11d0*/  LOP3.LUT R10, R16, 0x18, RZ, 0xfc, !PT ;  /* 0x00000018100a7812 */ /* 0x000fe200078efcff */
[----:B------:R-:W-:Y:S01]  /*11e0*/  @!P6 IMAD.MOV R64, RZ, RZ, -R64 ;  /* 0x000000ffff40e224 */ /* 0x000fe200078e0a40 */
[C---:B------:R-:W-:Y:S01]  /*11f0*/  ISETP.GT.U32.AND P6, PT, R6.reuse, R60, PT ;  /* 0x0000003c0600720c */ /* 0x040fe20003fc4070 */
[----:B------:R-:W-:Y:S01]  /*1200*/  @!P1 IMAD.MOV R68, RZ, RZ, -R68 ;  /* 0x000000ffff449224 */ /* 0x000fe200078e0a44 */
[C---:B------:R-:W-:Y:S01]  /*1210*/  ISETP.GT.U32.AND P1, PT, R6.reuse, R63, PT ;  /* 0x0000003f0600720c */ /* 0x040fe20003f24070 */
[----:B------:R-:W-:Y:S01]  /*1220*/  @!P0 IMAD.MOV R66, RZ, RZ, -R66 ;  /* 0x000000ffff428224 */ /* 0x000fe200078e0a42 */
[----:B------:R-:W-:-:S02]  /*1230*/  ISETP.GT.U32.AND P2, PT, R6, R62, PT ;  /* 0x0000003e0600720c */ /* 0x000fc40003f44070 */
[----:B------:R-:W-:Y:S02]  /*1240*/  IABS R57, R9 ;  /* 0x0000000900397213 */ /* 0x000fe40000000000 */
[----:B------:R-:W-:Y:S01]  /*1250*/  IABS R71, R10 ;  /* 0x0000000a00477213 */ /* 0x000fe20000000000 */
[--C-:B------:R-:W-:Y:S01]  /*1260*/  @!P4 IMAD.IADD R61, R61, 0x1, -R6.reuse ;  /* 0x000000013d3dc824 */ /* 0x100fe200078e0a06 */
[----:B------:R-:W-:Y:S01]  /*1270*/  ISETP.GE.AND P0, PT, R12, RZ, PT ;  /* 0x000000ff0c00720c */ /* 0x000fe20003f06270 */
[----:B------:R-:W-:Y:S01]  /*1280*/  IMAD.HI.U32 R5, R8, R57, RZ ;  /* 0x0000003908057227 */ /* 0x000fe200078e00ff */
[----:B------:R-:W-:Y:S02]  /*1290*/  LOP3.LUT R12, R16, 0x1a, RZ, 0xfc, !PT ;  /* 0x0000001a100c7812 */ /* 0x000fe400078efcff */
[----:B------:R-:W-:Y:S01]  /*12a0*/  ISETP.GT.U32.AND P4, PT, R6, R61, PT ;  /* 0x0000003d0600720c */ /* 0x000fe20003f84070 */
[--C-:B------:R-:W-:Y:S01]  /*12b0*/  @!P6 IMAD.IADD R60, R60, 0x1, -R6.reuse ;  /* 0x000000013c3ce824 */ /* 0x100fe200078e0a06 */
[----:B------:R-:W-:Y:S01]  /*12c0*/  IABS R11, R12 ;  /* 0x0000000c000b7213 */ /* 0x000fe20000000000 */
[----:B------:R-:W-:-:S02]  /*12d0*/  @!P1 IMAD.IADD R63, R63, 0x1, -R6 ;  /* 0x000000013f3f9824 */ /* 0x000fc400078e0a06 */
[----:B------:R-:W-:Y:S01]  /*12e0*/  @!P2 IMAD.IADD R62, R62, 0x1, -R6 ;  /* 0x000000013e3ea824 */ /* 0x000fe200078e0a06 */
[----:B------:R-:W-:Y:S01]  /*12f0*/  ISETP.GE.AND P2, PT, R9, RZ, PT ;  /* 0x000000ff0900720c */ /* 0x000fe20003f46270 */
[----:B------:R-:W-:Y:S01]  /*1300*/  IMAD.HI.U32 R9, R8, R71, RZ ;  /* 0x0000004708097227 */ /* 0x000fe200078e00ff */
[C---:B------:R-:W-:Y:S02]  /*1310*/  ISETP.GT.U32.AND P6, PT, R6.reuse, R60, PT ;  /* 0x0000003c0600720c */ /* 0x040fe40003fc4070 */
[C---:B------:R-:W-:Y:S01]  /*1320*/  ISETP.GT.U32.AND P1, PT, R6.reuse, R63, PT ;  /* 0x0000003f0600720c */ /* 0x040fe20003f24070 */
[----:B------:R-:W-:Y:S02]  /*1330*/  IMAD.MOV R5, RZ, RZ, -R5 ;  /* 0x000000ffff057224 */ /* 0x000fe400078e0a05 */
[----:B------:R-:W-:Y:S02]  /*1340*/  IMAD.MOV R9, RZ, RZ, -R9 ;  /* 0x000000ffff097224 */ /* 0x000fe400078e0a09 */
[----:B------:R-:W-:-:S02]  /*1350*/  IMAD R57, R6, R5, R57 ;  /* 0x0000000506397224 */ /* 0x000fc400078e0239 */
[C---:B------:R-:W-:Y:S02]  /*1360*/  IMAD R71, R6.reuse, R9, R71 ;  /* 0x0000000906477224 */ /* 0x040fe400078e0247 */
[--C-:B------:R-:W-:Y:S01]  /*1370*/  @!P4 IMAD.IADD R61, R61, 0x1, -R6.reuse ;  /* 0x000000013d3dc824 */ /* 0x100fe200078e0a06 */
[----:B------:R-:W-:Y:S01]  /*1380*/  ISETP.GT.U32.AND P4, PT, R6, R57, PT ;  /* 0x000000390600720c */ /* 0x000fe20003f84070 */
[--C-:B------:R-:W-:Y:S01]  /*1390*/  @!P6 IMAD.IADD R60, R60, 0x1, -R6.reuse ;  /* 0x000000013c3ce824 */ /* 0x100fe200078e0a06 */
[----:B------:R-:W-:Y:S01]  /*13a0*/  ISETP.GT.U32.AND P6, PT, R6, R71, PT ;  /* 0x000000470600720c */ /* 0x000fe20003fc4070 */
[----:B------:R-:W-:Y:S01]  /*13b0*/  @!P1 IMAD.IADD R63, R63, 0x1, -R6 ;  /* 0x000000013f3f9824 */ /* 0x000fe200078e0a06 */
[----:B------:R-:W-:Y:S01]  /*13c0*/  ISETP.GE.AND P1, PT, R14, RZ, PT ;  /* 0x000000ff0e00720c */ /* 0x000fe20003f26270 */
[----:B------:R-:W-:Y:S01]  /*13d0*/  IMAD.HI.U32 R5, R8, R11, RZ ;  /* 0x0000000b08057227 */ /* 0x000fe200078e00ff */
[----:B------:R-:W-:-:S03]  /*13e0*/  LOP3.LUT R14, R16, 0x1e, RZ, 0xfc, !PT ;  /* 0x0000001e100e7812 */ /* 0x000fc600078efcff */
[----:B------:R-:W-:Y:S01]  /*13f0*/  @!P0 IMAD.MOV R63, RZ, RZ, -R63 ;  /* 0x000000ffff3f8224 */ /* 0x000fe200078e0a3f */
[----:B------:R-:W-:Y:S01]  /*1400*/  ISETP.GE.AND P0, PT, R10, RZ, PT ;  /* 0x000000ff0a00720c */ /* 0x000fe20003f06270 */
[----:B------:R-:W-:Y:S01]  /*1410*/  IMAD.MOV R5, RZ, RZ, -R5 ;  /* 0x000000ffff057224 */ /* 0x000fe200078e0a05 */
[----:B------:R-:W-:Y:S01]  /*1420*/  LOP3.LUT R10, R16, 0x1c, RZ, 0xfc, !PT ;  /* 0x0000001c100a7812 */ /* 0x000fe200078efcff */
[--C-:B------:R-:W-:Y:S01]  /*1430*/  @!P4 IMAD.IADD R57, R57, 0x1, -R6.reuse ;  /* 0x000000013939c824 */ /* 0x100fe200078e0a06 */
[----:B------:R-:W-:Y:S01]  /*1440*/  IABS R37, R14 ;  /* 0x0000000e00257213 */ /* 0x000fe20000000000 */
[----:B------:R-:W-:Y:S01]  /*1450*/  @!P6 IMAD.IADD R71, R71, 0x1, -R6 ;  /* 0x000000014747e824 */ /* 0x000fe200078e0a06 */
[----:B------:R-:W-:Y:S01]  /*1460*/  IABS R13, R10 ;  /* 0x0000000a000d7213 */ /* 0x000fe20000000000 */
[C---:B------:R-:W-:Y:S01]  /*1470*/  IMAD R54, R6.reuse, R5, R11 ;  /* 0x0000000506367224 */ /* 0x040fe200078e020b */
[----:B------:R-:W-:Y:S01]  /*1480*/  ISETP.GT.U32.AND P6, PT, R6, R57, PT ;  /* 0x000000390600720c */ /* 0x000fe20003fc4070 */
[----:B------:R-:W-:Y:S01]  /*1490*/  IMAD.HI.U32 R9, R8, R37, RZ ;  /* 0x0000002508097227 */ /* 0x000fe200078e00ff */
[----:B------:R-:W-:-:S02]  /*14a0*/  IABS R11, R15 ;  /* 0x0000000f000b7213 */ /* 0x000fc40000000000 */
[----:B------:R-:W-:Y:S01]  /*14b0*/  ISETP.GT.U32.AND P4, PT, R6, R54, PT ;  /* 0x000000360600720c */ /* 0x000fe20003f84070 */
[----:B------:R-:W-:-:S04]  /*14c0*/  IMAD.HI.U32 R5, R8, R13, RZ ;  /* 0x0000000d08057227 */ /* 0x000fc800078e00ff */
[----:B------:R-:W-:Y:S02]  /*14d0*/  IMAD.MOV R5, RZ, RZ, -R5 ;  /* 0x000000ffff057224 */ /* 0x000fe400078e0a05 */
[----:B------:R-:W-:Y:S02]  /*14e0*/  IMAD.MOV R9, RZ, RZ, -R9 ;  /* 0x000000ffff097224 */ /* 0x000fe400078e0a09 */
[----:B------:R-:W-:Y:S01]  /*14f0*/  IMAD R38, R6, R5, R13 ;  /* 0x0000000506267224 */ /* 0x000fe200078e020d */
[----:B------:R-:W-:Y:S01]  /*1500*/  LOP3.LUT R13, R16, 0x26, RZ, 0xfc, !PT ;  /* 0x00000026100d7812 */ /* 0x000fe200078efcff */
[----:B------:R-:W-:Y:S02]  /*1510*/  @!P6 IMAD.IADD R57, R57, 0x1, -R6 ;  /* 0x000000013939e824 */ /* 0x000fe400078e0a06 */
[----:B------:R-:W-:Y:S01]  /*1520*/  IMAD.HI.U32 R5, R8, R11, RZ ;  /* 0x0000000b08057227 */ /* 0x000fe200078e00ff */
[----:B------:R-:W-:Y:S02]  /*1530*/  ISETP.GT.U32.AND P6, PT, R6, R38, PT ;  /* 0x000000260600720c */ /* 0x000fe40003fc4070 */
[----:B------:R-:W-:Y:S01]  /*1540*/  IABS R33, R13 ;  /* 0x0000000d00217213 */ /* 0x000fe20000000000 */
[----:B------:R-:W-:-:S02]  /*1550*/  IMAD.MOV R5, RZ, RZ, -R5 ;  /* 0x000000ffff057224 */ /* 0x000fc400078e0a05 */
[C---:B------:R-:W-:Y:S02]  /*1560*/  IMAD R37, R6.reuse, R9, R37 ;  /* 0x0000000906257224 */ /* 0x040fe400078e0225 */
[C---:B------:R-:W-:Y:S02]  /*1570*/  IMAD R36, R6.reuse, R5, R11 ;  /* 0x0000000506247224 */ /* 0x040fe400078e020b */
[----:B------:R-:W-:Y:S01]  /*1580*/  @!P2 IMAD.MOV R57, RZ, RZ, -R57 ;  /* 0x000000ffff39a224 */ /* 0x000fe200078e0a39 */
[----:B------:R-:W-:Y:S01]  /*1590*/  ISETP.GT.U32.AND P2, PT, R6, R37, PT ;  /* 0x000000250600720c */ /* 0x000fe20003f44070 */
[----:B------:R-:W-:-:S04]  /*15a0*/  IMAD.HI.U32 R9, R8, R35, RZ ;  /* 0x0000002308097227 */ /* 0x000fc800078e00ff */
[----:B------:R-:W-:Y:S01]  /*15b0*/  @!P6 IMAD.IADD R38, R38, 0x1, -R6 ;  /* 0x000000012626e824 */ /* 0x000fe200078e0a06 */
[----:B------:R-:W-:Y:S01]  /*15c0*/  ISETP.GT.U32.AND P6, PT, R6, R36, PT ;  /* 0x000000240600720c */ /* 0x000fe20003fc4070 */
[----:B------:R-:W-:Y:S01]  /*15d0*/  @!P5 IMAD.MOV R62, RZ, RZ, -R62 ;  /* 0x000000ffff3ed224 */ /* 0x000fe200078e0a3e */
[----:B------:R-:W-:Y:S01]  /*15e0*/  ISETP.GE.AND P5, PT, R12, RZ, PT ;  /* 0x000000ff0c00720c */ /* 0x000fe20003fa6270 */
[----:B------:R-:W-:Y:S01]  /*15f0*/  IMAD.MOV R9, RZ, RZ, -R9 ;  /* 0x000000ffff097224 */ /* 0x000fe200078e0a09 */
[----:B------:R-:W-:Y:S01]  /*1600*/  LOP3.LUT R12, R16, 0x24, RZ, 0xfc, !PT ;  /* 0x00000024100c7812 */ /* 0x000fe200078efcff */
[--C-:B------:R-:W-:Y:S02]  /*1610*/  @!P4 IMAD.IADD R54, R54, 0x1, -R6.reuse ;  /* 0x000000013636c824 */ /* 0x100fe400078e0a06 */
[C---:B------:R-:W-:Y:S01]  /*1620*/  IMAD R35, R6.reuse, R9, R35 ;  /* 0x0000000906237224 */ /* 0x040fe200078e0223 */
[----:B------:R-:W-:Y:S01]  /*1630*/  IABS R9, R12 ;  /* 0x0000000c00097213 */ /* 0x000fe20000000000 */
[--C-:B------:R-:W-:Y:S01]  /*1640*/  @!P2 IMAD.IADD R37, R37, 0x1, -R6.reuse ;  /* 0x000000012525a824 */ /* 0x100fe200078e0a06 */
[C---:B------:R-:W-:Y:S01]  /*1650*/  ISETP.GT.U32.AND P2, PT, R6.reuse, R38, PT ;  /* 0x000000260600720c */ /* 0x040fe20003f44070 */
[----:B------:R-:W-:Y:S01]  /*1660*/  @!P3 IMAD.MOV R61, RZ, RZ, -R61 ;  /* 0x000000ffff3db224 */ /* 0x000fe200078e0a3d */
[----:B------:R-:W-:Y:S01]  /*1670*/  ISETP.GT.U32.AND P4, PT, R6, R54, PT ;  /* 0x000000360600720c */ /* 0x000fe20003f84070 */
[----:B------:R-:W-:Y:S01]  /*1680*/  @!P6 IMAD.IADD R36, R36, 0x1, -R6 ;  /* 0x000000012424e824 */ /* 0x000fe200078e0a06 */
[----:B------:R-:W-:Y:S01]  /*1690*/  ISETP.GT.U32.AND P3, PT, R6, R71, PT ;  /* 0x000000470600720c */ /* 0x000fe20003f64070 */
[----:B------:R-:W-:-:S03]  /*16a0*/  IMAD.HI.U32 R5, R8, R9, RZ ;  /* 0x0000000908057227 */ /* 0x000fc600078e00ff */
[----:B------:R-:W-:Y:S01]  /*16b0*/  ISETP.GT.U32.AND P6, PT, R6, R36, PT ;  /* 0x000000240600720c */ /* 0x000fe20003fc4070 */
[----:B------:R-:W-:Y:S02]  /*16c0*/  IMAD.MOV R5, RZ, RZ, -R5 ;  /* 0x000000ffff057224 */ /* 0x000fe400078e0a05 */
[----:B------:R-:W-:Y:S01]  /*16d0*/  @!P1 IMAD.MOV R60, RZ, RZ, -R60 ;  /* 0x000000ffff3c9224 */ /* 0x000fe200078e0a3c */
[----:B------:R-:W-:Y:S01]  /*16e0*/  ISETP.GE.AND P1, PT, R10, RZ, PT ;  /* 0x000000ff0a00720c */ /* 0x000fe20003f26270 */
[--C-:B------:R-:W-:Y:S01]  /*16f0*/  @!P2 IMAD.IADD R38, R38, 0x1, -R6.reuse ;  /* 0x000000012626a824 */ /* 0x100fe200078e0a06 */
[C---:B------:R-:W-:Y:S01]  /*1700*/  ISETP.GT.U32.AND P2, PT, R6.reuse, R35, PT ;  /* 0x000000230600720c */ /* 0x040fe20003f44070 */
[----:B------:R-:W-:Y:S02]  /*1710*/  IMAD R34, R6, R5, R9 ;  /* 0x0000000506227224 */ /* 0x000fe400078e0209 */
[--C-:B------:R-:W-:Y:S01]  /*1720*/  @!P4 IMAD.IADD R54, R54, 0x1, -R6.reuse ;  /* 0x000000013636c824 */ /* 0x100fe200078e0a06 */
[----:B------:R-:W-:Y:S01]  /*1730*/  ISETP.GE.AND P4, PT, R15, RZ, PT ;  /* 0x000000ff0f00720c */ /* 0x000fe20003f86270 */
[--C-:B------:R-:W-:Y:S01]  /*1740*/  @!P3 IMAD.IADD R71, R71, 0x1, -R6.reuse ;  /* 0x000000014747b824 */ /* 0x100fe200078e0a06 */
[----:B------:R-:W-:Y:S01]  /*1750*/  LOP3.LUT R15, R16, 0x2a, RZ, 0xfc, !PT ;  /* 0x0000002a100f7812 */ /* 0x000fe200078efcff */
[----:B------:R-:W-:Y:S01]  /*1760*/  @!P6 IMAD.IADD R36, R36, 0x1, -R6 ;  /* 0x000000012424e824 */ /* 0x000fe200078e0a06 */
[----:B------:R-:W-:Y:S01]  /*1770*/  ISETP.GT.U32.AND P6, PT, R6, R34, PT ;  /* 0x000000220600720c */ /* 0x000fe20003fc4070 */
[----:B------:R-:W-:Y:S01]  /*1780*/  @!P0 IMAD.MOV R71, RZ, RZ, -R71 ;  /* 0x000000ffff478224 */ /* 0x000fe200078e0a47 */
[----:B------:R-:W-:Y:S01]  /*1790*/  ISETP.GE.AND P3, PT, R14, RZ, PT ;  /* 0x000000ff0e00720c */ /* 0x000fe20003f66270 */
[----:B------:R-:W-:Y:S01]  /*17a0*/  IMAD.HI.U32 R5, R8, R33, RZ ;  /* 0x0000002108057227 */ /* 0x000fe200078e00ff */
[----:B------:R-:W-:-:S02]  /*17b0*/  IABS R31, R15 ;  /* 0x0000000f001f7213 */ /* 0x000fc40000000000 */
[----:B------:R-:W-:Y:S01]  /*17c0*/  LOP3.LUT R14, R16, 0x28, RZ, 0xfc, !PT ;  /* 0x00000028100e7812 */ /* 0x000fe200078efcff */
[--C-:B------:R-:W-:Y:S01]  /*17d0*/  @!P2 IMAD.IADD R35, R35, 0x1, -R6.reuse ;  /* 0x000000012323a824 */ /* 0x100fe200078e0a06 */
[----:B------:R-:W-:Y:S01]  /*17e0*/  ISETP.GT.U32.AND P0, PT, R6, R37, PT ;  /* 0x000000250600720c */ /* 0x000fe20003f04070 */
[----:B------:R-:W-:Y:S01]  /*17f0*/  IMAD.HI.U32 R10, R8, R31, RZ ;  /* 0x0000001f080a7227 */ /* 0x000fe200078e00ff */
[----:B------:R-:W-:Y:S02]  /*1800*/  IABS R11, R14 ;  /* 0x0000000e000b7213 */ /* 0x000fe40000000000 */
[----:B------:R-:W-:Y:S01]  /*1810*/  ISETP.GE.AND P2, PT, R12, RZ, PT ;  /* 0x000000ff0c00720c */ /* 0x000fe20003f46270 */
[----:B------:R-:W-:Y:S01]  /*1820*/  @!P6 IMAD.IADD R34, R34, 0x1, -R6 ;  /* 0x000000012222e824 */ /* 0x000fe200078e0a06 */
[----:B------:R-:W-:Y:S01]  /*1830*/  ISETP.GT.U32.AND P6, PT, R6, R35, PT ;  /* 0x000000230600720c */ /* 0x000fe20003fc4070 */
[----:B------:R-:W-:Y:S01]  /*1840*/  IMAD.MOV R10, RZ, RZ, -R10 ;  /* 0x000000ffff0a7224 */ /* 0x000fe200078e0a0a */
[----:B------:R-:W-:Y:S01]  /*1850*/  LOP3.LUT R12, R16, 0x2c, RZ, 0xfc, !PT ;  /* 0x0000002c100c7812 */ /* 0x000fe200078efcff */
[----:B------:R-:W-:-:S04]  /*1860*/  IMAD.HI.U32 R9, R8, R11, RZ ;  /* 0x0000000b08097227 */ /* 0x000fc800078e00ff */
[----:B------:R-:W-:Y:S02]  /*1870*/  IMAD.MOV R5, RZ, RZ, -R5 ;  /* 0x000000ffff057224 */ /* 0x000fe400078e0a05 */
[----:B------:R-:W-:Y:S01]  /*1880*/  IMAD R31, R6, R10, R31 ;  /* 0x0000000a061f7224 */ /* 0x000fe200078e021f */
[----:B------:R-:W-:Y:S01]  /*1890*/  LOP3.LUT R10, R16, 0x2e, RZ, 0xfc, !PT ;  /* 0x0000002e100a7812 */ /* 0x000fe200078efcff */
[----:B------:R-:W-:Y:S02]  /*18a0*/  IMAD.MOV R9, RZ, RZ, -R9 ;  /* 0x000000ffff097224 */ /* 0x000fe400078e0a09 */
[C---:B------:R-:W-:Y:S01]  /*18b0*/  IMAD R33, R6.reuse, R5, R33 ;  /* 0x0000000506217224 */ /* 0x040fe200078e0221 */
[----:B------:R-:W-:Y:S01]  /*18c0*/  IABS R29, R10 ;  /* 0x0000000a001d7213 */ /* 0x000fe20000000000 */
[--C-:B------:R-:W-:Y:S01]  /*18d0*/  @!P6 IMAD.IADD R35, R35, 0x1, -R6.reuse ;  /* 0x000000012323e824 */ /* 0x100fe200078e0a06 */
[C---:B------:R-:W-:Y:S01]  /*18e0*/  ISETP.GT.U32.AND P6, PT, R6.reuse, R31, PT ;  /* 0x0000001f0600720c */ /* 0x040fe20003fc4070 */
[----:B------:R-:W-:Y:S01]  /*18f0*/  @!P0 IMAD.IADD R37, R37, 0x1, -R6 ;  /* 0x0000000125258824 */ /* 0x000fe200078e0a06 */
[----:B------:R-:W-:Y:S01]  /*1900*/  ISETP.GE.AND P0, PT, R17, RZ, PT ;  /* 0x000000ff1100720c */ /* 0x000fe20003f06270 */
[C---:B------:R-:W-:Y:S01]  /*1910*/  IMAD R32, R6.reuse, R9, R11 ;  /* 0x0000000906207224 */ /* 0x040fe200078e020b */
[----:B------:R-:W-:Y:S01]  /*1920*/  IABS R9, R12 ;  /* 0x0000000c00097213 */ /* 0x000fe20000000000 */
[----:B------:R-:W-:Y:S01]  /*1930*/  @!P5 IMAD.MOV R54, RZ, RZ, -R54 ;  /* 0x000000ffff36d224 */ /* 0x000fe200078e0a36 */
[C---:B------:R-:W-:Y:S01]  /*1940*/  ISETP.GT.U32.AND P5, PT, R6.reuse, R33, PT ;  /* 0x000000210600720c */ /* 0x040fe20003fa4070 */
[----:B------:R-:W-:Y:S01]  /*1950*/  @!P1 IMAD.MOV R38, RZ, RZ, -R38 ;  /* 0x000000ffff269224 */ /* 0x000fe200078e0a26 */
[C---:B------:R-:W-:Y:S01]  /*1960*/  ISETP.GT.U32.AND P1, PT, R6.reuse, R34, PT ;  /* 0x000000220600720c */ /* 0x040fe20003f24070 */
[----:B------:R-:W-:Y:S01]  /*1970*/  @!P3 IMAD.MOV R37, RZ, RZ, -R37 ;  /* 0x000000ffff25b224 */ /* 0x000fe200078e0a25 */
[----:B------:R-:W-:Y:S01]  /*1980*/  ISETP.GT.U32.AND P3, PT, R6, R32, PT ;  /* 0x000000200600720c */ /* 0x000fe20003f64070 */
[----:B------:R-:W-:Y:S01]  /*1990*/  IMAD.HI.U32 R5, R8, R9, RZ ;  /* 0x0000000908057227 */ /* 0x000fe200078e00ff */
[----:B------:R-:W-:-:S03]  /*19a0*/  IABS R17, R21 ;  /* 0x0000001500117213 */ /* 0x000fc60000000000 */
[----:B------:R-:W-:Y:S02]  /*19b0*/  IMAD.MOV R30, RZ, RZ, -R5 ;  /* 0x000000ffff1e7224 */ /* 0x000fe400078e0a05 */
[--C-:B------:R-:W-:Y:S02]  /*19c0*/  @!P6 IMAD.IADD R31, R31, 0x1, -R6.reuse ;  /* 0x000000011f1fe824 */ /* 0x100fe400078e0a06 */
[--C-:B------:R-:W-:Y:S01]  /*19d0*/  @!P5 IMAD.IADD R33, R33, 0x1, -R6.reuse ;  /* 0x000000012121d824 */ /* 0x100fe200078e0a06 */
[----:B------:R-:W-:Y:S01]  /*19e0*/  ISETP.GE.AND P5, PT, R15, RZ, PT ;  /* 0x000000ff0f00720c */ /* 0x000fe20003fa6270 */
[--C-:B------:R-:W-:Y:S01]  /*19f0*/  @!P1 IMAD.IADD R34, R34, 0x1, -R6.reuse ;  /* 0x0000000122229824 */ /* 0x100fe200078e0a06 */
[----:B------:R-:W-:Y:S01]  /*1a00*/  ISETP.GE.AND P1, PT, R14, RZ, PT ;  /* 0x000000ff0e00720c */ /* 0x000fe20003f26270 */
[----:B------:R-:W-:Y:S01]  /*1a10*/  IMAD R30, R6, R30, R9 ;  /* 0x0000001e061e7224 */ /* 0x000fe200078e0209 */
[----:B------:R-:W-:Y:S01]  /*1a20*/  LOP3.LUT R14, R16, 0x32, RZ, 0xfc, !PT ;  /* 0x00000032100e7812 */ /* 0x000fe200078efcff */
[----:B------:R-:W-:Y:S01]  /*1a30*/  @!P0 IMAD.MOV R35, RZ, RZ, -R35 ;  /* 0x000000ffff238224 */ /* 0x000fe200078e0a23 */
[----:B------:R-:W-:Y:S01]  /*1a40*/  ISETP.GT.U32.AND P0, PT, R6, R31, PT ;  /* 0x0000001f0600720c */ /* 0x000fe20003f04070 */
[----:B------:R-:W-:Y:S01]  /*1a50*/  @!P3 IMAD.IADD R32, R32, 0x1, -R6 ;  /* 0x000000012020b824 */ /* 0x000fe200078e0a06 */
[C---:B------:R-:W-:Y:S01]  /*1a60*/  ISETP.GT.U32.AND P3, PT, R6.reuse, R33, PT ;  /* 0x000000210600720c */ /* 0x040fe20003f64070 */
[----:B------:R-:W-:Y:S01]  /*1a70*/  @!P2 IMAD.MOV R34, RZ, RZ, -R34 ;  /* 0x000000ffff22a224 */ /* 0x000fe200078e0a22 */
[----:B------:R-:W-:Y:S01]  /*1a80*/  ISETP.GT.U32.AND P2, PT, R6, R30, PT ;  /* 0x0000001e0600720c */ /* 0x000fe20003f44070 */
[----:B------:R-:W-:Y:S01]  /*1a90*/  @!P4 IMAD.MOV R36, RZ, RZ, -R36 ;  /* 0x000000ffff24c224 */ /* 0x000fe200078e0a24 */
[----:B------:R-:W-:Y:S01]  /*1aa0*/  ISETP.GE.AND P4, PT, R13, RZ, PT ;  /* 0x000000ff0d00720c */ /* 0x000fe20003f86270 */
[----:B------:R-:W-:Y:S01]  /*1ab0*/  IMAD.HI.U32 R5, R8, R29, RZ ;  /* 0x0000001d08057227 */ /* 0x000fe200078e00ff */
[----:B------:R-:W-:-:S02]  /*1ac0*/  ISETP.GT.U32.AND P6, PT, R6, R32, PT ;  /* 0x000000200600720c */ /* 0x000fc40003fc4070 */
[----:B------:R-:W-:Y:S01]  /*1ad0*/  LOP3.LUT R13, R16, 0x30, RZ, 0xfc, !PT ;  /* 0x00000030100d7812 */ /* 0x000fe200078efcff */
[----:B------:R-:W-:Y:S01]  /*1ae0*/  IMAD.MOV R5, RZ, RZ, -R5 ;  /* 0x000000ffff057224 */ /* 0x000fe200078e0a05 */
[----:B------:R-:W-:Y:S01]  /*1af0*/  IABS R27, R14 ;  /* 0x0000000e001b7213 */ /* 0x000fe20000000000 */
[--C-:B------:R-:W-:Y:S01]  /*1b00*/  @!P0 IMAD.IADD R31, R31, 0x1, -R6.reuse ;  /* 0x000000011f1f8824 */ /* 0x100fe200078e0a06 */
[----:B------:R-:W-:Y:S01]  /*1b10*/  IABS R11, R13 ;  /* 0x0000000d000b7213 */ /* 0x000fe20000000000 */
[----:B------:R-:W-:Y:S01]  /*1b20*/  IMAD R29, R6, R5, R29 ;  /* 0x00000005061d7224 */ /* 0x000fe200078e021d */
[----:B------:R-:W-:Y:S01]  /*1b30*/  ISETP.GE.AND P0, PT, R10, RZ, PT ;  /* 0x000000ff0a00720c */ /* 0x000fe20003f06270 */
[--C-:B------:R-:W-:Y:S01]  /*1b40*/  @!P3 IMAD.IADD R33, R33, 0x1, -R6.reuse ;  /* 0x000000012121b824 */ /* 0x100fe200078e0a06 */
[----:B------:R-:W-:Y:S01]  /*1b50*/  LOP3.LUT R10, R16, 0x34, RZ, 0xfc, !PT ;  /* 0x00000034100a7812 */ /* 0x000fe200078efcff */
[----:B------:R-:W-:Y:S01]  /*1b60*/  @!P2 IMAD.IADD R30, R30, 0x1, -R6 ;  /* 0x000000011e1ea824 */ /* 0x000fe200078e0a06 */
[----:B------:R-:W-:Y:S01]  /*1b70*/  ISETP.GE.AND P2, PT, R13, RZ, PT ;  /* 0x000000ff0d00720c */ /* 0x000fe20003f46270 */
[----:B------:R-:W-:Y:S01]  /*1b80*/  IMAD.HI.U32 R5, R8, R11, RZ ;  /* 0x0000000b08057227 */ /* 0x000fe200078e00ff */
[----:B------:R-:W-:-:S02]  /*1b90*/  IABS R13, R10 ;  /* 0x0000000a000d7213 */ /* 0x000fc40000000000 */
[----:B------:R-:W-:Y:S01]  /*1ba0*/  ISETP.GE.AND P3, PT, R12, RZ, PT ;  /* 0x000000ff0c00720c */ /* 0x000fe20003f66270 */
[----:B------:R-:W-:Y:S01]  /*1bb0*/  @!P6 IMAD.IADD R32, R32, 0x1, -R6 ;  /* 0x000000012020e824 */ /* 0x000fe200078e0a06 */
[C---:B------:R-:W-:Y:S01]  /*1bc0*/  ISETP.GT.U32.AND P6, PT, R6.reuse, R29, PT ;  /* 0x0000001d0600720c */ /* 0x040fe20003fc4070 */
[----:B------:R-:W-:Y:S01]  /*1bd0*/  @!P4 IMAD.MOV R33, RZ, RZ, -R33 ;  /* 0x000000ffff21c224 */ /* 0x000fe200078e0a21 */
[----:B------:R-:W-:Y:S01]  /*1be0*/  ISETP.GT.U32.AND P4, PT, R6, R30, PT ;  /* 0x0000001e0600720c */ /* 0x000fe20003f84070 */
[----:B------:R-:W-:Y:S01]  /*1bf0*/  IMAD.MOV R5, RZ, RZ, -R5 ;  /* 0x000000ffff057224 */ /* 0x000fe200078e0a05 */
[----:B------:R-:W-:Y:S01]  /*1c00*/  LOP3.LUT R12, R16, 0x38, RZ, 0xfc, !PT ;  /* 0x00000038100c7812 */ /* 0x000fe200078efcff */
[----:B------:R-:W-:Y:S01]  /*1c10*/  IMAD.HI.U32 R9, R8, R27, RZ ;  /* 0x0000001b08097227 */ /* 0x000fe200078e00ff */
[----:B------:R-:W-:-:S03]  /*1c20*/  IABS R15, R19 ;  /* 0x00000013000f7213 */ /* 0x000fc60000000000 */
[----:B------:R-:W-:Y:S01]  /*1c30*/  IMAD R28, R6, R5, R11 ;  /* 0x00000005061c7224 */ /* 0x000fe200078e020b */
[----:B------:R-:W-:Y:S01]  /*1c40*/  IABS R11, R12 ;  /* 0x0000000c000b7213 */ /* 0x000fe20000000000 */
[----:B------:R-:W-:-:S04]  /*1c50*/  IMAD.HI.U32 R5, R8, R13, RZ ;  /* 0x0000000d08057227 */ /* 0x000fc800078e00ff */
[----:B------:R-:W-:Y:S02]  /*1c60*/  IMAD.MOV R5, RZ, RZ, -R5 ;  /* 0x000000ffff057224 */ /* 0x000fe400078e0a05 */
[--C-:B------:R-:W-:Y:S02]  /*1c70*/  @!P6 IMAD.IADD R29, R29, 0x1, -R6.reuse ;  /* 0x000000011d1de824 */ /* 0x100fe400078e0a06 */
[----:B------:R-:W-:Y:S02]  /*1c80*/  @!P4 IMAD.IADD R30, R30, 0x1, -R6 ;  /* 0x000000011e1ec824 */ /* 0x000fe400078e0a06 */
[C---:B------:R-:W-:Y:S01]  /*1c90*/  IMAD R26, R6.reuse, R5, R13 ;  /* 0x00000005061a7224 */ /* 0x040fe200078e020d */
[----:B------:R-:W-:Y:S01]  /*1ca0*/  ISETP.GT.U32.AND P6, PT, R6, R29, PT ;  /* 0x0000001d0600720c */ /* 0x000fe20003fc4070 */
[----:B------:R-:W-:Y:S01]  /*1cb0*/  @!P3 IMAD.MOV R30, RZ, RZ, -R30 ;  /* 0x000000ffff1eb224 */ /* 0x000fe200078e0a1e */
[----:B------:R-:W-:Y:S01]  /*1cc0*/  LOP3.LUT R13, R16, 0x3a, RZ, 0xfc, !PT ;  /* 0x0000003a100d7812 */ /* 0x000fe200078efcff */
[----:B------:R-:W-:Y:S01]  /*1cd0*/  IMAD.MOV R9, RZ, RZ, -R9 ;  /* 0x000000ffff097224 */ /* 0x000fe200078e0a09 */
[C---:B------:R-:W-:Y:S01]  /*1ce0*/  ISETP.GT.U32.AND P3, PT, R6.reuse, R26, PT ;  /* 0x0000001a0600720c */ /* 0x040fe20003f64070 */
[----:B------:R-:W-:Y:S01]  /*1cf0*/  @!P1 IMAD.MOV R32, RZ, RZ, -R32 ;  /* 0x000000ffff209224 */ /* 0x000fe200078e0a20 */
[C---:B------:R-:W-:Y:S01]  /*1d00*/  ISETP.GT.U32.AND P1, PT, R6.reuse, R28, PT ;  /* 0x0000001c0600720c */ /* 0x040fe20003f24070 */
[----:B------:R-:W-:Y:S01]  /*1d10*/  IMAD R27, R6, R9, R27 ;  /* 0x00000009061b7224 */ /* 0x000fe200078e021b */
[----:B------:R-:W-:Y:S01]  /*1d20*/  LOP3.LUT R9, R16, 0x36, RZ, 0xfc, !PT ;  /* 0x0000003610097812 */ /* 0x000fe200078efcff */
[----:B------:R-:W-:Y:S01]  /*1d30*/  @!P5 IMAD.MOV R31, RZ, RZ, -R31 ;  /* 0x000000ffff1fd224 */ /* 0x000fe200078e0a1f */
[----:B------:R-:W-:-:S02]  /*1d40*/  ISETP.GE.AND P5, PT, R14, RZ, PT ;  /* 0x000000ff0e00720c */ /* 0x000fc40003fa6270 */
[----:B------:R-:W-:Y:S01]  /*1d50*/  ISETP.GT.U32.AND P4, PT, R6, R27, PT ;  /* 0x0000001b0600720c */ /* 0x000fe20003f84070 */
[--C-:B------:R-:W-:Y:S01]  /*1d60*/  @!P6 IMAD.IADD R29, R29, 0x1, -R6.reuse ;  /* 0x000000011d1de824 */ /* 0x100fe200078e0a06 */
[----:B------:R-:W-:Y:S02]  /*1d70*/  IABS R25, R9 ;  /* 0x0000000900197213 */ /* 0x000fe40000000000 */
[----:B------:R-:W-:Y:S01]  /*1d80*/  IABS R23, R13 ;  /* 0x0000000d00177213 */ /* 0x000fe20000000000 */
[----:B------:R-:W-:Y:S01]  /*1d90*/  @!P3 IMAD.IADD R26, R26, 0x1, -R6 ;  /* 0x000000011a1ab824 */ /* 0x000fe200078e0a06 */
[----:B------:R-:W-:Y:S01]  /*1da0*/  ISETP.GE.AND P6, PT, R10, RZ, PT ;  /* 0x000000ff0a00720c */ /* 0x000fe20003fc6270 */
[----:B------:R-:W-:Y:S01]  /*1db0*/  @!P0 IMAD.MOV R29, RZ, RZ, -R29 ;  /* 0x000000ffff1d8224 */ /* 0x000fe200078e0a1d */
[----:B------:R-:W-:Y:S01]  /*1dc0*/  ISETP.GE.AND P0, PT, R9, RZ, PT ;  /* 0x000000ff0900720c */ /* 0x000fe20003f06270 */
[----:B------:R-:W-:Y:S01]  /*1dd0*/  IMAD.HI.U32 R9, R8, R11, RZ ;  /* 0x0000000b08097227 */ /* 0x000fe200078e00ff */
[----:B------:R-:W-:-:S03]  /*1de0*/  ISETP.GT.U32.AND P3, PT, R6, R26, PT ;  /* 0x0000001a0600720c */ /* 0x000fc60003f64070 */
[--C-:B------:R-:W-:Y:S02]  /*1df0*/  @!P1 IMAD.IADD R28, R28, 0x1, -R6.reuse ;  /* 0x000000011c1c9824 */ /* 0x100fe400078e0a06 */
[----:B------:R-:W-:Y:S02]  /*1e00*/  IMAD.MOV R9, RZ, RZ, -R9 ;  /* 0x000000ffff097224 */ /* 0x000fe400078e0a09 */
[----:B------:R-:W-:Y:S01]  /*1e10*/  @!P4 IMAD.IADD R27, R27, 0x1, -R6 ;  /* 0x000000011b1bc824 */ /* 0x000fe200078e0a06 */
[C---:B------:R-:W-:Y:S01]  /*1e20*/  ISETP.GT.U32.AND P1, PT, R6.reuse, R28, PT ;  /* 0x0000001c0600720c */ /* 0x040fe20003f24070 */
[----:B------:R-:W-:Y:S02]  /*1e30*/  IMAD R24, R6, R9, R11 ;  /* 0x0000000906187224 */ /* 0x000fe400078e020b */
[----:B------:R-:W-:Y:S01]  /*1e40*/  IMAD.HI.U32 R5, R8, R25, RZ ;  /* 0x0000001908057227 */ /* 0x000fe200078e00ff */
[----:B------:R-:W-:-:S03]  /*1e50*/  ISETP.GT.U32.AND P4, PT, R6, R27, PT ;  /* 0x0000001b0600720c */ /* 0x000fc60003f84070 */
[----:B------:R-:W-:Y:S01]  /*1e60*/  @!P3 IMAD.IADD R26, R26, 0x1, -R6 ;  /* 0x000000011a1ab824 */ /* 0x000fe200078e0a06 */
[----:B------:R-:W-:Y:S01]  /*1e70*/  ISETP.GT.U32.AND P3, PT, R6, R24, PT ;  /* 0x000000180600720c */ /* 0x000fe20003f64070 */
[----:B------:R-:W-:Y:S02]  /*1e80*/  IMAD.MOV R5, RZ, RZ, -R5 ;  /* 0x000000ffff057224 */ /* 0x000fe400078e0a05 */
[----:B------:R-:W-:-:S04]  /*1e90*/  IMAD.HI.U32 R10, R8, R23, RZ ;  /* 0x00000017080a7227 */ /* 0x000fc800078e00ff */
[----:B------:R-:W-:Y:S01]  /*1ea0*/  @!P1 IMAD.IADD R28, R28, 0x1, -R6 ;  /* 0x000000011c1c9824 */ /* 0x000fe200078e0a06 */
[----:B------:R-:W-:Y:S01]  /*1eb0*/  ISETP.GE.AND P1, PT, R12, RZ, PT ;  /* 0x000000ff0c00720c */ /* 0x000fe20003f26270 */
[----:B------:R-:W-:Y:S01]  /*1ec0*/  IMAD R25, R6, R5, R25 ;  /* 0x0000000506197224 */ /* 0x000fe200078e0219 */
[C---:B------:R-:W-:Y:S01]  /*1ed0*/  LOP3.LUT R5, R16.reuse, 0x3c, RZ, 0xfc, !PT ;  /* 0x0000003c10057812 */ /* 0x040fe200078efcff */
[----:B------:R-:W-:Y:S01]  /*1ee0*/  IMAD.MOV R10, RZ, RZ, -R10 ;  /* 0x000000ffff0a7224 */ /* 0x000fe200078e0a0a */
[----:B------:R-:W-:Y:S01]  /*1ef0*/  LOP3.LUT R12, R16, 0x3e, RZ, 0xfc, !PT ;  /* 0x0000003e100c7812 */ /* 0x000fe200078efcff */
[----:B------:R-:W-:Y:S01]  /*1f00*/  @!P4 IMAD.IADD R27, R27, 0x1, -R6 ;  /* 0x000000011b1bc824 */ /* 0x000fe200078e0a06 */
[----:B------:R-:W-:Y:S01]  /*1f10*/  IABS R39, R5 ;  /* 0x0000000500277213 */ /* 0x000fe20000000000 */
[----:B------:R-:W-:Y:S01]  /*1f20*/  @!P2 IMAD.MOV R28, RZ, RZ, -R28 ;  /* 0x000000ffff1ca224 */ /* 0x000fe200078e0a1c */
[----:B------:R-:W-:Y:S01]  /*1f30*/  ISETP.GT.U32.AND P2, PT, R6, R25, PT ;  /* 0x000000190600720c */ /* 0x000fe20003f44070 */
[----:B------:R-:W-:Y:S01]  /*1f40*/  @!P3 IMAD.IADD R24, R24, 0x1, -R6 ;  /* 0x000000011818b824 */ /* 0x000fe200078e0a06 */
[----:B------:R-:W-:Y:S01]  /*1f50*/  ISETP.GE.AND P4, PT, R13, RZ, PT ;  /* 0x000000ff0d00720c */ /* 0x000fe20003f86270 */
[----:B------:R-:W-:Y:S01]  /*1f60*/  IMAD R23, R6, R10, R23 ;  /* 0x0000000a06177224 */ /* 0x000fe200078e0217 */
[----:B------:R-:W-:Y:S01]  /*1f70*/  IABS R13, R12 ;  /* 0x0000000c000d7213 */ /* 0x000fe20000000000 */
[----:B------:R-:W-:Y:S01]  /*1f80*/  @!P5 IMAD.MOV R27, RZ, RZ, -R27 ;  /* 0x000000ffff1bd224 */ /* 0x000fe200078e0a1b */
[----:B------:R-:W-:Y:S01]  /*1f90*/  ISETP.GE.AND P5, PT, R5, RZ, PT ;  /* 0x000000ff0500720c */ /* 0x000fe20003fa6270 */
[----:B------:R-:W-:Y:S01]  /*1fa0*/  IMAD.HI.U32 R5, R8, R39, RZ ;  /* 0x0000002708057227 */ /* 0x000fe200078e00ff */
[----:B------:R-:W-:-:S03]  /*1fb0*/  ISETP.GT.U32.AND P3, PT, R6, R24, PT ;  /* 0x000000180600720c */ /* 0x000fc60003f64070 */
[----:B------:R-:W-:Y:S01]  /*1fc0*/  @!P6 IMAD.MOV R26, RZ, RZ, -R26 ;  /* 0x000000ffff1ae224 */ /* 0x000fe200078e0a1a */
[----:B------:R-:W-:Y:S01]  /*1fd0*/  ISETP.GT.U32.AND P6, PT, R6, R23, PT ;  /* 0x000000170600720c */ /* 0x000fe20003fc4070 */
[----:B------:R-:W-:-:S04]  /*1fe0*/  IMAD.HI.U32 R9, R8, R13, RZ ;  /* 0x0000000d08097227 */ /* 0x000fc800078e00ff */
[----:B------:R-:W-:Y:S02]  /*1ff0*/  IMAD.MOV R5, RZ, RZ, -R5 ;  /* 0x000000ffff057224 */ /* 0x000fe400078e0a05 */
[--C-:B------:R-:W-:Y:S02]  /*2000*/  @!P2 IMAD.IADD R25, R25, 0x1, -R6.reuse ;  /* 0x000000011919a824 */ /* 0x100fe400078e0a06 */
[----:B------:R-:W-:Y:S02]  /*2010*/  IMAD.MOV R9, RZ, RZ, -R9 ;  /* 0x000000ffff097224 */ /* 0x000fe400078e0a09 */
[C---:B------:R-:W-:Y:S01]  /*2020*/  IMAD R39, R6.reuse, R5, R39 ;  /* 0x0000000506277224 */ /* 0x040fe200078e0227 */
[C---:B------:R-:W-:Y:S01]  /*2030*/  ISETP.GT.U32.AND P2, PT, R6.reuse, R25, PT ;  /* 0x000000190600720c */ /* 0x040fe20003f44070 */
[----:B------:R-:W-:Y:S01]  /*2040*/  IMAD R20, R6, R9, R13 ;  /* 0x0000000906147224 */ /* 0x000fe200078e020d */
[----:B------:R-:W-:Y:S01]  /*2050*/  IABS R13, R41 ;  /* 0x00000029000d7213 */ /* 0x000fe20000000000 */
[--C-:B------:R-:W-:Y:S01]  /*2060*/  @!P3 IMAD.IADD R24, R24, 0x1, -R6.reuse ;  /* 0x000000011818b824 */ /* 0x100fe200078e0a06 */
[C---:B------:R-:W-:Y:S01]  /*2070*/  ISETP.GT.U32.AND P3, PT, R6.reuse, R39, PT ;  /* 0x000000270600720c */ /* 0x040fe20003f64070 */
[----:B------:R-:W-:Y:S01]  /*2080*/  @!P6 IMAD.IADD R23, R23, 0x1, -R6 ;  /* 0x000000011717e824 */ /* 0x000fe200078e0a06 */
[----:B------:R-:W-:Y:S01]  /*2090*/  ISETP.GT.U32.AND P6, PT, R6, R20, PT ;  /* 0x000000140600720c */ /* 0x000fe20003fc4070 */
[----:B------:R-:W-:-:S04]  /*20a0*/  IMAD.HI.U32 R10, R8, R15, RZ ;  /* 0x0000000f080a7227 */ /* 0x000fc800078e00ff */
[----:B------:R-:W-:-:S04]  /*20b0*/  IMAD.HI.U32 R11, R8, R17, RZ ;  /* 0x00000011080b7227 */ /* 0x000fc800078e00ff */
[----:B------:R-:W-:Y:S02]  /*20c0*/  IMAD.MOV R10, RZ, RZ, -R10 ;  /* 0x000000ffff0a7224 */ /* 0x000fe400078e0a0a */
[----:B------:R-:W-:Y:S02]  /*20d0*/  IMAD.MOV R11, RZ, RZ, -R11 ;  /* 0x000000ffff0b7224 */ /* 0x000fe400078e0a0b */
[----:B------:R-:W-:Y:S02]  /*20e0*/  IMAD R18, R6, R10, R15 ;  /* 0x0000000a06127224 */ /* 0x000fe400078e020f */
[--C-:B------:R-:W-:Y:S01]  /*20f0*/  @!P2 IMAD.IADD R25, R25, 0x1, -R6.reuse ;  /* 0x000000011919a824 */ /* 0x100fe200078e0a06 */
[----:B------:R-:W-:Y:S01]  /*2100*/  ISETP.GE.AND P2, PT, R12, RZ, PT ;  /* 0x000000ff0c00720c */ /* 0x000fe20003f46270 */
[C---:B------:R-:W-:Y:S01]  /*2110*/  IMAD R15, R6.reuse, R11, R17 ;  /* 0x0000000b060f7224 */ /* 0x040fe200078e0211 */
[----:B------:R-:W-:Y:S01]  /*2120*/  IABS R11, R40 ;  /* 0x00000028000b7213 */ /* 0x000fe20000000000 */
[--C-:B------:R-:W-:Y:S01]  /*2130*/  @!P3 IMAD.IADD R39, R39, 0x1, -R6.reuse ;  /* 0x000000012727b824 */ /* 0x100fe200078e0a06 */
[----:B------:R-:W-:Y:S01]  /*2140*/  ISETP.GT.U32.AND P3, PT, R6, R23, PT ;  /* 0x000000170600720c */ /* 0x000fe20003f64070 */
[----:B------:R-:W-:Y:S01]  /*2150*/  @!P6 IMAD.IADD R20, R20, 0x1, -R6 ;  /* 0x000000011414e824 */ /* 0x000fe200078e0a06 */
[----:B------:R-:W-:Y:S01]  /*2160*/  IABS R17, R42 ;  /* 0x0000002a00117213 */ /* 0x000fe20000000000 */
[----:B------:R-:W-:Y:S01]  /*2170*/  @!P0 IMAD.MOV R25, RZ, RZ, -R25 ;  /* 0x000000ffff198224 */ /* 0x000fe200078e0a19 */
[----:B------:R-:W-:Y:S01]  /*2180*/  ISETP.GT.U32.AND P0, PT, R6, R39, PT ;  /* 0x000000270600720c */ /* 0x000fe20003f04070 */
[----:B------:R-:W-:Y:S01]  /*2190*/  IMAD.HI.U32 R5, R8, R11, RZ ;  /* 0x0000000b08057227 */ /* 0x000fe200078e00ff */
[----:B------:R-:W-:-:S03]  /*21a0*/  ISETP.GT.U32.AND P6, PT, R6, R20, PT ;  /* 0x000000140600720c */ /* 0x000fc60003fc4070 */
[----:B------:R-:W-:-:S04]  /*21b0*/  IMAD.HI.U32 R9, R8, R13, RZ ;  /* 0x0000000d08097227 */ /* 0x000fc800078e00ff */
[----:B------:R-:W-:Y:S02]  /*21c0*/  IMAD.MOV R5, RZ, RZ, -R5 ;  /* 0x000000ffff057224 */ /* 0x000fe400078e0a05 */
[----:B------:R-:W-:Y:S02]  /*21d0*/  IMAD.MOV R12, RZ, RZ, -R9 ;  /* 0x000000ffff0c7224 */ /* 0x000fe400078e0a09 */
[----:B------:R-:W-:Y:S01]  /*21e0*/  @!P1 IMAD.MOV R24, RZ, RZ, -R24 ;  /* 0x000000ffff189224 */ /* 0x000fe200078e0a18 */
[C---:B------:R-:W-:Y:S01]  /*21f0*/  ISETP.GT.U32.AND P1, PT, R6.reuse, R18, PT ;  /* 0x000000120600720c */ /* 0x040fe20003f24070 */
[--C-:B------:R-:W-:Y:S01]  /*2200*/  @!P3 IMAD.IADD R23, R23, 0x1, -R6.reuse ;  /* 0x000000011717b824 */ /* 0x100fe200078e0a06 */
[C---:B------:R-:W-:Y:S01]  /*2210*/  ISETP.GT.U32.AND P3, PT, R6.reuse, R15, PT ;  /* 0x0000000f0600720c */ /* 0x040fe20003f64070 */
[C---:B------:R-:W-:Y:S02]  /*2220*/  IMAD R14, R6.reuse, R5, R11 ;  /* 0x00000005060e7224 */ /* 0x040fe400078e020b */
[----:B------:R-:W-:Y:S01]  /*2230*/  IMAD R12, R6, R12, R13 ;  /* 0x0000000c060c7224 */ /* 0x000fe200078e020d */
[----:B------:R-:W-:Y:S01]  /*2240*/  LOP3.LUT R13, R16, 0x4c, RZ, 0xfc, !PT ;  /* 0x0000004c100d7812 */ /* 0x000fe200078efcff */
[--C-:B------:R-:W-:Y:S01]  /*2250*/  @!P0 IMAD.IADD R39, R39, 0x1, -R6.reuse ;  /* 0x0000000127278824 */ /* 0x100fe200078e0a06 */
[----:B------:R-:W-:Y:S01]  /*2260*/  ISETP.GT.U32.AND P0, PT, R6, R14, PT ;  /* 0x0000000e0600720c */ /* 0x000fe20003f04070 */
[--C-:B------:R-:W-:Y:S01]  /*2270*/  @!P6 IMAD.IADD R20, R20, 0x1, -R6.reuse ;  /* 0x000000011414e824 */ /* 0x100fe200078e0a06 */
[----:B------:R-:W-:Y:S01]  /*2280*/  ISETP.GT.U32.AND P6, PT, R6, R12, PT ;  /* 0x0000000c0600720c */ /* 0x000fe20003fc4070 */
[----:B------:R-:W-:Y:S01]  /*2290*/  @!P4 IMAD.MOV R23, RZ, RZ, -R23 ;  /* 0x000000ffff17c224 */ /* 0x000fe200078e0a17 */
[----:B------:R-:W-:Y:S01]  /*22a0*/  IABS R11, R13 ;  /* 0x0000000d000b7213 */ /* 0x000fe20000000000 */
[--C-:B------:R-:W-:Y:S01]  /*22b0*/  @!P1 IMAD.IADD R18, R18, 0x1, -R6.reuse ;  /* 0x0000000112129824 */ /* 0x100fe200078e0a06 */
[----:B------:R-:W-:Y:S01]  /*22c0*/  ISETP.GE.AND P1, PT, R19, RZ, PT ;  /* 0x000000ff1300720c */ /* 0x000fe20003f26270 */
[----:B------:R-:W-:Y:S01]  /*22d0*/  @!P3 IMAD.IADD R15, R15, 0x1, -R6 ;  /* 0x000000010f0fb824 */ /* 0x000fe200078e0a06 */
[----:B------:R-:W-:Y:S01]  /*22e0*/  ISETP.GE.AND P3, PT, R21, RZ, PT ;  /* 0x000000ff1500720c */ /* 0x000fe20003f66270 */
[----:B------:R-:W-:Y:S01]  /*22f0*/  IMAD.HI.U32 R5, R8, R17, RZ ;  /* 0x0000001108057227 */ /* 0x000fe200078e00ff */
[----:B------:R-:W-:-:S02]  /*2300*/  LOP3.LUT R21, R16, 0x54, RZ, 0xfc, !PT ;  /* 0x0000005410157812 */ /* 0x000fc400078efcff */
[----:B------:R-:W-:Y:S01]  /*2310*/  ISETP.GT.U32.AND P4, PT, R6, R15, PT ;  /* 0x0000000f0600720c */ /* 0x000fe20003f84070 */
[----:B------:R-:W-:Y:S01]  /*2320*/  @!P0 IMAD.IADD R14, R14, 0x1, -R6 ;  /* 0x000000010e0e8824 */ /* 0x000fe200078e0a06 */
[----:B------:R-:W-:Y:S01]  /*2330*/  ISETP.GT.U32.AND P0, PT, R6, R18, PT ;  /* 0x000000120600720c */ /* 0x000fe20003f04070 */
[----:B------:R-:W-:-:S04]  /*2340*/  IMAD.HI.U32 R9, R8, R91, RZ ;  /* 0x0000005b08097227 */ /* 0x000fc800078e00ff */
[--C-:B------:R-:W-:Y:S01]  /*2350*/  @!P6 IMAD.IADD R12, R12, 0x1, -R6.reuse ;  /* 0x000000010c0ce824 */ /* 0x100fe200078e0a06 */
[C---:B------:R-:W-:Y:S01]  /*2360*/  ISETP.GT.U32.AND P6, PT, R6.reuse, R14, PT ;  /* 0x0000000e0600720c */ /* 0x040fe20003fc4070 */
[----:B------:R-:W-:Y:S02]  /*2370*/  IMAD.MOV R5, RZ, RZ, -R5 ;  /* 0x000000ffff057224 */ /* 0x000fe400078e0a05 */
[----:B------:R-:W-:Y:S02]  /*2380*/  IMAD.MOV R9, RZ, RZ, -R9 ;  /* 0x000000ffff097224 */ /* 0x000fe400078e0a09 */
[----:B------:R-:W-:Y:S01]  /*2390*/  IMAD R10, R6, R5, R17 ;  /* 0x00000005060a7224 */ /* 0x000fe200078e0211 */
[----:B------:R-:W-:Y:S01]  /*23a0*/  LOP3.LUT R17, R16, 0x4e, RZ, 0xfc, !PT ;  /* 0x0000004e10117812 */ /* 0x000fe200078efcff */
[C---:B------:R-:W-:Y:S02]  /*23b0*/  IMAD R91, R6.reuse, R9, R91 ;  /* 0x00000009065b7224 */ /* 0x040fe400078e025b */
[----:B------:R-:W-:Y:S01]  /*23c0*/  @!P5 IMAD.MOV R39, RZ, RZ, -R39 ;  /* 0x000000ffff27d224 */ /* 0x000fe200078e0a27 */
[----:B------:R-:W-:Y:S01]  /*23d0*/  ISETP.GT.U32.AND P5, PT, R6, R12, PT ;  /* 0x0000000c0600720c */ /* 0x000fe20003fa4070 */
[--C-:B------:R-:W-:Y:S01]  /*23e0*/  @!P0 IMAD.IADD R18, R18, 0x1, -R6.reuse ;  /* 0x0000000112128824 */ /* 0x100fe200078e0a06 */
[----:B------:R-:W-:Y:S01]  /*23f0*/  IABS R19, R17 ;  /* 0x0000001100137213 */ /* 0x000fe20000000000 */
[----:B------:R-:W-:Y:S01]  /*2400*/  @!P4 IMAD.IADD R15, R15, 0x1, -R6 ;  /* 0x000000010f0fc824 */ /* 0x000fe200078e0a06 */
[----:B------:R-:W-:Y:S01]  /*2410*/  ISETP.GE.AND P0, PT, R40, RZ, PT ;  /* 0x000000ff2800720c */ /* 0x000fe20003f06270 */
[----:B------:R-:W-:Y:S01]  /*2420*/  IMAD.HI.U32 R5, R8, R11, RZ ;  /* 0x0000000b08057227 */ /* 0x000fe200078e00ff */
[----:B------:R-:W-:-:S02]  /*2430*/  ISETP.GT.U32.AND P4, PT, R6, R91, PT ;  /* 0x0000005b0600720c */ /* 0x000fc40003f84070 */
[----:B------:R-:W-:Y:S01]  /*2440*/  LOP3.LUT R40, R16, 0x58, RZ, 0xfc, !PT ;  /* 0x0000005810287812 */ /* 0x000fe200078efcff */
[----:B------:R-:W-:Y:S01]  /*2450*/  @!P6 IMAD.IADD R14, R14, 0x1, -R6 ;  /* 0x000000010e0ee824 */ /* 0x000fe200078e0a06 */
[----:B------:R-:W-:Y:S01]  /*2460*/  ISETP.GE.AND P6, PT, R41, RZ, PT ;  /* 0x000000ff2900720c */ /* 0x000fe20003fc6270 */
[----:B------:R-:W-:Y:S01]  /*2470*/  @!P2 IMAD.MOV R20, RZ, RZ, -R20 ;  /* 0x000000ffff14a224 */ /* 0x000fe200078e0a14 */
[----:B------:R-:W-:Y:S01]  /*2480*/  ISETP.GT.U32.AND P2, PT, R6, R10, PT ;  /* 0x0000000a0600720c */ /* 0x000fe20003f44070 */
[----:B------:R-:W-:Y:S01]  /*2490*/  IMAD.HI.U32 R9, R8, R19, RZ ;  /* 0x0000001308097227 */ /* 0x000fe200078e00ff */
[----:B------:R-:W-:-:S03]  /*24a0*/  IABS R41, R40 ;  /* 0x0000002800297213 */ /* 0x000fc60000000000 */
[----:B------:R-:W-:Y:S02]  /*24b0*/  IMAD.MOV R5, RZ, RZ, -R5 ;  /* 0x000000ffff057224 */ /* 0x000fe400078e0a05 */
[----:B------:R-:W-:Y:S02]  /*24c0*/  IMAD.MOV R9, RZ, RZ, -R9 ;  /* 0x000000ffff097224 */ /* 0x000fe400078e0a09 */
[----:B------:R-:W-:Y:S01]  /*24d0*/  IMAD R5, R6, R5, R11 ;  /* 0x0000000506057224 */ /* 0x000fe200078e020b */
[----:B------:R-:W-:Y:S01]  /*24e0*/  LOP3.LUT R11, R16, 0x52, RZ, 0xfc, !PT ;  /* 0x00000052100b7812 */ /* 0x000fe200078efcff */
[--C-:B------:R-:W-:Y:S01]  /*24f0*/  @!P5 IMAD.IADD R12, R12, 0x1, -R6.reuse ;  /* 0x000000010c0cd824 */ /* 0x100fe200078e0a06 */
[----:B------:R-:W-:Y:S01]  /*2500*/  ISETP.GE.AND P5, PT, R42, RZ, PT ;  /* 0x000000ff2a00720c */ /* 0x000fe20003fa6270 */
[----:B------:R-:W-:Y:S01]  /*2510*/  @!P4 IMAD.IADD R91, R91, 0x1, -R6 ;  /* 0x000000015b5bc824 */ /* 0x000fe200078e0a06 */
[----:B------:R-:W-:Y:S01]  /*2520*/  LOP3.LUT R42, R16, 0x5a, RZ, 0xfc, !PT ;  /* 0x0000005a102a7812 */ /* 0x000fe200078efcff */
[----:B------:R-:W-:Y:S01]  /*2530*/  IMAD R19, R6, R9, R19 ;  /* 0x0000000906137224 */ /* 0x000fe200078e0213 */
[----:B------:R-:W-:Y:S01]  /*2540*/  LOP3.LUT R9, R16, 0x50, RZ, 0xfc, !PT ;  /* 0x0000005010097812 */ /* 0x000fe200078efcff */
[----:B------:R-:W-:Y:S01]  /*2550*/  @!P0 IMAD.MOV R14, RZ, RZ, -R14 ;  /* 0x000000ffff0e8224 */ /* 0x000fe200078e0a0e */
[C---:B------:R-:W-:Y:S01]  /*2560*/  ISETP.GT.U32.AND P0, PT, R6.reuse, R5, PT ;  /* 0x000000050600720c */ /* 0x040fe20003f04070 */
[----:B------:R-:W-:Y:S01]  /*2570*/  @!P6 IMAD.MOV R12, RZ, RZ, -R12 ;  /* 0x000000ffff0ce224 */ /* 0x000fe200078e0a0c */
[----:B------:R-:W-:Y:S01]  /*2580*/  ISETP.GT.U32.AND P4, PT, R6, R91, PT ;  /* 0x0000005b0600720c */ /* 0x000fe20003f84070 */
[----:B------:R-:W-:Y:S01]  /*2590*/  @!P2 IMAD.IADD R10, R10, 0x1, -R6 ;  /* 0x000000010a0aa824 */ /* 0x000fe200078e0a06 */
[C---:B------:R-:W-:Y:S01]  /*25a0*/  ISETP.GT.U32.AND P6, PT, R6.reuse, R19, PT ;  /* 0x000000130600720c */ /* 0x040fe20003fc4070 */
[----:B------:R-:W-:Y:S01]  /*25b0*/  @!P1 IMAD.MOV R18, RZ, RZ, -R18 ;  /* 0x000000ffff129224 */ /* 0x000fe200078e0a12 */
[----:B------:R-:W-:Y:S01]  /*25c0*/  ISETP.GE.AND P2, PT, R43, RZ, PT ;  /* 0x000000ff2b00720c */ /* 0x000fe20003f46270 */
[----:B------:R-:W-:Y:S01]  /*25d0*/  @!P3 IMAD.MOV R15, RZ, RZ, -R15 ;  /* 0x000000ffff0fb224 */ /* 0x000fe200078e0a0f */
[----:B------:R-:W-:-:S02]  /*25e0*/  ISETP.GT.U32.AND P1, PT, R6, R10, PT ;  /* 0x0000000a0600720c */ /* 0x000fc40003f24070 */
[----:B------:R-:W-:Y:S02]  /*25f0*/  ISETP.GE.AND P3, PT, R13, RZ, PT ;  /* 0x000000ff0d00720c */ /* 0x000fe40003f66270 */
[----:B------:R-:W-:Y:S01]  /*2600*/  IABS R13, R9 ;  /* 0x00000009000d7213 */ /* 0x000fe20000000000 */
[--C-:B------:R-:W-:Y:S01]  /*2610*/  @!P0 IMAD.IADD R5, R5, 0x1, -R6.reuse ;  /* 0x0000000105058824 */ /* 0x100fe200078e0a06 */
[----:B------:R-:W-:Y:S01]  /*2620*/  ISETP.GE.AND P0, PT, R11, RZ, PT ;  /* 0x000000ff0b00720c */ /* 0x000fe20003f06270 */
[--C-:B------:R-:W-:Y:S01]  /*2630*/  @!P4 IMAD.IADD R91, R91, 0x1, -R6.reuse ;  /* 0x000000015b5bc824 */ /* 0x100fe200078e0a06 */
[----:B------:R-:W-:Y:S01]  /*2640*/  ISETP.GE.AND P4, PT, R9, RZ, PT ;  /* 0x000000ff0900720c */ /* 0x000fe20003f86270 */
[----:B------:R-:W-:Y:S01]  /*2650*/  @!P6 IMAD.IADD R19, R19, 0x1, -R6 ;  /* 0x000000011313e824 */ /* 0x000fe200078e0a06 */
[----:B------:R-:W-:Y:S01]  /*2660*/  ISETP.GT.U32.AND P6, PT, R6, R5, PT ;  /* 0x000000050600720c */ /* 0x000fe20003fc4070 */
[----:B------:R-:W-:Y:S01]  /*2670*/  IMAD.HI.U32 R9, R8, R13, RZ ;  /* 0x0000000d08097227 */ /* 0x000fe200078e00ff */
[----:B------:R-:W-:-:S03]  /*2680*/  IABS R43, R42 ;  /* 0x0000002a002b7213 */ /* 0x000fc60000000000 */
[----:B------:R-:W-:Y:S01]  /*2690*/  @!P1 IMAD.IADD R10, R10, 0x1, -R6 ;  /* 0x000000010a0a9824 */ /* 0x000fe200078e0a06 */
[----:B------:R-:W-:Y:S01]  /*26a0*/  ISETP.GE.AND P1, PT, R17, RZ, PT ;  /* 0x000000ff1100720c */ /* 0x000fe20003f26270 */
[----:B------:R-:W-:Y:S01]  /*26b0*/  IMAD.MOV R9, RZ, RZ, -R9 ;  /* 0x000000ffff097224 */ /* 0x000fe200078e0a09 */
[----:B------:R-:W-:Y:S01]  /*26c0*/  IABS R17, R11 ;  /* 0x0000000b00117213 */ /* 0x000fe20000000000 */
[----:B------:R-:W-:Y:S01]  /*26d0*/  @!P5 IMAD.MOV R10, RZ, RZ, -R10 ;  /* 0x000000ffff0ad224 */ /* 0x000fe200078e0a0a */
[C---:B------:R-:W-:Y:S01]  /*26e0*/  ISETP.GT.U32.AND P5, PT, R6.reuse, R19, PT ;  /* 0x000000130600720c */ /* 0x040fe20003fa4070 */
[----:B------:R-:W-:Y:S01]  /*26f0*/  IMAD R9, R6, R9, R13 ;  /* 0x0000000906097224 */ /* 0x000fe200078e020d */
[----:B------:R-:W-:Y:S01]  /*2700*/  LOP3.LUT R13, R16, 0x56, RZ, 0xfc, !PT ;  /* 0x00000056100d7812 */ /* 0x000fe200078efcff */
[----:B------:R-:W-:-:S03]  /*2710*/  IMAD.HI.U32 R11, R8, R17, RZ ;  /* 0x00000011080b7227 */ /* 0x000fc600078e00ff */
[----:B------:R-:W-:Y:S01]  /*2720*/  IABS R89, R13 ;  /* 0x0000000d00597213 */ /* 0x000fe20000000000 */
[--C-:B------:R-:W-:Y:S01]  /*2730*/  @!P6 IMAD.IADD R5, R5, 0x1, -R6.reuse ;  /* 0x000000010505e824 */ /* 0x100fe200078e0a06 */
[C---:B------:R-:W-:Y:S01]  /*2740*/  ISETP.GT.U32.AND P6, PT, R6.reuse, R9, PT ;  /* 0x000000090600720c */ /* 0x040fe20003fc4070 */
[----:B------:R-:W-:Y:S02]  /*2750*/  IMAD.MOV R11, RZ, RZ, -R11 ;  /* 0x000000ffff0b7224 */ /* 0x000fe400078e0a0b */
[----:B------:R-:W-:Y:S02]  /*2760*/  @!P3 IMAD.MOV R5, RZ, RZ, -R5 ;  /* 0x000000ffff05b224 */ /* 0x000fe400078e0a05 */
[C---:B------:R-:W-:Y:S02]  /*2770*/  IMAD R11, R6.reuse, R11, R17 ;  /* 0x0000000b060b7224 */ /* 0x040fe400078e0211 */
[----:B------:R-:W-:Y:S01]  /*2780*/  @!P2 IMAD.MOV R91, RZ, RZ, -R91 ;  /* 0x000000ffff5ba224 */ /* 0x000fe200078e0a5b */
[----:B------:R-:W-:Y:S01]  /*2790*/  ISETP.GE.AND P2, PT, R21, RZ, PT ;  /* 0x000000ff1500720c */ /* 0x000fe20003f46270 */
[----:B------:R-:W-:Y:S01]  /*27a0*/  @!P5 IMAD.IADD R19, R19, 0x1, -R6 ;  /* 0x000000011313d824 */ /* 0x000fe200078e0a06 */
[----:B------:R-:W-:Y:S01]  /*27b0*/  ISETP.GT.U32.AND P3, PT, R6, R11, PT ;  /* 0x0000000b0600720c */ /* 0x000fe20003f64070 */
[----:B------:R-:W-:Y:S01]  /*27c0*/  IMAD.HI.U32 R17, R8, R89, RZ ;  /* 0x0000005908117227 */ /* 0x000fe200078e00ff */
[----:B------:R-:W-:-:S02]  /*27d0*/  IABS R21, R21 ;  /* 0x0000001500157213 */ /* 0x000fc40000000000 */
[----:B------:R-:W-:Y:S01]  /*27e0*/  ISETP.GE.AND P5, PT, R13, RZ, PT ;  /* 0x000000ff0d00720c */ /* 0x000fe20003fa6270 */
[----:B------:R-:W-:Y:S02]  /*27f0*/  @!P6 IMAD.IADD R9, R9, 0x1, -R6 ;  /* 0x000000010909e824 */ /* 0x000fe400078e0a06 */
[----:B------:R-:W-:-:S03]  /*2800*/  IMAD.HI.U32 R13, R8, R21, RZ ;  /* 0x00000015080d7227 */ /* 0x000fc600078e00ff */
[C---:B------:R-:W-:Y:S01]  /*2810*/  ISETP.GT.U32.AND P6, PT, R6.reuse, R9, PT ;  /* 0x000000090600720c */ /* 0x040fe20003fc4070 */
[----:B------:R-:W-:Y:S02]  /*2820*/  IMAD.MOV R13, RZ, RZ, -R13 ;  /* 0x000000ffff0d7224 */ /* 0x000fe400078e0a0d */
[----:B------:R-:W-:Y:S02]  /*2830*/  @!P3 IMAD.IADD R11, R11, 0x1, -R6 ;  /* 0x000000010b0bb824 */ /* 0x000fe400078e0a06 */
[----:B------:R-:W-:Y:S02]  /*2840*/  IMAD.MOV R17, RZ, RZ, -R17 ;  /* 0x000000ffff117224 */ /* 0x000fe400078e0a11 */
[C---:B------:R-:W-:Y:S01]  /*2850*/  IMAD R13, R6.reuse, R13, R21 ;  /* 0x0000000d060d7224 */ /* 0x040fe200078e0215 */
[C---:B------:R-:W-:Y:S01]  /*2860*/  ISETP.GT.U32.AND P3, PT, R6.reuse, R11, PT ;  /* 0x0000000b0600720c */ /* 0x040fe20003f64070 */
[----:B------:R-:W-:Y:S02]  /*2870*/  IMAD R89, R6, R17, R89 ;  /* 0x0000001106597224 */ /* 0x000fe400078e0259 */
[----:B------:R-:W-:-:S04]  /*2880*/  IMAD.HI.U32 R17, R8, R41, RZ ;  /* 0x0000002908117227 */ /* 0x000fc800078e00ff */
[----:B------:R-:W-:Y:S01]  /*2890*/  @!P6 IMAD.IADD R9, R9, 0x1, -R6 ;  /* 0x000000010909e824 */ /* 0x000fe200078e0a06 */
[----:B------:R-:W-:Y:S01]  /*28a0*/  ISETP.GT.U32.AND P6, PT, R6, R13, PT ;  /* 0x0000000d0600720c */ /* 0x000fe20003fc4070 */
[----:B------:R-:W-:-:S04]  /*28b0*/  IMAD.HI.U32 R21, R8, R43, RZ ;  /* 0x0000002b08157227 */ /* 0x000fc800078e00ff */
[----:B------:R-:W-:Y:S02]  /*28c0*/  IMAD.MOV R17, RZ, RZ, -R17 ;  /* 0x000000ffff117224 */ /* 0x000fe400078e0a11 */
[----:B------:R-:W-:Y:S02]  /*28d0*/  IMAD.MOV R21, RZ, RZ, -R21 ;  /* 0x000000ffff157224 */ /* 0x000fe400078e0a15 */
        /* <DEDUP_REMOVED lines=10> */
[----:B------:R-:W-:-:S04]  /*2980*/  IMAD.HI.U32 R40, R8, R87, RZ ;  /* 0x0000005708287227 */ /* 0x000fc800078e00ff */
[----:B------:R-:W-:Y:S01]  /*2990*/  @!P4 IMAD.MOV R9, RZ, RZ, -R9 ;  /* 0x000000ffff09c224 */ /* 0x000fe200078e0a09 */
[C---:B------:R-:W-:Y:S01]  /*29a0*/  ISETP.GT.U32.AND P4, PT, R6.reuse, R89, PT ;  /* 0x000000590600720c */ /* 0x040fe20003f84070 */
[----:B------:R-:W-:Y:S02]  /*29b0*/  IMAD.MOV R40, RZ, RZ, -R40 ;  /* 0x000000ffff287224 */ /* 0x000fe400078e0a28 */
[--C-:B------:R-:W-:Y:S02]  /*29c0*/  @!P3 IMAD.IADD R17, R17, 0x1, -R6.reuse ;  /* 0x000000011111b824 */ /* 0x100fe400078e0a06 */
[----:B------:R-:W-:Y:S02]  /*29d0*/  @!P6 IMAD.IADD R21, R21, 0x1, -R6 ;  /* 0x000000011515e824 */ /* 0x000fe400078e0a06 */
[C---:B------:R-:W-:Y:S01]  /*29e0*/  IMAD R87, R6.reuse, R40, R87 ;  /* 0x0000002806577224 */ /* 0x040fe200078e0257 */
[----:B------:R-:W-:Y:S01]  /*29f0*/  ISETP.GT.U32.AND P6, PT, R6, R17, PT ;  /* 0x000000110600720c */ /* 0x000fe20003fc4070 */
[----:B------:R-:W-:-:S04]  /*2a00*/  IMAD.HI.U32 R40, R8, R41, RZ ;  /* 0x0000002908287227 */ /* 0x000fc800078e00ff */
[----:B------:R-:W-:Y:S02]  /*2a10*/  IMAD.MOV R40, RZ, RZ, -R40 ;  /* 0x000000ffff287224 */ /* 0x000fe400078e0a28 */
[----:B------:R-:W-:Y:S01]  /*2a20*/  @!P4 IMAD.IADD R89, R89, 0x1, -R6 ;  /* 0x000000015959c824 */ /* 0x000fe200078e0a06 */
[C---:B------:R-:W-:Y:S01]  /*2a30*/  ISETP.GT.U32.AND P4, PT, R6.reuse, R13, PT ;  /* 0x0000000d0600720c */ /* 0x040fe20003f84070 */
[----:B------:R-:W-:Y:S02]  /*2a40*/  IMAD R41, R6, R40, R41 ;  /* 0x0000002806297224 */ /* 0x000fe400078e0229 */
[----:B------:R-:W-:Y:S01]  /*2a50*/  IMAD.HI.U32 R40, R8, R85, RZ ;  /* 0x0000005508287227 */ /* 0x000fe200078e00ff */
[----:B------:R-:W-:-:S03]  /*2a60*/  ISETP.GT.U32.AND P3, PT, R6, R89, PT ;  /* 0x000000590600720c */ /* 0x000fc60003f64070 */
[----:B------:R-:W-:Y:S01]  /*2a70*/  @!P6 IMAD.IADD R17, R17, 0x1, -R6 ;  /* 0x000000011111e824 */ /* 0x000fe200078e0a06 */
[C---:B------:R-:W-:Y:S01]  /*2a80*/  ISETP.GT.U32.AND P6, PT, R6.reuse, R41, PT ;  /* 0x000000290600720c */ /* 0x040fe20003fc4070 */
[----:B------:R-:W-:Y:S02]  /*2a90*/  IMAD.MOV R40, RZ, RZ, -R40 ;  /* 0x000000ffff287224 */ /* 0x000fe400078e0a28 */
[----:B------:R-:W-:Y:S01]  /*2aa0*/  @!P0 IMAD.MOV R11, RZ, RZ, -R11 ;  /* 0x000000ffff0b8224 */ /* 0x000fe200078e0a0b */
[C---:B------:R-:W-:Y:S01]  /*2ab0*/  ISETP.GT.U32.AND P0, PT, R6.reuse, R21, PT ;  /* 0x000000150600720c */ /* 0x040fe20003f04070 */
[----:B------:R-:W-:Y:S02]  /*2ac0*/  IMAD R85, R6, R40, R85 ;  /* 0x0000002806557224 */ /* 0x000fe400078e0255 */
[----:B------:R-:W-:-:S04]  /*2ad0*/  IMAD.HI.U32 R40, R8, R83, RZ ;  /* 0x0000005308287227 */ /* 0x000fc800078e00ff */
[--C-:B------:R-:W-:Y:S01]  /*2ae0*/  @!P3 IMAD.IADD R89, R89, 0x1, -R6.reuse ;  /* 0x000000015959b824 */ /* 0x100fe200078e0a06 */
[----:B------:R-:W-:Y:S01]  /*2af0*/  ISETP.GE.AND P3, PT, R42, RZ, PT ;  /* 0x000000ff2a00720c */ /* 0x000fe20003f66270 */
[----:B------:R-:W-:Y:S01]  /*2b00*/  @!P6 IMAD.IADD R41, R41, 0x1, -R6 ;  /* 0x000000012929e824 */ /* 0x000fe200078e0a06 */
[C---:B------:R-:W-:Y:S01]  /*2b10*/  ISETP.GT.U32.AND P6, PT, R6.reuse, R85, PT ;  /* 0x000000550600720c */ /* 0x040fe20003fc4070 */
[----:B------:R-:W-:Y:S02]  /*2b20*/  @!P5 IMAD.MOV R89, RZ, RZ, -R89 ;  /* 0x000000ffff59d224 */ /* 0x000fe400078e0a59 */
[----:B------:R-:W-:Y:S01]  /*2b30*/  IMAD.MOV R40, RZ, RZ, -R40 ;  /* 0x000000ffff287224 */ /* 0x000fe200078e0a28 */
[C---:B------:R-:W-:Y:S01]  /*2b40*/  ISETP.GT.U32.AND P5, PT, R6.reuse, R41, PT ;  /* 0x000000290600720c */ /* 0x040fe20003fa4070 */
[----:B------:R-:W-:Y:S01]  /*2b50*/  @!P4 IMAD.IADD R13, R13, 0x1, -R6 ;  /* 0x000000010d0dc824 */ /* 0x000fe200078e0a06 */
[C---:B------:R-:W-:Y:S01]  /*2b60*/  ISETP.GT.U32.AND P4, PT, R6.reuse, R87, PT ;  /* 0x000000570600720c */ /* 0x040fe20003f84070 */
[----:B------:R-:W-:-:S02]  /*2b70*/  IMAD R83, R6, R40, R83 ;  /* 0x0000002806537224 */ /* 0x000fc400078e0253 */
[----:B------:R-:W-:Y:S01]  /*2b80*/  @!P0 IMAD.IADD R21, R21, 0x1, -R6 ;  /* 0x0000000115158824 */ /* 0x000fe200078e0a06 */
[----:B------:R-:W-:Y:S01]  /*2b90*/  ISETP.GE.AND P0, PT, R44, RZ, PT ;  /* 0x000000ff2c00720c */ /* 0x000fe20003f06270 */
[----:B------:R-:W-:Y:S01]  /*2ba0*/  IMAD.HI.U32 R42, R8, R43, RZ ;  /* 0x0000002b082a7227 */ /* 0x000fe200078e00ff */
[----:B------:R-:W-:-:S03]  /*2bb0*/  LOP3.LUT R44, R16, 0x66, RZ, 0xfc, !PT ;  /* 0x00000066102c7812 */ /* 0x000fc600078efcff */
[----:B------:R-:W-:Y:S02]  /*2bc0*/  IMAD.MOV R42, RZ, RZ, -R42 ;  /* 0x000000ffff2a7224 */ /* 0x000fe400078e0a2a */
[--C-:B------:R-:W-:Y:S01]  /*2bd0*/  @!P5 IMAD.IADD R41, R41, 0x1, -R6.reuse ;  /* 0x000000012929d824 */ /* 0x100fe200078e0a06 */
[C---:B------:R-:W-:Y:S01]  /*2be0*/  ISETP.GT.U32.AND P5, PT, R6.reuse, R83, PT ;  /* 0x000000530600720c */ /* 0x040fe20003fa4070 */
[----:B------:R-:W-:Y:S01]  /*2bf0*/  @!P4 IMAD.IADD R87, R87, 0x1, -R6 ;  /* 0x000000015757c824 */ /* 0x000fe200078e0a06 */
[----:B------:R-:W-:Y:S01]  /*2c00*/  ISETP.GE.AND P4, PT, R45, RZ, PT ;  /* 0x000000ff2d00720c */ /* 0x000fe20003f86270 */
[C---:B------:R-:W-:Y:S01]  /*2c10*/  IMAD R43, R6.reuse, R42, R43 ;  /* 0x0000002a062b7224 */ /* 0x040fe200078e022b */
[----:B------:R-:W-:Y:S01]  /*2c20*/  IABS R45, R44 ;  /* 0x0000002c002d7213 */ /* 0x000fe20000000000 */
[----:B------:R-:W-:Y:S01]  /*2c30*/  @!P2 IMAD.MOV R13, RZ, RZ, -R13 ;  /* 0x000000ffff0da224 */ /* 0x000fe200078e0a0d */
[----:B------:R-:W-:Y:S01]  /*2c40*/  ISETP.GT.U32.AND P2, PT, R6, R87, PT ;  /* 0x000000570600720c */ /* 0x000fe20003f44070 */
[----:B------:R-:W-:Y:S01]  /*2c50*/  @!P1 IMAD.MOV R17, RZ, RZ, -R17 ;  /* 0x000000ffff119224 */ /* 0x000fe200078e0a11 */
[----:B------:R-:W-:Y:S01]  /*2c60*/  ISETP.GE.AND P1, PT, R46, RZ, PT ;  /* 0x000000ff2e00720c */ /* 0x000fe20003f26270 */
[----:B------:R-:W-:Y:S01]  /*2c70*/  IMAD.HI.U32 R40, R8, R45, RZ ;  /* 0x0000002d08287227 */ /* 0x000fe200078e00ff */
[----:B------:R-:W-:-:S03]  /*2c80*/  LOP3.LUT R46, R16, 0x6a, RZ, 0xfc, !PT ;  /* 0x0000006a102e7812 */ /* 0x000fc600078efcff */
[----:B------:R-:W-:Y:S02]  /*2c90*/  @!P5 IMAD.IADD R83, R83, 0x1, -R6 ;  /* 0x000000015353d824 */ /* 0x000fe400078e0a06 */
[----:B------:R-:W-:Y:S02]  /*2ca0*/  IMAD.MOV R42, RZ, RZ, -R40 ;  /* 0x000000ffff2a7224 */ /* 0x000fe400078e0a28 */
[----:B------:R-:W-:Y:S01]  /*2cb0*/  IMAD.HI.U32 R40, R8, R81, RZ ;  /* 0x0000005108287227 */ /* 0x000fe200078e00ff */
[----:B------:R-:W-:-:S03]  /*2cc0*/  ISETP.GT.U32.AND P5, PT, R6, R83, PT ;  /* 0x000000530600720c */ /* 0x000fc60003fa4070 */
[----:B------:R-:W-:Y:S02]  /*2cd0*/  IMAD.MOV R40, RZ, RZ, -R40 ;  /* 0x000000ffff287224 */ /* 0x000fe400078e0a28 */
[----:B------:R-:W-:Y:S01]  /*2ce0*/  @!P3 IMAD.MOV R21, RZ, RZ, -R21 ;  /* 0x000000ffff15b224 */ /* 0x000fe200078e0a15 */
[C---:B------:R-:W-:Y:S01]  /*2cf0*/  ISETP.GT.U32.AND P3, PT, R6.reuse, R43, PT ;  /* 0x0000002b0600720c */ /* 0x040fe20003f64070 */
[C---:B------:R-:W-:Y:S02]  /*2d00*/  IMAD R81, R6.reuse, R40, R81 ;  /* 0x0000002806517224 */ /* 0x040fe400078e0251 */
[--C-:B------:R-:W-:Y:S01]  /*2d10*/  @!P2 IMAD.IADD R87, R87, 0x1, -R6.reuse ;  /* 0x000000015757a824 */ /* 0x100fe200078e0a06 */
[----:B------:R-:W-:Y:S01]  /*2d20*/  ISETP.GE.AND P2, PT, R47, RZ, PT ;  /* 0x000000ff2f00720c */ /* 0x000fe20003f46270 */
[--C-:B------:R-:W-:Y:S01]  /*2d30*/  @!P6 IMAD.IADD R85, R85, 0x1, -R6.reuse ;  /* 0x000000015555e824 */ /* 0x100fe200078e0a06 */
[----:B------:R-:W-:Y:S01]  /*2d40*/  IABS R47, R46 ;  /* 0x0000002e002f7213 */ /* 0x000fe20000000000 */
[----:B------:R-:W-:Y:S01]  /*2d50*/  @!P5 IMAD.IADD R83, R83, 0x1, -R6 ;  /* 0x000000015353d824 */ /* 0x000fe200078e0a06 */
[----:B------:R-:W-:Y:S01]  /*2d60*/  ISETP.GT.U32.AND P5, PT, R6, R81, PT ;  /* 0x000000510600720c */ /* 0x000fe20003fa4070 */
[----:B------:R-:W-:Y:S01]  /*2d70*/  @!P0 IMAD.MOV R87, RZ, RZ, -R87 ;  /* 0x000000ffff578224 */ /* 0x000fe200078e0a57 */
[----:B------:R-:W-:Y:S01]  /*2d80*/  ISETP.GE.AND P6, PT, R48, RZ, PT ;  /* 0x000000ff3000720c */ /* 0x000fe20003fc6270 */
[----:B------:R-:W-:Y:S01]  /*2d90*/  IMAD.HI.U32 R40, R8, R47, RZ ;  /* 0x0000002f08287227 */ /* 0x000fe200078e00ff */
[----:B------:R-:W-:-:S03]  /*2da0*/  LOP3.LUT R48, R16, 0x6c, RZ, 0xfc, !PT ;  /* 0x0000006c10307812 */ /* 0x000fc600078efcff */
[----:B------:R-:W-:Y:S01]  /*2db0*/  @!P3 IMAD.IADD R43, R43, 0x1, -R6 ;  /* 0x000000012b2bb824 */ /* 0x000fe200078e0a06 */
[C---:B------:R-:W-:Y:S01]  /*2dc0*/  ISETP.GT.U32.AND P3, PT, R6.reuse, R85, PT ;  /* 0x000000550600720c */ /* 0x040fe20003f64070 */
[----:B------:R-:W-:Y:S01]  /*2dd0*/  IMAD.MOV R40, RZ, RZ, -R40 ;  /* 0x000000ffff287224 */ /* 0x000fe200078e0a28 */
[----:B------:R-:W-:Y:S01]  /*2de0*/  IABS R79, R48 ;  /* 0x00000030004f7213 */ /* 0x000fe20000000000 */
[----:B------:R-:W-:Y:S01]  /*2df0*/  @!P4 IMAD.MOV R41, RZ, RZ, -R41 ;  /* 0x000000ffff29c224 */ /* 0x000fe200078e0a29 */
[C---:B------:R-:W-:Y:S01]  /*2e00*/  ISETP.GT.U32.AND P0, PT, R6.reuse, R43, PT ;  /* 0x0000002b0600720c */ /* 0x040fe20003f04070 */
[----:B------:R-:W-:Y:S02]  /*2e10*/  @!P5 IMAD.IADD R81, R81, 0x1, -R6 ;  /* 0x000000015151d824 */ /* 0x000fe400078e0a06 */
[----:B------:R-:W-:Y:S02]  /*2e20*/  IMAD R47, R6, R40, R47 ;  /* 0x00000028062f7224 */ /* 0x000fe400078e022f */
[----:B------:R-:W-:Y:S01]  /*2e30*/  IMAD.HI.U32 R40, R8, R49, RZ ;  /* 0x0000003108287227 */ /* 0x000fe200078e00ff */
[----:B------:R-:W-:-:S03]  /*2e40*/  ISETP.GT.U32.AND P4, PT, R6, R81, PT ;  /* 0x000000510600720c */ /* 0x000fc60003f84070 */
[----:B------:R-:W-:Y:S02]  /*2e50*/  IMAD.MOV R40, RZ, RZ, -R40 ;  /* 0x000000ffff287224 */ /* 0x000fe400078e0a28 */
[C---:B------:R-:W-:Y:S02]  /*2e60*/  IMAD R45, R6.reuse, R42, R45 ;  /* 0x0000002a062d7224 */ /* 0x040fe400078e022d */
[C---:B------:R-:W-:Y:S02]  /*2e70*/  IMAD R49, R6.reuse, R40, R49 ;  /* 0x0000002806317224 */ /* 0x040fe400078e0231 */
[--C-:B------:R-:W-:Y:S01]  /*2e80*/  @!P3 IMAD.IADD R85, R85, 0x1, -R6.reuse ;  /* 0x000000015555b824 */ /* 0x100fe200078e0a06 */
[----:B------:R-:W-:Y:S01]  /*2e90*/  ISETP.GT.U32.AND P3, PT, R6, R45, PT ;  /* 0x0000002d0600720c */ /* 0x000fe20003f64070 */
[--C-:B------:R-:W-:Y:S01]  /*2ea0*/  @!P0 IMAD.IADD R43, R43, 0x1, -R6.reuse ;  /* 0x000000012b2b8824 */ /* 0x100fe200078e0a06 */
[----:B------:R-:W-:Y:S01]  /*2eb0*/  ISETP.GE.AND P0, PT, R44, RZ, PT ;  /* 0x000000ff2c00720c */ /* 0x000fe20003f06270 */
[----:B------:R-:W-:Y:S01]  /*2ec0*/  @!P4 IMAD.IADD R81, R81, 0x1, -R6 ;  /* 0x000000015151c824 */ /* 0x000fe200078e0a06 */
[----:B------:R-:W-:Y:S01]  /*2ed0*/  ISETP.GT.U32.AND P4, PT, R6, R49, PT ;  /* 0x000000310600720c */ /* 0x000fe20003f84070 */
[----:B------:R-:W-:Y:S01]  /*2ee0*/  @!P1 IMAD.MOV R85, RZ, RZ, -R85 ;  /* 0x000000ffff559224 */ /* 0x000fe200078e0a55 */
[----:B------:R-:W-:Y:S01]  /*2ef0*/  LOP3.LUT R44, R16, 0x70, RZ, 0xfc, !PT ;  /* 0x00000070102c7812 */ /* 0x000fe200078efcff */
[----:B------:R-:W-:Y:S01]  /*2f00*/  IMAD.HI.U32 R42, R8, R79, RZ ;  /* 0x0000004f082a7227 */ /* 0x000fe200078e00ff */
[----:B------:R-:W-:-:S02]  /*2f10*/  ISETP.GT.U32.AND P1, PT, R6, R47, PT ;  /* 0x0000002f0600720c */ /* 0x000fc40003f24070 */
[----:B------:R-:W-:Y:S01]  /*2f20*/  IABS R77, R44 ;  /* 0x0000002c004d7213 */ /* 0x000fe20000000000 */
[----:B------:R-:W-:Y:S02]  /*2f30*/  IMAD.MOV R42, RZ, RZ, -R42 ;  /* 0x000000ffff2a7224 */ /* 0x000fe400078e0a2a */
[--C-:B------:R-:W-:Y:S01]  /*2f40*/  @!P3 IMAD.IADD R45, R45, 0x1, -R6.reuse ;  /* 0x000000012d2db824 */ /* 0x100fe200078e0a06 */
[----:B------:R-:W-:Y:S01]  /*2f50*/  ISETP.GE.AND P3, PT, R51, RZ, PT ;  /* 0x000000ff3300720c */ /* 0x000fe20003f66270 */
[----:B------:R-:W-:Y:S01]  /*2f60*/  IMAD.HI.U32 R40, R8, R77, RZ ;  /* 0x0000004d08287227 */ /* 0x000fe200078e00ff */
[----:B------:R-:W-:Y:S02]  /*2f70*/  IABS R51, R52 ;  /* 0x0000003400337213 */ /* 0x000fe40000000000 */
[----:B------:R-:W-:Y:S01]  /*2f80*/  ISETP.GT.U32.AND P5, PT, R6, R45, PT ;  /* 0x0000002d0600720c */ /* 0x000fe20003fa4070 */
[----:B------:R-:W-:Y:S02]  /*2f90*/  @!P4 IMAD.IADD R49, R49, 0x1, -R6 ;  /* 0x000000013131c824 */ /* 0x000fe400078e0a06 */
[----:B------:R-:W-:-:S02]  /*2fa0*/  IMAD.MOV R40, RZ, RZ, -R40 ;  /* 0x000000ffff287224 */ /* 0x000fc400078e0a28 */
[C---:B------:R-:W-:Y:S01]  /*2fb0*/  IMAD R79, R6.reuse, R42, R79 ;  /* 0x0000002a064f7224 */ /* 0x040fe200078e024f */
[----:B------:R-:W-:Y:S01]  /*2fc0*/  ISETP.GT.U32.AND P4, PT, R6, R49, PT ;  /* 0x000000310600720c */ /* 0x000fe20003f84070 */
[----:B------:R-:W-:Y:S01]  /*2fd0*/  @!P1 IMAD.IADD R47, R47, 0x1, -R6 ;  /* 0x000000012f2f9824 */ /* 0x000fe200078e0a06 */
[----:B------:R-:W-:Y:S01]  /*2fe0*/  LOP3.LUT R42, R16, 0x76, RZ, 0xfc, !PT ;  /* 0x00000076102a7812 */ /* 0x000fe200078efcff */
[C---:B------:R-:W-:Y:S02]  /*2ff0*/  IMAD R77, R6.reuse, R40, R77 ;  /* 0x00000028064d7224 */ /* 0x040fe400078e024d */
[----:B------:R-:W-:Y:S01]  /*3000*/  @!P6 IMAD.MOV R83, RZ, RZ, -R83 ;  /* 0x000000ffff53e224 */ /* 0x000fe200078e0a53 */
[----:B------:R-:W-:Y:S01]  /*3010*/  ISETP.GT.U32.AND P6, PT, R6, R79, PT ;  /* 0x0000004f0600720c */ /* 0x000fe20003fc4070 */
[----:B------:R-:W-:Y:S01]  /*3020*/  IMAD.HI.U32 R40, R8, R51, RZ ;  /* 0x0000003308287227 */ /* 0x000fe200078e00ff */
[----:B------:R-:W-:Y:S02]  /*3030*/  ISETP.GT.U32.AND P1, PT, R6, R47, PT ;  /* 0x0000002f0600720c */ /* 0x000fe40003f24070 */
[----:B------:R-:W-:Y:S01]  /*3040*/  IABS R55, R42 ;  /* 0x0000002a00377213 */ /* 0x000fe20000000000 */
[----:B------:R-:W-:Y:S01]  /*3050*/  @!P2 IMAD.MOV R43, RZ, RZ, -R43 ;  /* 0x000000ffff2ba224 */ /* 0x000fe200078e0a2b */
[----:B------:R-:W-:Y:S01]  /*3060*/  ISETP.GE.AND P2, PT, R46, RZ, PT ;  /* 0x000000ff2e00720c */ /* 0x000fe20003f46270 */
[----:B------:R-:W-:Y:S01]  /*3070*/  IMAD.MOV R53, RZ, RZ, -R40 ;  /* 0x000000ffff357224 */ /* 0x000fe200078e0a28 */
[----:B------:R-:W-:Y:S01]  /*3080*/  LOP3.LUT R46, R16, 0x74, RZ, 0xfc, !PT ;  /* 0x00000074102e7812 */ /* 0x000fe200078efcff */
[----:B------:R-:W-:-:S02]  /*3090*/  @!P4 IMAD.IADD R49, R49, 0x1, -R6 ;  /* 0x000000013131c824 */ /* 0x000fc400078e0a06 */
[----:B------:R-:W-:Y:S01]  /*30a0*/  IMAD R51, R6, R53, R51 ;  /* 0x0000003506337224 */ /* 0x000fe200078e0233 */
[----:B------:R-:W-:Y:S01]  /*30b0*/  IABS R75, R46 ;  /* 0x0000002e004b7213 */ /* 0x000fe20000000000 */
[--C-:B------:R-:W-:Y:S01]  /*30c0*/  @!P6 IMAD.IADD R79, R79, 0x1, -R6.reuse ;  /* 0x000000014f4fe824 */ /* 0x100fe200078e0a06 */
[----:B------:R-:W-:Y:S01]  /*30d0*/  LOP3.LUT R53, R0, 0x7f, RZ, 0xc0, !PT ;  /* 0x0000007f00357812 */ /* 0x000fe200078ec0ff */
[----:B------:R-:W-:Y:S01]  /*30e0*/  @!P1 IMAD.IADD R47, R47, 0x1, -R6 ;  /* 0x000000012f2f9824 */ /* 0x000fe200078e0a06 */
[----:B------:R-:W-:Y:S01]  /*30f0*/  ISETP.GT.U32.AND P4, PT, R6, R51, PT ;  /* 0x000000330600720c */ /* 0x000fe20003f84070 */
[----:B------:R-:W-:Y:S01]  /*3100*/  IMAD.HI.U32 R40, R8, R75, RZ ;  /* 0x0000004b08287227 */ /* 0x000fe200078e00ff */
[C---:B------:R-:W-:Y:S02]  /*3110*/  ISETP.GT.U32.AND P1, PT, R6.reuse, R77, PT ;  /* 0x0000004d0600720c */ /* 0x040fe40003f24070 */
[----:B------:R-:W-:Y:S01]  /*3120*/  ISETP.GT.U32.AND P6, PT, R6, R79, PT ;  /* 0x0000004f0600720c */ /* 0x000fe20003fc4070 */
[----:B------:R-:W-:-:S02]  /*3130*/  IMAD.MOV R40, RZ, RZ, -R40 ;  /* 0x000000ffff287224 */ /* 0x000fc400078e0a28 */
[----:B------:R-:W-:Y:S01]  /*3140*/  @!P5 IMAD.IADD R45, R45, 0x1, -R6 ;  /* 0x000000012d2dd824 */ /* 0x000fe200078e0a06 */
[----:B------:R-:W-:Y:S01]  /*3150*/  ISETP.GE.AND P5, PT, R48, RZ, PT ;  /* 0x000000ff3000720c */ /* 0x000fe20003fa6270 */
[----:B------:R-:W-:Y:S02]  /*3160*/  IMAD R75, R6, R40, R75 ;  /* 0x00000028064b7224 */ /* 0x000fe400078e024b */
[----:B------:R-:W-:-:S04]  /*3170*/  IMAD.HI.U32 R48, R8, R55, RZ ;  /* 0x0000003708307227 */ /* 0x000fc800078e00ff */
[----:B------:R-:W-:Y:S01]  /*3180*/  @!P4 IMAD.IADD R51, R51, 0x1, -R6 ;  /* 0x000000013333c824 */ /* 0x000fe200078e0a06 */
[----:B------:R-:W-:Y:S01]  /*3190*/  ISETP.GT.U32.AND P4, PT, R6, R75, PT ;  /* 0x0000004b0600720c */ /* 0x000fe20003f84070 */
[----:B------:R-:W-:Y:S02]  /*31a0*/  IMAD.MOV R48, RZ, RZ, -R48 ;  /* 0x000000ffff307224 */ /* 0x000fe400078e0a30 */
[--C-:B------:R-:W-:Y:S01]  /*31b0*/  @!P1 IMAD.IADD R77, R77, 0x1, -R6.reuse ;  /* 0x000000014d4d9824 */ /* 0x100fe200078e0a06 */
[----:B------:R-:W-:Y:S01]  /*31c0*/  ISETP.NE.U32.AND P1, PT, R53, RZ, PT ;  /* 0x000000ff3500720c */ /* 0x000fe20003f25070 */
[----:B------:R-:W-:Y:S02]  /*31d0*/  IMAD R78, R22, 0x100, R53 ;  /* 0x00000100164e7824 */ /* 0x000fe400078e0235 */
[--C-:B------:R-:W-:Y:S01]  /*31e0*/  @!P6 IMAD.IADD R79, R79, 0x1, -R6.reuse ;  /* 0x000000014f4fe824 */ /* 0x100fe200078e0a06 */
[----:B------:R-:W-:Y:S01]  /*31f0*/  ISETP.GE.AND P6, PT, R50, RZ, PT ;  /* 0x000000ff3200720c */ /* 0x000fe20003fc6270 */
[----:B------:R-:W-:Y:S01]  /*3200*/  IMAD R53, R6, R48, R55 ;  /* 0x0000003006357224 */ /* 0x000fe200078e0237 */
[----:B------:R-:W-:Y:S01]  /*3210*/  LOP3.LUT R48, R16, 0x78, RZ, 0xfc, !PT ;  /* 0x0000007810307812 */ /* 0x000fe200078efcff */
[----:B------:R-:W-:Y:S01]  /*3220*/  VIADD R76, R78, 0x80 ;  /* 0x000000804e4c7836 */ /* 0x000fe20000000000 */
[----:B------:R-:W-:Y:S01]  /*3230*/  LOP3.LUT R50, R16, 0x7a, RZ, 0xfc, !PT ;  /* 0x0000007a10327812 */ /* 0x000fe200078efcff */
[----:B------:R-:W-:Y:S01]  /*3240*/  @!P4 IMAD.IADD R75, R75, 0x1, -R6 ;  /* 0x000000014b4bc824 */ /* 0x000fe200078e0a06 */
[----:B------:R-:W-:Y:S01]  /*3250*/  IABS R73, R48 ;  /* 0x0000003000497213 */ /* 0x000fe20000000000 */
[----:B------:R-:W-:Y:S01]  /*3260*/  @!P0 IMAD.MOV R45, RZ, RZ, -R45 ;  /* 0x000000ffff2d8224 */ /* 0x000fe200078e0a2d */
[----:B------:R-:W-:Y:S01]  /*3270*/  IABS R56, R50 ;  /* 0x0000003200387213 */ /* 0x000fe20000000000 */
[----:B------:R-:W-:Y:S01]  /*3280*/  @!P3 IMAD.MOV R81, RZ, RZ, -R81 ;  /* 0x000000ffff51b224 */ /* 0x000fe200078e0a51 */
[----:B------:R-:W-:Y:S01]  /*3290*/  ISETP.GT.U32.AND P4, PT, R6, R53, PT ;  /* 0x000000350600720c */ /* 0x000fe20003f84070 */
[----:B------:R-:W-:Y:S01]  /*32a0*/  IMAD.HI.U32 R40, R8, R73, RZ ;  /* 0x0000004908287227 */ /* 0x000fe200078e00ff */
[----:B------:R-:W-:Y:S01]  /*32b0*/  LOP3.LUT R16, R16, 0x7c, RZ, 0xfc, !PT ;  /* 0x0000007c10107812 */ /* 0x000fe200078efcff */
[----:B------:R-:W-:Y:S01]  /*32c0*/  STL [R1+0x300], R78 ;  /* 0x0003004e01007387 */ /* 0x000fe20000100800 */
[----:B------:R-:W-:Y:S01]  /*32d0*/  IABS R74, R76 ;  /* 0x0000004c004a7213 */ /* 0x000fe20000000000 */
[----:B------:R-:W-:Y:S01]  /*32e0*/  IMAD.HI.U32 R55, R8, R56, RZ ;  /* 0x0000003808377227 */ /* 0x000fe200078e00ff */
[----:B------:R-:W-:Y:S01]  /*32f0*/  IABS R22, R78 ;  /* 0x0000004e00167213 */ /* 0x000fe20000000000 */
[----:B------:R-:W-:Y:S01]  /*3300*/  STL [R1+0x304], R76 ;  /* 0x0003044c01007387 */ /* 0x000fe20000100800 */
[----:B------:R-:W-:Y:S01]  /*3310*/  IABS R72, R16 ;  /* 0x0000001000487213 */ /* 0x000fe20000000000 */
[----:B------:R-:W-:Y:S01]  /*3320*/  IMAD.MOV R40, RZ, RZ, -R40 ;  /* 0x000000ffff287224 */ /* 0x000fe200078e0a28 */
[C---:B------:R-:W-:Y:S01]  /*3330*/  ISETP.GT.U32.AND P0, PT, R6.reuse, R77, PT ;  /* 0x0000004d0600720c */ /* 0x040fe20003f04070 */
[----:B------:R-:W-:Y:S01]  /*3340*/  IMAD.MOV R58, RZ, RZ, -R55 ;  /* 0x000000ffff3a7224 */ /* 0x000fe200078e0a37 */
[C---:B------:R-:W-:Y:S01]  /*3350*/  ISETP.GT.U32.AND P3, PT, R6.reuse, R51, PT ;  /* 0x000000330600720c */ /* 0x040fe20003f64070 */
[----:B------:R-:W-:-:S02]  /*3360*/  IMAD R55, R6, R40, R73 ;  /* 0x0000002806377224 */ /* 0x000fc400078e0249 */
[C---:B------:R-:W-:Y:S02]  /*3370*/  IMAD R73, R6.reuse, R58, R56 ;  /* 0x0000003a06497224 */ /* 0x040fe400078e0238 */
[----:B------:R-:W-:Y:S01]  /*3380*/  IMAD.MOV.U32 R58, RZ, RZ, R74 ;  /* 0x000000ffff3a7224 */ /* 0x000fe200078e004a */
[----:B------:R-:W0:Y:S01]  /*3390*/  LDS R56, [UR10] ;  /* 0x0000000aff387984 */ /* 0x000e220008000800 */
[----:B------:R-:W-:Y:S01]  /*33a0*/  @!P4 IMAD.IADD R53, R53, 0x1, -R6 ;  /* 0x000000013535c824 */ /* 0x000fe200078e0a06 */
[C---:B------:R-:W-:Y:S01]  /*33b0*/  ISETP.GT.U32.AND P4, PT, R6.reuse, R75, PT ;  /* 0x0000004b0600720c */ /* 0x040fe20003f84070 */
[----:B------:R-:W-:Y:S01]  /*33c0*/  @!P5 IMAD.MOV R79, RZ, RZ, -R79 ;  /* 0x000000ffff4fd224 */ /* 0x000fe200078e0a4f */
[----:B------:R-:W-:Y:S01]  /*33d0*/  ISETP.GT.U32.AND P5, PT, R6, R55, PT ;  /* 0x000000370600720c */ /* 0x000fe20003fa4070 */
[----:B------:R-:W-:Y:S01]  /*33e0*/  IMAD.HI.U32 R40, R4, R22, RZ ;  /* 0x0000001604287227 */ /* 0x000fe200078e00ff */
[----:B------:R-:W-:-:S03]  /*33f0*/  LOP3.LUT R74, R0, 0x3f, RZ, 0xc0, !PT ;  /* 0x0000003f004a7812 */ /* 0x000fc600078ec0ff */
[----:B------:R-:W-:-:S04]  /*3400*/  IMAD.HI.U32 R8, R8, R72, RZ ;  /* 0x0000004808087227 */ /* 0x000fc800078e00ff */
[----:B------:R-:W-:-:S04]  /*3410*/  IMAD.HI.U32 R4, R4, R58, RZ ;  /* 0x0000003a04047227 */ /* 0x000fc800078e00ff */
[----:B------:R-:W-:Y:S01]  /*3420*/  @!P6 IMAD.MOV R49, RZ, RZ, -R49 ;  /* 0x000000ffff31e224 */ /* 0x000fe200078e0a31 */
[C---:B------:R-:W-:Y:S01]  /*3430*/  ISETP.GT.U32.AND P6, PT, R6.reuse, R73, PT ;  /* 0x000000490600720c */ /* 0x040fe20003fc4070 */
[----:B------:R-:W-:Y:S02]  /*3440*/  IMAD.MOV R8, RZ, RZ, -R8 ;  /* 0x000000ffff087224 */ /* 0x000fe400078e0a08 */
[----:B------:R-:W-:Y:S02]  /*3450*/  IMAD.MOV R40, RZ, RZ, -R40 ;  /* 0x000000ffff287224 */ /* 0x000fe400078e0a28 */
[----:B------:R-:W-:Y:S02]  /*3460*/  IMAD.MOV R4, RZ, RZ, -R4 ;  /* 0x000000ffff047224 */ /* 0x000fe400078e0a04 */
[----:B------:R-:W-:Y:S01]  /*3470*/  IMAD R8, R6, R8, R72 ;  /* 0x0000000806087224 */ /* 0x000fe200078e0248 */
[----:B------:R-:W-:Y:S01]  /*3480*/  LOP3.LUT R72, RZ, R3, RZ, 0x33, !PT ;  /* 0x00000003ff487212 */ /* 0x000fe200078e33ff */
[----:B------:R-:W-:-:S02]  /*3490*/  IMAD R22, R7, R40, R22 ;  /* 0x0000002807167224 */ /* 0x000fc400078e0216 */
[----:B------:R-:W-:Y:S02]  /*34a0*/  IMAD R4, R7, R4, R58 ;  /* 0x0000000407047224 */ /* 0x000fe400078e023a */
[--C-:B------:R-:W-:Y:S01]  /*34b0*/  @!P0 IMAD.IADD R77, R77, 0x1, -R6.reuse ;  /* 0x000000014d4d8824 */ /* 0x100fe200078e0a06 */
[----:B------:R-:W-:Y:S01]  /*34c0*/  BAR.SYNC.DEFER_BLOCKING 0x0 ;  /* 0x0000000000007b1d */ /* 0x000fe20000010000 */
[--C-:B------:R-:W-:Y:S01]  /*34d0*/  @!P3 IMAD.IADD R51, R51, 0x1, -R6.reuse ;  /* 0x000000013333b824 */ /* 0x100fe200078e0a06 */
[----:B------:R-:W-:Y:S01]  /*34e0*/  ISETP.GE.AND P0, PT, R44, RZ, PT ;  /* 0x000000ff2c00720c */ /* 0x000fe20003f06270 */
[--C-:B------:R-:W-:Y:S01]  /*34f0*/  @!P4 IMAD.IADD R75, R75, 0x1, -R6.reuse ;  /* 0x000000014b4bc824 */ /* 0x100fe200078e0a06 */
[----:B------:R-:W-:Y:S01]  /*3500*/  ISETP.GT.U32.AND P3, PT, R6, R8, PT ;  /* 0x000000080600720c */ /* 0x000fe20003f64070 */
[--C-:B------:R-:W-:Y:S01]  /*3510*/  @!P5 IMAD.IADD R55, R55, 0x1, -R6.reuse ;  /* 0x000000013737d824 */ /* 0x100fe200078e0a06 */
[----:B------:R-:W-:Y:S01]  /*3520*/  ISETP.GT.U32.AND P4, PT, R7, R22, PT ;  /* 0x000000160700720c */ /* 0x000fe20003f84070 */
[----:B------:R-:W-:Y:S01]  /*3530*/  @!P6 IMAD.IADD R73, R73, 0x1, -R6 ;  /* 0x000000014949e824 */ /* 0x000fe200078e0a06 */
[----:B------:R-:W-:Y:S01]  /*3540*/  ISETP.GT.U32.AND P5, PT, R7, R4, PT ;  /* 0x000000040700720c */ /* 0x000fe20003fa4070 */
[----:B------:R-:W-:Y:S01]  /*3550*/  @!P2 IMAD.MOV R47, RZ, RZ, -R47 ;  /* 0x000000ffff2fa224 */ /* 0x000fe200078e0a2f */
[----:B------:R-:W-:-:S02]  /*3560*/  ISETP.GE.AND P6, PT, R46, RZ, PT ;  /* 0x000000ff2e00720c */ /* 0x000fc40003fc6270 */
[C---:B------:R-:W-:Y:S02]  /*3570*/  ISETP.GT.U32.AND P2, PT, R6.reuse, R53, PT ;  /* 0x000000350600720c */ /* 0x040fe40003f44070 */
[----:B------:R-:W-:Y:S01]  /*3580*/  SHF.R.U32.HI R44, RZ, 0x5, R0 ;  /* 0x00000005ff2c7819 */ /* 0x000fe20000011600 */
[----:B------:R-:W-:Y:S01]  /*3590*/  @!P0 IMAD.MOV R77, RZ, RZ, -R77 ;  /* 0x000000ffff4d8224 */ /* 0x000fe200078e0a4d */
[----:B------:R-:W-:Y:S01]  /*35a0*/  ISETP.GT.U32.AND P0, PT, R6, R55, PT ;  /* 0x000000370600720c */ /* 0x000fe20003f04070 */
[--C-:B------:R-:W-:Y:S01]  /*35b0*/  @!P3 IMAD.IADD R8, R8, 0x1, -R6.reuse ;  /* 0x000000010808b824 */ /* 0x100fe200078e0a06 */
[----:B------:R-:W-:Y:S01]  /*35c0*/  ISETP.GT.U32.AND P3, PT, R6, R73, PT ;  /* 0x000000490600720c */ /* 0x000fe20003f64070 */
[--C-:B------:R-:W-:Y:S01]  /*35d0*/  @!P4 IMAD.IADD R22, R22, 0x1, -R7.reuse ;  /* 0x000000011616c824 */ /* 0x100fe200078e0a07 */
[----:B0-----:R-:W-:Y:S01]  /*35e0*/  R2UR UR9, R56 ;  /* 0x00000000380972ca */ /* 0x001fe200000e0000 */
[----:B------:R-:W-:Y:S01]  /*35f0*/  @!P5 IMAD.IADD R4, R4, 0x1, -R7 ;  /* 0x000000010404d824 */ /* 0x000fe200078e0a07 */
[----:B------:R-:W-:Y:S01]  /*3600*/  ISETP.GT.U32.AND P4, PT, R6, R8, PT ;  /* 0x000000080600720c */ /* 0x000fe20003f84070 */
[----:B------:R-:W-:Y:S01]  /*3610*/  @!P6 IMAD.MOV R75, RZ, RZ, -R75 ;  /* 0x000000ffff4be224 */ /* 0x000fe200078e0a4b */
[----:B------:R-:W-:Y:S01]  /*3620*/  ISETP.GT.U32.AND P5, PT, R7, R22, PT ;  /* 0x000000160700720c */ /* 0x000fe20003fa4070 */
[--C-:B------:R-:W-:Y:S01]  /*3630*/  @!P2 IMAD.IADD R53, R53, 0x1, -R6.reuse ;  /* 0x000000013535a824 */ /* 0x100fe200078e0a06 */
[----:B------:R-:W-:Y:S01]  /*3640*/  ISETP.GT.U32.AND P6, PT, R7, R4, PT ;  /* 0x000000040700720c */ /* 0x000fe20003fc4070 */
[----:B------:R-:W-:Y:S01]  /*3650*/  IMAD.SHL.U32 R40, R44, 0x200000, RZ ;  /* 0x002000002c287824 */ /* 0x000fe200078e00ff */
[----:B------:R-:W-:Y:S01]  /*3660*/  ISETP.GE.AND P2, PT, R52, RZ, PT ;  /* 0x000000ff3400720c */ /* 0x000fe20003f46270 */
[--C-:B------:R-:W-:Y:S01]  /*3670*/  @!P0 IMAD.IADD R55, R55, 0x1, -R6.reuse ;  /* 0x0000000137378824 */ /* 0x100fe200078e0a06 */
[----:B------:R-:W-:Y:S01]  /*3680*/  ISETP.GE.AND P0, PT, R42, RZ, PT ;  /* 0x000000ff2a00720c */ /* 0x000fe20003f06270 */
[----:B------:R-:W-:Y:S01]  /*3690*/  @!P3 IMAD.IADD R73, R73, 0x1, -R6 ;  /* 0x000000014949b824 */ /* 0x000fe200078e0a06 */
[----:B------:R-:W-:-:S02]  /*36a0*/  ISETP.GE.AND P3, PT, R48, RZ, PT ;  /* 0x000000ff3000720c */ /* 0x000fc40003f66270 */
[----:B------:R-:W-:Y:S01]  /*36b0*/  LOP3.LUT R40, R40, 0x600000, RZ, 0xc0, !PT ;  /* 0x0060000028287812 */ /* 0x000fe200078ec0ff */
[----:B------:R-:W-:Y:S01]  /*36c0*/  @!P4 IMAD.IADD R8, R8, 0x1, -R6 ;  /* 0x000000010808c824 */ /* 0x000fe200078e0a06 */
[----:B------:R-:W-:Y:S01]  /*36d0*/  ISETP.GE.AND P4, PT, R50, RZ, PT ;  /* 0x000000ff3200720c */ /* 0x000fe20003f86270 */
[--C-:B------:R-:W-:Y:S01]  /*36e0*/  @!P5 IMAD.IADD R22, R22, 0x1, -R7.reuse ;  /* 0x000000011616d824 */ /* 0x100fe200078e0a07 */
[----:B------:R-:W-:Y:S01]  /*36f0*/  ISETP.GE.AND P5, PT, R16, RZ, PT ;  /* 0x000000ff1000720c */ /* 0x000fe20003fa6270 */
[----:B------:R-:W-:Y:S01]  /*3700*/  @!P6 IMAD.IADD R4, R4, 0x1, -R7 ;  /* 0x000000010404e824 */ /* 0x000fe200078e0a07 */
[----:B------:R-:W-:Y:S01]  /*3710*/  ISETP.NE.AND P6, PT, R3, RZ, PT ;  /* 0x000000ff0300720c */ /* 0x000fe20003fc5270 */
[----:B------:R-:W0:Y:S01]  /*3720*/  LDC.64 R6, c[0x0][0x3a0] ;  /* 0x0000e800ff067b82 */ /* 0x000e220000000a00 */
[----:B------:R-:W-:Y:S01]  /*3730*/  IMAD.MOV.U32 R3, RZ, RZ, R8 ;  /* 0x000000ffff037224 */ /* 0x000fe200078e0008 */
[----:B------:R-:W-:Y:S01]  /*3740*/  R2UR UR11, R40 ;  /* 0x00000000280b72ca */ /* 0x000fe200000e0000 */
[----:B------:R-:W-:Y:S01]  /*3750*/  @!P0 IMAD.MOV R53, RZ, RZ, -R53 ;  /* 0x000000ffff358224 */ /* 0x000fe200078e0a35 */
[----:B------:R-:W-:Y:S01]  /*3760*/  ISETP.GE.AND P0, PT, R78, RZ, PT ;  /* 0x000000ff4e00720c */ /* 0x000fe20003f06270 */
[----:B------:R-:W-:Y:S01]  /*3770*/  @!P2 IMAD.MOV R51, RZ, RZ, -R51 ;  /* 0x000000ffff33a224 */ /* 0x000fe200078e0a33 */
[----:B------:R-:W-:Y:S01]  /*3780*/  SEL R8, R72, R91, !P6 ;  /* 0x0000005b48087207 */ /* 0x000fe20007000000 */
[----:B------:R-:W-:Y:S01]  /*3790*/  @!P3 IMAD.MOV R55, RZ, RZ, -R55 ;  /* 0x000000ffff37b224 */ /* 0x000fe200078e0a37 */
[----:B------:R-:W1:Y:S01]  /*37a0*/  LDC.64 R90, c[0x0][0x3a8] ;  /* 0x0000ea00ff5a7b82 */ /* 0x000e620000000a00 */
[----:B------:R-:W-:Y:S01]  /*37b0*/  @!P4 IMAD.MOV R73, RZ, RZ, -R73 ;  /* 0x000000ffff49c224 */ /* 0x000fe200078e0a49 */
[----:B------:R-:W-:Y:S01]  /*37c0*/  ISETP.GE.AND P4, PT, R76, RZ, PT ;  /* 0x000000ff4c00720c */ /* 0x000fe20003f86270 */
[----:B------:R-:W-:Y:S01]  /*37d0*/  @!P5 IMAD.MOV R3, RZ, RZ, -R3 ;  /* 0x000000ffff03d224 */ /* 0x000fe200078e0a03 */
[----:B------:R-:W-:-:S02]  /*37e0*/  ISETP.NE.U32.AND P2, PT, R44, RZ, PT ;  /* 0x000000ff2c00720c */ /* 0x000fc40003f45070 */
[C---:B------:R-:W-:Y:S02]  /*37f0*/  SEL R70, R72.reuse, R70, !P6 ;  /* 0x0000004648467207 */ /* 0x040fe40007000000 */
[C---:B------:R-:W-:Y:S01]  /*3800*/  SEL R69, R72.reuse, R69, !P6 ;  /* 0x0000004548457207 */ /* 0x040fe20007000000 */
[----:B------:R-:W-:Y:S01]  /*3810*/  @!P0 IMAD.MOV R22, RZ, RZ, -R22 ;  /* 0x000000ffff168224 */ /* 0x000fe200078e0a16 */
[C---:B------:R-:W-:Y:S02]  /*3820*/  SEL R68, R72.reuse, R68, !P6 ;  /* 0x0000004448447207 */ /* 0x040fe40007000000 */
[C---:B------:R-:W-:Y:S02]  /*3830*/  SEL R67, R72.reuse, R67, !P6 ;  /* 0x0000004348437207 */ /* 0x040fe40007000000 */
[C---:B------:R-:W-:Y:S01]  /*3840*/  SEL R66, R72.reuse, R66, !P6 ;  /* 0x0000004248427207 */ /* 0x040fe20007000000 */
[----:B------:R-:W-:Y:S01]  /*3850*/  @!P4 IMAD.MOV R4, RZ, RZ, -R4 ;  /* 0x000000ffff04c224 */ /* 0x000fe200078e0a04 */
[----:B------:R-:W-:-:S02]  /*3860*/  SEL R65, R72, R65, !P6 ;  /* 0x0000004148417207 */ /* 0x000fc40007000000 */
[C---:B------:R-:W-:Y:S02]  /*3870*/  SEL R64, R72.reuse, R64, !P6 ;  /* 0x0000004048407207 */ /* 0x040fe40007000000 */
[C---:B------:R-:W-:Y:S02]  /*3880*/  SEL R63, R72.reuse, R63, !P6 ;  /* 0x0000003f483f7207 */ /* 0x040fe40007000000 */
[C---:B------:R-:W-:Y:S02]  /*3890*/  SEL R62, R72.reuse, R62, !P6 ;  /* 0x0000003e483e7207 */ /* 0x040fe40007000000 */
[C---:B------:R-:W-:Y:S02]  /*38a0*/  SEL R61, R72.reuse, R61, !P6 ;  /* 0x0000003d483d7207 */ /* 0x040fe40007000000 */
[C---:B------:R-:W-:Y:S02]  /*38b0*/  SEL R60, R72.reuse, R60, !P6 ;  /* 0x0000003c483c7207 */ /* 0x040fe40007000000 */
        /* <DEDUP_REMOVED lines=49> */
[----:B------:R-:W-:Y:S01]  /*3bd0*/  SEL R56, R72, R73, !P6 ;  /* 0x0000004948387207 */ /* 0x000fe20007000000 */
[----:B0-----:R-:W-:Y:S01]  /*3be0*/  VIADD R73, R6, 0xffffffef ;  /* 0xffffffef06497836 */ /* 0x001fe20000000000 */
[C---:B------:R-:W-:Y:S02]  /*3bf0*/  SEL R58, R72.reuse, R3, !P6 ;  /* 0x00000003483a7207 */ /* 0x040fe40007000000 */
[----:B------:R-:W-:Y:S01]  /*3c00*/  SEL R59, R72, R59, !P6 ;  /* 0x0000003b483b7207 */ /* 0x000fe20007000000 */
[----:B------:R-:W-:Y:S01]  /*3c10*/  VIADD R72, R6, 0xfffffff7 ;  /* 0xfffffff706487836 */ /* 0x000fe20000000000 */
[----:B------:R-:W-:Y:S02]  /*3c20*/  ISETP.NE.AND P3, PT, R2, RZ, PT ;  /* 0x000000ff0200720c */ /* 0x000fe40003f65270 */
[----:B------:R-:W-:Y:S01]  /*3c30*/  LOP3.LUT R3, RZ, R2, RZ, 0x33, !PT ;  /* 0x00000002ff037212 */ /* 0x000fe200078e33ff */
[----:B------:R-:W-:Y:S01]  /*3c40*/  VIADD R2, R6, 0xffffffff ;  /* 0xffffffff06027836 */ /* 0x000fe20000000000 */
[----:B------:R-:W-:-:S02]  /*3c50*/  ISETP.GE.U32.AND P6, PT, R72, 0x7fffffb8, PT ;  /* 0x7fffffb84800780c */ /* 0x000fc40003fc6070 */
[C---:B------:R-:W-:Y:S02]  /*3c60*/  SEL R22, R3.reuse, R22, !P3 ;  /* 0x0000001603167207 */ /* 0x040fe40005800000 */
[----:B------:R-:W-:Y:S02]  /*3c70*/  SHF.R.S32.HI R72, RZ, 0x6, R0 ;  /* 0x00000006ff487819 */ /* 0x000fe40000011400 */
[----:B------:R-:W-:Y:S01]  /*3c80*/  SEL R4, R3, R4, !P3 ;  /* 0x0000000403047207 */ /* 0x000fe20005800000 */
[-C--:B------:R-:W-:Y:S01]  /*3c90*/  IMAD R87, R22, R7.reuse, RZ ;  /* 0x0000000716577224 */ /* 0x080fe200078e02ff */
[----:B------:R-:W-:Y:S01]  /*3ca0*/  ISETP.GE.U32.AND P4, PT, R2, 0x7fffffc0, PT ;  /* 0x7fffffc00200780c */ /* 0x000fe20003f86070 */
[----:B------:R-:W-:Y:S01]  /*3cb0*/  IMAD.SHL.U32 R3, R74, 0x2, RZ ;  /* 0x000000024a037824 */ /* 0x000fe200078e00ff */
[----:B------:R-:W-:Y:S01]  /*3cc0*/  LOP3.LUT R2, R0, 0x40, RZ, 0xc0, !PT ;  /* 0x0000004000027812 */ /* 0x000fe200078ec0ff */
[----:B------:R-:W-:Y:S01]  /*3cd0*/  IMAD R7, R4, R7, RZ ;  /* 0x0000000704077224 */ /* 0x000fe200078e02ff */
[----:B------:R-:W-:Y:S01]  /*3ce0*/  SGXT R0, R72, 0x1 ;  /* 0x000000014800781a */ /* 0x000fe20000000200 */
[----:B------:R-:W-:Y:S01]  /*3cf0*/  VIADD R22, R6, 0xffffffe7 ;  /* 0xffffffe706167836 */ /* 0x000fe20000000000 */
[----:B------:R-:W-:Y:S01]  /*3d00*/  ISETP.GE.U32.AND P0, PT, R73, 0x7fffffb0, PT ;  /* 0x7fffffb04900780c */ /* 0x000fe20003f06070 */
[----:B------:R-:W-:Y:S01]  /*3d10*/  IMAD R2, R2, 0x80, R3 ;  /* 0x0000008002027824 */ /* 0x000fe200078e0203 */
[----:B--2---:R-:W-:Y:S01]  /*3d20*/  LEA R86, P5, R87, UR12, 0x1 ;  /* 0x0000000c57567c11 */ /* 0x004fe2000f8a08ff */
[----:B-1----:R-:W-:Y:S01]  /*3d30*/  IMAD R4, R74, R91, RZ ;  /* 0x0000005b4a047224 */ /* 0x002fe200078e02ff */
[----:B------:R-:W-:Y:S01]  /*3d40*/  LOP3.LUT R0, R3, 0x90, R0, 0x78, !PT ;  /* 0x0000009003007812 */ /* 0x000fe200078e7800 */
[----:B----4-:R-:W-:Y:S10]  /*3d50*/  BRA.U UP0, `(.L_x_5) ;  /* 0x0000000100187547 */ /* 0x010ff4000b800000 */
[----:B------:R-:W-:Y:S01]  /*3d60*/  ELECT P3, URZ, PT ;  /* 0x0000000000ff782f */ /* 0x000fe20003860000 */
[----:B------:R-:W-:Y:S01]  /*3d70*/  IMAD.MOV.U32 R3, RZ, RZ, 0x1 ;  /* 0x00000001ff037424 */ /* 0x000fe200078e00ff */
[----:B------:R-:W-:Y:S01]  /*3d80*/  UMOV UR5, 0x40 ;  /* 0x0000004000057882 */ /* 0x000fe20000000000 */
[----:B------:R-:W-:Y:S01]  /*3d90*/  UVIRTCOUNT.DEALLOC.SMPOOL 0x80 ;  /* 0x000000800000784c */ /* 0x000fe20000000000 */
[----:B------:R-:W-:-:S09]  /*3da0*/  ULEA UR5, UR4, UR5, 0x18 ;  /* 0x0000000504057291 */ /* 0x000fd2000f8ec0ff */
[----:B------:R0:W-:Y:S03]  /*3db0*/  @P3 STS.U8 [UR5], R3 ;  /* 0x00000003ff003988 */ /* 0x0001e60008000005 */
.L_x_5:
[----:B------:R-:W-:Y:S01]  /*3dc0*/  UIADD3 UR11, UPT, UPT, UR9, UR11, URZ ;  /* 0x0000000b090b7290 */ /* 0x000fe2000fffe0ff */
[----:B------:R-:W-:Y:S01]  /*3dd0*/  LEA R88, P3, R7, UR12, 0x1 ;  /* 0x0000000c07587c11 */ /* 0x000fe2000f8608ff */
[----:B------:R-:W-:Y:S01]  /*3de0*/  VOTEU.ALL UP1, P1 ;  /* 0x0000000000ff7886 */ /* 0x000fe20000820000 */
[----:B------:R-:W-:Y:S01]  /*3df0*/  UMOV UR12, UR6 ;  /* 0x00000006000c7c82 */ /* 0x000fe20008000000 */
[----:B------:R-:W-:Y:S01]  /*3e00*/  VOTEU.ALL UP2, P1 ;  /* 0x0000000000ff7886 */ /* 0x000fe20000840000 */
[----:B------:R-:W1:Y:S01]  /*3e10*/  LDCU.64 UR24, c[0x0][0x358] ;  /* 0x00006b00ff1877ac */ /* 0x000e620008000a00 */
[----:B------:R-:W-:Y:S01]  /*3e20*/  STL [R1+0x948], R0 ;  /* 0x0009480001007387 */ /* 0x000fe20000100800 */
[----:B------:R-:W-:-:S04]  /*3e30*/  @!UP1 UIADD3 UR4, UPT, UPT, -UR7, 0x100000, URZ ;  /* 0x0010000007049890 */ /* 0x000fc8000fffe1ff */
[----:B------:R-:W-:Y:S02]  /*3e40*/  @!UP1 USHF.L.U32 UR5, UR4, 0xb, URZ ;  /* 0x0000000b04059899 */ /* 0x000fe400080006ff */
[----:B------:R-:W-:Y:S01]  /*3e50*/  @!UP1 USHF.L.U32 UR4, UR4, 0x1, URZ ;  /* 0x0000000104049899 */ /* 0x000fe200080006ff */
[----:B------:R-:W-:Y:S01]  /*3e60*/  IMAD R70, R70, UR8, RZ ;  /* 0x0000000846467c24 */ /* 0x000fe2000f8e02ff */
[----:B------:R-:W-:Y:S01]  /*3e70*/  PRMT R72, RZ, 0x7610, R72 ;  /* 0x00007610ff487816 */ /* 0x000fe20000000048 */
[----:B------:R-:W-:Y:S01]  /*3e80*/  STTM.x64 tmem[UR11], RZ ;  /* 0x000000ff000079ed */ /* 0x000fe2000834000b */
[----:B------:R-:W-:Y:S01]  /*3e90*/  STTM.x64 tmem[UR11+0x40], RZ ;  /* 0x000040ff000079ed */ /* 0x000fe2000834000b */
[----:B------:R-:W-:Y:S01]  /*3ea0*/  STTM.x64 tmem[UR11+0x80], RZ ;  /* 0x000080ff000079ed */ /* 0x000fe2000834000b */
[----:B------:R-:W-:Y:S01]  /*3eb0*/  STTM.x64 tmem[UR11+0xc0], RZ ;  /* 0x0000c0ff000079ed */ /* 0x000fe2000834000b */
[----:B------:R-:W2:Y:S02]  /*3ec0*/  FENCE.VIEW.ASYNC.T ;  /* 0x00000000000073c6 */ /* 0x000ea40000000200 */
[----:B--2---:R-:W-:Y:S01]  /*3ed0*/  BAR.SYNC.DEFER_BLOCKING 0x0 ;  /* 0x0000000000007b1d */ /* 0x004fe20000010000 */
[----:B------:R-:W-:Y:S01]  /*3ee0*/  LEA.HI.X.SX32 R87, R87, UR13, 0x1, P5 ;  /* 0x0000000d57577c11 */ /* 0x000fe2000a8f0eff */
[----:B------:R-:W-:Y:S01]  /*3ef0*/  IMAD R69, R69, UR8, RZ ;  /* 0x0000000845457c24 */ /* 0x000fe2000f8e02ff */
[----:B------:R-:W-:Y:S01]  /*3f00*/  LEA.HI.X.SX32 R89, R7, UR13, 0x1, P3 ;  /* 0x0000000d07597c11 */ /* 0x000fe200098f0eff */
[----:B------:R-:W-:Y:S01]  /*3f10*/  IMAD R7, R71, UR8, RZ ;  /* 0x0000000847077c24 */ /* 0x000fe2000f8e02ff */
[----:B0-----:R-:W-:Y:S01]  /*3f20*/  LEA R3, P5, R4, UR14, 0x1 ;  /* 0x0000000e04037c11 */ /* 0x001fe2000f8a08ff */
[----:B------:R-:W-:Y:S01]  /*3f30*/  IMAD R68, R68, UR8, RZ ;  /* 0x0000000844447c24 */ /* 0x000fe2000f8e02ff */
[----:B------:R-:W-:Y:S01]  /*3f40*/  ISETP.GE.U32.AND P3, PT, R22, 0x7fffffa8, PT ;  /* 0x7fffffa81600780c */ /* 0x000fe20003f66070 */
[----:B------:R-:W-:Y:S01]  /*3f50*/  STL [R1+0x898], R91 ;  /* 0x0008985b01007387 */ /* 0x000fe20000100800 */
[----:B------:R-:W-:Y:S01]  /*3f60*/  LEA.HI.X.SX32 R4, R4, UR15, 0x1, P5 ;  /* 0x0000000f04047c11 */ /* 0x000fe2000a8f0eff */
[----:B------:R-:W-:-:S02]  /*3f70*/  IMAD R67, R67, UR8, RZ ;  /* 0x0000000843437c24 */ /* 0x000fc4000f8e02ff */
[----:B------:R0:W-:Y:S01]  /*3f80*/  STL [R1+0x86c], R93 ;  /* 0x00086c5d01007387 */ /* 0x0001e20000100800 */
[----:B------:R-:W-:Y:S02]  /*3f90*/  IMAD R66, R66, UR8, RZ ;  /* 0x0000000842427c24 */ /* 0x000fe4000f8e02ff */
[----:B------:R-:W-:Y:S02]  /*3fa0*/  IMAD R65, R65, UR8, RZ ;  /* 0x0000000841417c24 */ /* 0x000fe4000f8e02ff */
[----:B------:R-:W-:Y:S02]  /*3fb0*/  IMAD R64, R64, UR8, RZ ;  /* 0x0000000840407c24 */ /* 0x000fe4000f8e02ff */
[----:B------:R-:W-:Y:S02]  /*3fc0*/  IMAD R63, R63, UR8, RZ ;  /* 0x000000083f3f7c24 */ /* 0x000fe4000f8e02ff */
[----:B------:R-:W-:Y:S01]  /*3fd0*/  IMAD R62, R62, UR8, RZ ;  /* 0x000000083e3e7c24 */ /* 0x000fe2000f8e02ff */
[----:B0-----:R-:W-:Y:S01]  /*3fe0*/  PRMT R93, RZ, 0x7610, R93 ;  /* 0x00007610ff5d7816 */ /* 0x001fe2000000005d */
[----:B------:R-:W-:Y:S01]  /*3ff0*/  IMAD R61, R61, UR8, RZ ;  /* 0x000000083d3d7c24 */ /* 0x000fe2000f8e02ff */
[----:B------:R-:W0:Y:S02]  /*4000*/  FENCE.VIEW.ASYNC.S ;  /* 0x00000000000073c6 */ /* 0x000e240000000000 */
[----:B0-----:R0:W2:Y:S02]  /*4010*/  @!UP2 SYNCS.EXCH.64 URZ, [UR12], UR4 ;  /* 0x000000040cffa5b2 */ /* 0x0010a40008000100 */
[----:B--2---:R-:W-:Y:S01]  /*4020*/  BAR.SYNC.DEFER_BLOCKING 0x0 ;  /* 0x0000000000007b1d */ /* 0x004fe20000010000 */
[----:B------:R-:W-:Y:S01]  /*4030*/  LEA R73, P5, R69, R3, 0x1 ;  /* 0x0000000345497211 */ /* 0x000fe200078a08ff */
[----:B------:R-:W-:-:S02]  /*4040*/  IMAD R60, R60, UR8, RZ ;  /* 0x000000083c3c7c24 */ /* 0x000fc4000f8e02ff */
[----:B------:R-:W-:Y:S02]  /*4050*/  IMAD R57, R57, UR8, RZ ;  /* 0x0000000839397c24 */ /* 0x000fe4000f8e02ff */
[----:B------:R-:W-:Y:S02]  /*4060*/  IMAD R54, R54, UR8, RZ ;  /* 0x0000000836367c24 */ /* 0x000fe4000f8e02ff */
[----:B------:R-:W-:Y:S02]  /*4070*/  IMAD R38, R38, UR8, RZ ;  /* 0x0000000826267c24 */ /* 0x000fe4000f8e02ff */
[----:B------:R-:W-:Y:S02]  /*4080*/  IMAD R37, R37, UR8, RZ ;  /* 0x0000000825257c24 */ /* 0x000fe4000f8e02ff */
[----:B------:R-:W-:Y:S02]  /*4090*/  IMAD R36, R36, UR8, RZ ;  /* 0x0000000824247c24 */ /* 0x000fe4000f8e02ff */
[----:B------:R-:W-:-:S02]  /*40a0*/  IMAD R35, R35, UR8, RZ ;  /* 0x0000000823237c24 */ /* 0x000fc4000f8e02ff */
[----:B------:R-:W-:Y:S02]  /*40b0*/  IMAD R34, R34, UR8, RZ ;  /* 0x0000000822227c24 */ /* 0x000fe4000f8e02ff */
[----:B------:R-:W-:Y:S02]  /*40c0*/  IMAD R33, R33, UR8, RZ ;  /* 0x0000000821217c24 */ /* 0x000fe4000f8e02ff */
[----:B------:R-:W-:Y:S02]  /*40d0*/  IMAD R32, R32, UR8, RZ ;  /* 0x0000000820207c24 */ /* 0x000fe4000f8e02ff */
[----:B------:R-:W-:Y:S01]  /*40e0*/  IMAD R31, R31, UR8, RZ ;  /* 0x000000081f1f7c24 */ /* 0x000fe2000f8e02ff */
[----:B-1----:R-:W2:Y:S01]  /*40f0*/  @!P4 LDG.E.U16 R93, desc[UR24][R86.64] ;  /* 0x00000018565dc981 */ /* 0x002ea2000c1e1500 */
[----:B------:R-:W-:Y:S02]  /*4100*/  IMAD R30, R30, UR8, RZ ;  /* 0x000000081e1e7c24 */ /* 0x000fe4000f8e02ff */
[----:B------:R-:W-:Y:S01]  /*4110*/  IMAD R29, R29, UR8, RZ ;  /* 0x000000081d1d7c24 */ /* 0x000fe2000f8e02ff */
[----:B------:R-:W3:Y:S01]  /*4120*/  @!P4 LDG.E.U16 R72, desc[UR24][R88.64] ;  /* 0x000000185848c981 */ /* 0x000ee2000c1e1500 */
[----:B------:R-:W-:Y:S01]  /*4130*/  LEA R71, P4, R70, R3, 0x1 ;  /* 0x0000000346477211 */ /* 0x000fe200078808ff */
[----:B------:R-:W-:-:S02]  /*4140*/  IMAD R28, R28, UR8, RZ ;  /* 0x000000081c1c7c24 */ /* 0x000fc4000f8e02ff */
[----:B------:R-:W-:Y:S01]  /*4150*/  IMAD R27, R27, UR8, RZ ;  /* 0x000000081b1b7c24 */ /* 0x000fe2000f8e02ff */
[----:B------:R-:W-:Y:S01]  /*4160*/  LEA.HI.X.SX32 R70, R70, R4, 0x1, P4 ;  /* 0x0000000446467211 */ /* 0x000fe200020f0eff */
[----:B------:R1:W-:Y:S01]  /*4170*/  STL [R1+0x468], R71 ;  /* 0x0004684701007387 */ /* 0x0003e20000100800 */
[----:B------:R-:W-:Y:S02]  /*4180*/  IMAD R26, R26, UR8, RZ ;  /* 0x000000081a1a7c24 */ /* 0x000fe4000f8e02ff */
[----:B------:R-:W-:Y:S01]  /*4190*/  IMAD R25, R25, UR8, RZ ;  /* 0x0000000819197c24 */ /* 0x000fe2000f8e02ff */
[----:B------:R-:W-:Y:S01]  /*41a0*/  STL [R1+0x470], R73 ;  /* 0x0004704901007387 */ /* 0x000fe20000100800 */
[----:B------:R-:W-:Y:S02]  /*41b0*/  IMAD R24, R24, UR8, RZ ;  /* 0x0000000818187c24 */ /* 0x000fe4000f8e02ff */
[----:B------:R-:W-:Y:S01]  /*41c0*/  IMAD R23, R23, UR8, RZ ;  /* 0x0000000817177c24 */ /* 0x000fe2000f8e02ff */
[----:B------:R4:W-:Y:S01]  /*41d0*/  STL [R1+0x464], R70 ;  /* 0x0004644601007387 */ /* 0x0009e20000100800 */
[----:B------:R-:W-:Y:S01]  /*41e0*/  IMAD R20, R20, UR8, RZ ;  /* 0x0000000814147c24 */ /* 0x000fe2000f8e02ff */
[----:B-1----:R-:W-:Y:S01]  /*41f0*/  LEA R71, P4, R68, R3, 0x1 ;  /* 0x0000000344477211 */ /* 0x002fe200078808ff */
[----:B------:R-:W-:-:S02]  /*4200*/  IMAD R18, R18, UR8, RZ ;  /* 0x0000000812127c24 */ /* 0x000fc4000f8e02ff */
[----:B------:R-:W-:Y:S02]  /*4210*/  IMAD R15, R15, UR8, RZ ;  /* 0x000000080f0f7c24 */ /* 0x000fe4000f8e02ff */
[----:B------:R-:W-:Y:S02]  /*4220*/  IMAD R14, R14, UR8, RZ ;  /* 0x000000080e0e7c24 */ /* 0x000fe4000f8e02ff */
[----:B------:R-:W-:Y:S01]  /*4230*/  IMAD R12, R12, UR8, RZ ;  /* 0x000000080c0c7c24 */ /* 0x000fe2000f8e02ff */
[----:B----4-:R-:W-:Y:S01]  /*4240*/  LEA.HI.X.SX32 R70, R69, R4, 0x1, P5 ;  /* 0x0000000445467211 */ /* 0x010fe200028f0eff */
[----:B------:R1:W-:Y:S01]  /*4250*/  STL [R1+0x478], R71 ;  /* 0x0004784701007387 */ /* 0x0003e20000100800 */
[----:B------:R-:W-:Y:S01]  /*4260*/  LEA R73, P5, R67, R3, 0x1 ;  /* 0x0000000343497211 */ /* 0x000fe200078a08ff */
[----:B------:R-:W-:Y:S02]  /*4270*/  IMAD R10, R10, UR8, RZ ;  /* 0x000000080a0a7c24 */ /* 0x000fe4000f8e02ff */
[----:B------:R4:W-:Y:S01]  /*4280*/  STL [R1+0x46c], R70 ;  /* 0x00046c4601007387 */ /* 0x0009e20000100800 */
[----:B------:R-:W-:-:S02]  /*4290*/  IMAD R8, R8, UR8, RZ ;  /* 0x0000000808087c24 */ /* 0x000fc4000f8e02ff */
[----:B------:R-:W-:Y:S02]  /*42a0*/  IMAD R5, R5, UR8, RZ ;  /* 0x0000000805057c24 */ /* 0x000fe4000f8e02ff */
[----:B------:R-:W-:Y:S01]  /*42b0*/  IMAD R9, R9, UR8, RZ ;  /* 0x0000000809097c24 */ /* 0x000fe2000f8e02ff */
[----:B-1----:R-:W-:Y:S01]  /*42c0*/  LEA.HI.X.SX32 R71, R68, R4, 0x1, P4 ;  /* 0x0000000444477211 */ /* 0x002fe200020f0eff */
[----:B------:R-:W-:Y:S01]  /*42d0*/  STL [R1+0x480], R73 ;  /* 0x0004804901007387 */ /* 0x000fe20000100800 */
[----:B------:R-:W-:Y:S01]  /*42e0*/  IMAD R11, R11, UR8, RZ ;  /* 0x000000080b0b7c24 */ /* 0x000fe2000f8e02ff */
[----:B----4-:R-:W-:Y:S02]  /*42f0*/  LEA R70, P4, R66, R3, 0x1 ;  /* 0x0000000342467211 */ /* 0x010fe400078808ff */
[----:B------:R1:W-:Y:S01]  /*4300*/  STL [R1+0x474], R71 ;  /* 0x0004744701007387 */ /* 0x0003e20000100800 */
[----:B------:R-:W-:-:S03]  /*4310*/  VIADD R22, R6, 0xffffffdf ;  /* 0xffffffdf06167836 */ /* 0x000fc60000000000 */
[----:B------:R4:W-:Y:S01]  /*4320*/  STL [R1+0x488], R70 ;  /* 0x0004884601007387 */ /* 0x0009e20000100800 */
[-C--:B-1----:R-:W-:Y:S02]  /*4330*/  LEA.HI.X.SX32 R71, R67, R4.reuse, 0x1, P5 ;  /* 0x0000000443477211 */ /* 0x082fe400028f0eff */
[----:B------:R-:W-:Y:S02]  /*4340*/  LEA.HI.X.SX32 R67, R66, R4, 0x1, P4 ;  /* 0x0000000442437211 */ /* 0x000fe400020f0eff */
[-C--:B----4-:R-:W-:Y:S01]  /*4350*/  LEA R70, P5, R65, R3.reuse, 0x1 ;  /* 0x0000000341467211 */ /* 0x090fe200078a08ff */
[----:B------:R-:W-:Y:S01]  /*4360*/  STL [R1+0x47c], R71 ;  /* 0x00047c4701007387 */ /* 0x000fe20000100800 */
[----:B------:R-:W-:-:S03]  /*4370*/  LEA R66, P4, R64, R3, 0x1 ;  /* 0x0000000340427211 */ /* 0x000fc600078808ff */
[----:B------:R-:W-:Y:S04]  /*4380*/  STL [R1+0x490], R70 ;  /* 0x0004904601007387 */ /* 0x000fe80000100800 */
[----:B------:R1:W-:Y:S04]  /*4390*/  STL [R1+0x484], R67 ;  /* 0x0004844301007387 */ /* 0x0003e80000100800 */
[----:B------:R4:W-:Y:S01]  /*43a0*/  STL [R1+0x498], R66 ;  /* 0x0004984201007387 */ /* 0x0009e20000100800 */
[----:B-1----:R-:W-:Y:S02]  /*43b0*/  LEA.HI.X.SX32 R67, R65, R4, 0x1, P5 ;  /* 0x0000000441437211 */ /* 0x002fe400028f0eff */
[----:B------:R-:W-:-:S02]  /*43c0*/  LEA R70, P5, R63, R3, 0x1 ;  /* 0x000000033f467211 */ /* 0x000fc400078a08ff */
[----:B----4-:R-:W-:Y:S01]  /*43d0*/  LEA.HI.X.SX32 R66, R64, R4, 0x1, P4 ;  /* 0x0000000440427211 */ /* 0x010fe200020f0eff */
[----:B------:R1:W-:Y:S04]  /*43e0*/  STL [R1+0x48c], R67 ;  /* 0x00048c4301007387 */ /* 0x0003e80000100800 */
[----:B------:R-:W-:Y:S04]  /*43f0*/  STL [R1+0x4a0], R70 ;  /* 0x0004a04601007387 */ /* 0x000fe80000100800 */
[----:B------:R4:W-:Y:S01]  /*4400*/  STL [R1+0x494], R66 ;  /* 0x0004944201007387 */ /* 0x0009e20000100800 */
[----:B-1----:R-:W-:-:S05]  /*4410*/  LEA R67, P4, R62, R3, 0x1 ;  /* 0x000000033e437211 */ /* 0x002fca00078808ff */
[----:B------:R1:W-:Y:S01]  /*4420*/  STL [R1+0x4a8], R67 ;  /* 0x0004a84301007387 */ /* 0x0003e20000100800 */
[----:B----4-:R-:W-:Y:S02]  /*4430*/  LEA.HI.X.SX32 R66, R63, R4, 0x1, P5 ;  /* 0x000000043f427211 */ /* 0x010fe400028f0eff */
[----:B------:R-:W-:-:S03]  /*4440*/  LEA R70, P5, R61, R3, 0x1 ;  /* 0x000000033d467211 */ /* 0x000fc600078a08ff */
[----:B------:R4:W-:Y:S01]  /*4450*/  STL [R1+0x49c], R66 ;  /* 0x00049c4201007387 */ /* 0x0009e20000100800 */
[----:B-1----:R-:W-:-:S03]  /*4460*/  LEA.HI.X.SX32 R67, R62, R4, 0x1, P4 ;  /* 0x000000043e437211 */ /* 0x002fc600020f0eff */
[----:B------:R-:W-:Y:S01]  /*4470*/  STL [R1+0x4b0], R70 ;  /* 0x0004b04601007387 */ /* 0x000fe20000100800 */
[----:B----4-:R-:W-:-:S03]  /*4480*/  LEA R66, P4, R60, R3, 0x1 ;  /* 0x000000033c427211 */ /* 0x010fc600078808ff */
[----:B------:R1:W-:Y:S04]  /*4490*/  STL [R1+0x4a4], R67 ;  /* 0x0004a44301007387 */ /* 0x0003e80000100800 */
[----:B------:R4:W-:Y:S01]  /*44a0*/  STL [R1+0x4b8], R66 ;  /* 0x0004b84201007387 */ /* 0x0009e20000100800 */
[-C--:B-1----:R-:W-:Y:S02]  /*44b0*/  LEA.HI.X.SX32 R67, R61, R4.reuse, 0x1, P5 ;  /* 0x000000043d437211 */ /* 0x082fe400028f0eff */
[-C--:B------:R-:W-:Y:S02]  /*44c0*/  LEA R70, P5, R57, R3.reuse, 0x1 ;  /* 0x0000000339467211 */ /* 0x080fe400078a08ff */
        /* <DEDUP_REMOVED lines=63> */
[----:B------:R-:W-:Y:S02]  /*48c0*/  LEA R70, P5, R25, R3, 0x1 ;  /* 0x0000000319467211 */ /* 0x000fe400078a08ff */
[----:B----4-:R-:W-:Y:S01]  /*48d0*/  LEA.HI.X.SX32 R66, R26, R4, 0x1, P4 ;  /* 0x000000041a427211 */ /* 0x010fe200020f0eff */
[----:B------:R1:W-:Y:S01]  /*48e0*/  STL [R1+0x52c], R67 ;  /* 0x00052c4301007387 */ /* 0x0003e20000100800 */
[----:B------:R-:W-:-:S03]  /*48f0*/  IMAD R7, R39, UR8, RZ ;  /* 0x0000000827077c24 */ /* 0x000fc6000f8e02ff */
        /* <DEDUP_REMOVED lines=34> */
[----:B-1----:R-:W-:Y:S01]  /*4b20*/  LEA R67, P4, R10, R3, 0x1 ;  /* 0x000000030a437211 */ /* 0x002fe200078808ff */
[----:B------:R-:W-:-:S04]  /*4b30*/  IMAD R7, R19, UR8, RZ ;  /* 0x0000000813077c24 */ /* 0x000fc8000f8e02ff */
        /* <DEDUP_REMOVED lines=11> */
[-C--:B----4-:R-:W-:Y:S02]  /*4bf0*/  LEA.HI.X.SX32 R66, R5, R4.reuse, 0x1, P4 ;  /* 0x0000000405427211 */ /* 0x090fe400020f0eff */
[----:B------:R-:W-:Y:S01]  /*4c00*/  LEA R5, P4, R9, R3, 0x1 ;  /* 0x0000000309057211 */ /* 0x000fe200078808ff */
[----:B------:R-:W-:Y:S01]  /*4c10*/  STL [R1+0x58c], R67 ;  /* 0x00058c4301007387 */ /* 0x000fe20000100800 */
[----:B------:R-:W-:Y:S01]  /*4c20*/  LEA.HI.X.SX32 R7, R7, R4, 0x1, P5 ;  /* 0x0000000407077211 */ /* 0x000fe200028f0eff */
[----:B------:R-:W-:-:S02]  /*4c30*/  IMAD R10, R13, UR8, RZ ;  /* 0x000000080d0a7c24 */ /* 0x000fc4000f8e02ff */
[----:B------:R1:W-:Y:S01]  /*4c40*/  STL [R1+0x5a0], R8 ;  /* 0x0005a00801007387 */ /* 0x0003e20000100800 */
[----:B------:R-:W-:-:S03]  /*4c50*/  LEA.HI.X.SX32 R9, R9, R4, 0x1, P4 ;  /* 0x0000000409097211 */ /* 0x000fc600020f0eff */
[----:B------:R-:W-:Y:S04]  /*4c60*/  STL [R1+0x594], R66 ;  /* 0x0005944201007387 */ /* 0x000fe80000100800 */
[----:B------:R4:W-:Y:S01]  /*4c70*/  STL [R1+0x5a8], R5 ;  /* 0x0005a80501007387 */ /* 0x0009e20000100800 */
[----:B-1----:R-:W-:-:S03]  /*4c80*/  IMAD R8, R16, UR8, RZ ;  /* 0x0000000810087c24 */ /* 0x002fc6000f8e02ff */
[----:B------:R1:W-:Y:S01]  /*4c90*/  STL [R1+0x59c], R7 ;  /* 0x00059c0701007387 */ /* 0x0003e20000100800 */
[-C--:B----4-:R-:W-:Y:S02]  /*4ca0*/  LEA R5, P5, R11, R3.reuse, 0x1 ;  /* 0x000000030b057211 */ /* 0x090fe400078a08ff */
[----:B-1----:R-:W-:-:S03]  /*4cb0*/  LEA R7, P4, R10, R3, 0x1 ;  /* 0x000000030a077211 */ /* 0x002fc600078808ff */
[----:B------:R1:W-:Y:S04]  /*4cc0*/  STL [R1+0x5b0], R5 ;  /* 0x0005b00501007387 */ /* 0x0003e80000100800 */
[----:B------:R4:W-:Y:S04]  /*4cd0*/  STL [R1+0x5a4], R9 ;  /* 0x0005a40901007387 */ /* 0x0009e80000100800 */
[----:B------:R0:W-:Y:S01]  /*4ce0*/  STL [R1+0x5b8], R7 ;  /* 0x0005b80701007387 */ /* 0x0001e20000100800 */
[----:B-1----:R-:W-:Y:S01]  /*4cf0*/  IMAD R5, R17, UR8, RZ ;  /* 0x0000000811057c24 */ /* 0x002fe2000f8e02ff */
[----:B----4-:R-:W-:-:S02]  /*4d00*/  LEA.HI.X.SX32 R9, R11, R4, 0x1, P5 ;  /* 0x000000040b097211 */ /* 0x010fc400028f0eff */
[----:B------:R-:W-:Y:S02]  /*4d10*/  LEA R91, P5, R8, R3, 0x1 ;  /* 0x00000003085b7211 */ /* 0x000fe400078a08ff */
[-C--:B0-----:R-:W-:Y:S01]  /*4d20*/  LEA.HI.X.SX32 R7, R10, R4.reuse, 0x1, P4 ;  /* 0x000000040a077211 */ /* 0x081fe200020f0eff */
[----:B------:R0:W-:Y:S01]  /*4d30*/  STL [R1+0x5ac], R9 ;  /* 0x0005ac0901007387 */ /* 0x0001e20000100800 */
[----:B------:R-:W-:-:S03]  /*4d40*/  LEA.HI.X.SX32 R66, R8, R4, 0x1, P5 ;  /* 0x0000000408427211 */ /* 0x000fc600028f0eff */
[----:B------:R1:W-:Y:S01]  /*4d50*/  STL [R1+0x5b4], R7 ;  /* 0x0005b40701007387 */ /* 0x0003e20000100800 */
[----:B------:R-:W-:Y:S01]  /*4d60*/  IMAD.SHL.U32 R8, R90, 0x8, RZ ;  /* 0x000000085a087824 */ /* 0x000fe200078e00ff */
[----:B0-----:R-:W-:Y:S02]  /*4d70*/  LEA R9, P5, R5, R3, 0x1 ;  /* 0x0000000305097211 */ /* 0x001fe400078a08ff */
[----:B------:R-:W-:Y:S01]  /*4d80*/  STL [R1+0x5c0], R91 ;  /* 0x0005c05b01007387 */ /* 0x000fe20000100800 */
[----:B-1----:R-:W-:Y:S01]  /*4d90*/  IMAD R7, R21, UR8, RZ ;  /* 0x0000000815077c24 */ /* 0x002fe2000f8e02ff */
[----:B------:R-:W-:Y:S02]  /*4da0*/  LEA.HI.X.SX32 R5, R5, R4, 0x1, P5 ;  /* 0x0000000405057211 */ /* 0x000fe400028f0eff */
[----:B------:R0:W-:Y:S01]  /*4db0*/  STL [R1+0x908], R91 ;  /* 0x0009085b01007387 */ /* 0x0001e20000100800 */
[----:B------:R-:W-:Y:S01]  /*4dc0*/  IMAD.WIDE R70, R8, 0x2, R86 ;  /* 0x0000000208467825 */ /* 0x000fe200078e0256 */
[----:B------:R-:W-:-:S02]  /*4dd0*/  PRMT R29, RZ, 0x7610, R29 ;  /* 0x00007610ff1d7816 */ /* 0x000fc4000000001d */
[----:B------:R1:W-:Y:S01]  /*4de0*/  STL [R1+0x5bc], R66 ;  /* 0x0005bc4201007387 */ /* 0x0003e20000100800 */
[----:B------:R-:W-:-:S03]  /*4df0*/  PRMT R28, RZ, 0x7610, R28 ;  /* 0x00007610ff1c7816 */ /* 0x000fc6000000001c */
[----:B------:R-:W-:Y:S01]  /*4e00*/  STL [R1+0x5c8], R9 ;  /* 0x0005c80901007387 */ /* 0x000fe20000100800 */
[----:B0-----:R-:W-:-:S03]  /*4e10*/  LEA R91, P5, R7, R3, 0x1 ;  /* 0x00000003075b7211 */ /* 0x001fc600078a08ff */
[----:B------:R0:W-:Y:S01]  /*4e20*/  STL [R1+0x5c4], R5 ;  /* 0x0005c40501007387 */ /* 0x0001e20000100800 */
[----:B-1----:R-:W-:Y:S01]  /*4e30*/  IMAD.WIDE R66, R8, 0x2, R88 ;  /* 0x0000000208427825 */ /* 0x002fe200078e0258 */
[----:B------:R-:W-:Y:S02]  /*4e40*/  LEA.HI.X.SX32 R7, R7, R4, 0x1, P5 ;  /* 0x0000000407077211 */ /* 0x000fe400028f0eff */
[----:B------:R-:W-:Y:S04]  /*4e50*/  STL [R1+0x5d0], R91 ;  /* 0x0005d05b01007387 */ /* 0x000fe80000100800 */
[----:B------:R-:W-:Y:S01]  /*4e60*/  STL.64 [R1+0x270], R70 ;  /* 0x0002704601007387 */ /* 0x000fe20000100a00 */
[----:B0-----:R-:W-:-:S03]  /*4e70*/  VIADD R5, R6, 0xffffffcf ;  /* 0xffffffcf06057836 */ /* 0x001fc60000000000 */
[----:B------:R-:W-:Y:S04]  /*4e80*/  STL [R1+0x938], R91 ;  /* 0x0009385b01007387 */ /* 0x000fe80000100800 */
[----:B------:R-:W-:Y:S04]  /*4e90*/  STL.64 [R1+0x268], R66 ;  /* 0x0002684201007387 */ /* 0x000fe80000100a00 */
[----:B------:R0:W4:Y:S04]  /*4ea0*/  @!P6 LDG.E.U16 R29, desc[UR24][R70.64] ;  /* 0x00000018461de981 */ /* 0x000128000c1e1500 */
[----:B------:R1:W2:Y:S01]  /*4eb0*/  @!P6 LDG.E.U16 R28, desc[UR24][R66.64] ;  /* 0x00000018421ce981 */ /* 0x0002a2000c1e1500 */
[----:B------:R-:W-:Y:S01]  /*4ec0*/  ISETP.GE.U32.AND P6, PT, R5, 0x7fffff90, PT ;  /* 0x7fffff900500780c */ /* 0x000fe20003fc6070 */
[----:B------:R-:W-:-:S02]  /*4ed0*/  IMAD.SHL.U32 R5, R90, 0x10, RZ ;  /* 0x000000105a057824 */ /* 0x000fc400078e00ff */
[----:B------:R0:W-:Y:S01]  /*4ee0*/  STL [R1+0x5cc], R7 ;  /* 0x0005cc0701007387 */ /* 0x0001e20000100800 */
[----:B------:R-:W-:Y:S01]  /*4ef0*/  VIADD R9, R6, 0xffffffd7 ;  /* 0xffffffd706097836 */ /* 0x000fe20000000000 */
[----:B------:R-:W-:Y:S01]  /*4f00*/  PRMT R25, RZ, 0x7610, R25 ;  /* 0x00007610ff197816 */ /* 0x000fe20000000019 */
[----:B------:R-:W-:Y:S01]  /*4f10*/  IMAD.WIDE R76, R5, 0x2, R86 ;  /* 0x00000002054c7825 */ /* 0x000fe200078e0256 */
[----:B------:R-:W-:-:S03]  /*4f20*/  PRMT R24, RZ, 0x7610, R24 ;  /* 0x00007610ff187816 */ /* 0x000fc60000000018 */
[----:B0-----:R-:W-:Y:S02]  /*4f30*/  IMAD R7, R90, 0x18, RZ ;  /* 0x000000185a077824 */ /* 0x001fe400078e02ff */
[----:B------:R-:W-:Y:S01]  /*4f40*/  IMAD.WIDE R74, R5, 0x2, R88 ;  /* 0x00000002054a7825 */ /* 0x000fe200078e0258 */
[----:B------:R-:W-:-:S03]  /*4f50*/  PRMT R27, RZ, 0x7610, R27 ;  /* 0x00007610ff1b7816 */ /* 0x000fc6000000001b */
[----:B------:R-:W-:Y:S01]  /*4f60*/  IMAD.WIDE R70, R7, 0x2, R86 ;  /* 0x0000000207467825 */ /* 0x000fe200078e0256 */
[----:B------:R-:W-:Y:S02]  /*4f70*/  PRMT R26, RZ, 0x7610, R26 ;  /* 0x00007610ff1a7816 */ /* 0x000fe4000000001a */
[----:B------:R-:W-:Y:S01]  /*4f80*/  ISETP.GE.U32.AND P5, PT, R9, 0x7fffff98, PT ;  /* 0x7fffff980900780c */ /* 0x000fe20003fa6070 */
[----:B-1----:R-:W-:Y:S01]  /*4f90*/  IMAD.WIDE R66, R7, 0x2, R88 ;  /* 0x0000000207427825 */ /* 0x002fe200078e0258 */
[----:B------:R-:W2:Y:S03]  /*4fa0*/  @!P3 LDG.E.U16 R25, desc[UR24][R70.64] ;  /* 0x000000184619b981 */ /* 0x000ea6000c1e1500 */
[C---:B------:R-:W-:Y:S01]  /*4fb0*/  VIADD R5, R6.reuse, 0xfffffff6 ;  /* 0xfffffff606057836 */ /* 0x040fe20000000000 */
[----:B------:R-:W2:Y:S01]  /*4fc0*/  @!P3 LDG.E.U16 R24, desc[UR24][R66.64] ;  /* 0x000000184218b981 */ /* 0x000ea2000c1e1500 */
[----:B------:R-:W-:-:S02]  /*4fd0*/  VIADD R8, R6, 0xffffffc7 ;  /* 0xffffffc706087836 */ /* 0x000fc40000000000 */
[C---:B------:R-:W-:Y:S01]  /*4fe0*/  IMAD R7, R90.reuse, 0x28, RZ ;  /* 0x000000285a077824 */ /* 0x040fe200078e02ff */
[----:B------:R-:W-:Y:S01]  /*4ff0*/  ISETP.GE.U32.AND P3, PT, R5, 0x7fffffb7, PT ;  /* 0x7fffffb70500780c */ /* 0x000fe20003f66070 */
[----:B------:R0:W-:Y:S01]  /*5000*/  STL.64 [R1+0x1b0], R76 ;  /* 0x0001b04c01007387 */ /* 0x0001e20000100a00 */
[----:B------:R-:W-:Y:S01]  /*5010*/  IMAD.SHL.U32 R5, R90, 0x20, RZ ;  /* 0x000000205a057824 */ /* 0x000fe200078e00ff */
[----:B------:R-:W-:Y:S02]  /*5020*/  PRMT R21, RZ, 0x7610, R21 ;  /* 0x00007610ff157816 */ /* 0x000fe40000000015 */
[----:B------:R1:W-:Y:S01]  /*5030*/  STL.64 [R1+0x1a8], R74 ;  /* 0x0001a84a01007387 */ /* 0x0003e20000100a00 */
[----:B------:R-:W-:-:S03]  /*5040*/  PRMT R20, RZ, 0x7610, R20 ;  /* 0x00007610ff147816 */ /* 0x000fc60000000014 */
[----:B------:R0:W2:Y:S04]  /*5050*/  @!P0 LDG.E.U16 R27, desc[UR24][R76.64] ;  /* 0x000000184c1b8981 */ /* 0x0000a8000c1e1500 */
[----:B------:R1:W2:Y:S01]  /*5060*/  @!P0 LDG.E.U16 R26, desc[UR24][R74.64] ;  /* 0x000000184a1a8981 */ /* 0x0002a2000c1e1500 */
[----:B------:R-:W-:-:S03]  /*5070*/  ISETP.GE.U32.AND P0, PT, R8, 0x7fffff88, PT ;  /* 0x7fffff880800780c */ /* 0x000fc60003f06070 */
[----:B------:R3:W-:Y:S01]  /*5080*/  STL.64 [R1+0x130], R70 ;  /* 0x0001304601007387 */ /* 0x0007e20000100a00 */
[----:B------:R-:W-:Y:S02]  /*5090*/  IMAD R78, R90, 0x38, RZ ;  /* 0x000000385a4e7824 */ /* 0x000fe400078e02ff */
[C---:B0-----:R-:W-:Y:S01]  /*50a0*/  IMAD.WIDE R76, R5.reuse, 0x2, R86 ;  /* 0x00000002054c7825 */ /* 0x041fe200078e0256 */
[----:B------:R0:W-:Y:S03]  /*50b0*/  STL.64 [R1+0x128], R66 ;  /* 0x0001284201007387 */ /* 0x0001e60000100a00 */
[----:B-1----:R-:W-:Y:S01]  /*50c0*/  IMAD.WIDE R74, R5, 0x2, R88 ;  /* 0x00000002054a7825 */ /* 0x002fe200078e0258 */
[----:B------:R-:W-:-:S03]  /*50d0*/  ISETP.GE.U32.AND P4, PT, R22, 0x7fffffa0, PT ;  /* 0x7fffffa01600780c */ /* 0x000fc60003f86070 */
[----:B------:R-:W-:Y:S02]  /*50e0*/  VIADD R5, R6, 0xffffffe6 ;  /* 0xffffffe606057836 */ /* 0x000fe40000000000 */
[----:B---3--:R-:W-:-:S04]  /*50f0*/  IMAD.WIDE R70, R7, 0x2, R86 ;  /* 0x0000000207467825 */ /* 0x008fc800078e0256 */
[----:B0-----:R-:W-:Y:S01]  /*5100*/  IMAD.WIDE R66, R7, 0x2, R88 ;  /* 0x0000000207427825 */ /* 0x001fe200078e0258 */
[----:B------:R-:W3:Y:S01]  /*5110*/  @!P5 LDG.E.U16 R21, desc[UR24][R70.64] ;  /* 0x000000184615d981 */ /* 0x000ee2000c1e1500 */
[----:B------:R-:W-:Y:S02]  /*5120*/  PRMT R32, RZ, 0x7610, R32 ;  /* 0x00007610ff207816 */ /* 0x000fe40000000020 */
[----:B------:R-:W-:Y:S01]  /*5130*/  PRMT R31, RZ, 0x7610, R31 ;  /* 0x00007610ff1f7816 */ /* 0x000fe2000000001f */
[----:B------:R-:W2:Y:S01]  /*5140*/  @!P5 LDG.E.U16 R20, desc[UR24][R66.64] ;  /* 0x000000184214d981 */ /* 0x000ea2000c1e1500 */
[----:B------:R-:W-:Y:S01]  /*5150*/  IMAD.WIDE R80, R78, 0x2, R86 ;  /* 0x000000024e507825 */ /* 0x000fe200078e0256 */
[----:B------:R-:W-:-:S03]  /*5160*/  ISETP.GE.U32.AND P5, PT, R5, 0x7fffffa7, PT ;  /* 0x7fffffa70500780c */ /* 0x000fc60003fa6070 */
[----:B------:R-:W-:Y:S01]  /*5170*/  IMAD.WIDE R78, R78, 0x2, R88 ;  /* 0x000000024e4e7825 */ /* 0x000fe200078e0258 */
[----:B------:R-:W-:Y:S01]  /*5180*/  PRMT R23, RZ, 0x7610, R23 ;  /* 0x00007610ff177816 */ /* 0x000fe20000000017 */
[----:B------:R-:W2:Y:S02]  /*5190*/  @!P0 LDG.E.U16 R32, desc[UR24][R80.64] ;  /* 0x0000001850208981 */ /* 0x000ea4000c1e1500 */
[----:B------:R-:W-:Y:S01]  /*51a0*/  VIADD R5, R6, 0xffffffd6 ;  /* 0xffffffd606057836 */ /* 0x000fe20000000000 */
[----:B------:R-:W-:Y:S01]  /*51b0*/  PRMT R22, RZ, 0x7610, R22 ;  /* 0x00007610ff167816 */ /* 0x000fe20000000016 */
[----:B------:R-:W2:Y:S03]  /*51c0*/  @!P0 LDG.E.U16 R31, desc[UR24][R78.64] ;  /* 0x000000184e1f8981 */ /* 0x000ea6000c1e1500 */
[----:B------:R-:W-:Y:S01]  /*51d0*/  ISETP.GE.U32.AND P0, PT, R5, 0x7fffff97, PT ;  /* 0x7fffff970500780c */ /* 0x000fe20003f06070 */
[----:B------:R-:W-:Y:S01]  /*51e0*/  IMAD R5, R90, 0x9, RZ ;  /* 0x000000095a057824 */ /* 0x000fe200078e02ff */
[----:B------:R0:W-:Y:S01]  /*51f0*/  STL.64 [R1+0xb0], R76 ;  /* 0x0000b04c01007387 */ /* 0x0001e20000100a00 */
[----:B------:R-:W-:-:S02]  /*5200*/  PRMT R69, RZ, 0x7610, R69 ;  /* 0x00007610ff457816 */ /* 0x000fc40000000045 */
[----:B------:R-:W-:Y:S01]  /*5210*/  PRMT R65, RZ, 0x7610, R65 ;  /* 0x00007610ff417816 */ /* 0x000fe20000000041 */
[----:B------:R0:W2:Y:S04]  /*5220*/  @!P4 LDG.E.U16 R23, desc[UR24][R76.64] ;  /* 0x000000184c17c981 */ /* 0x0000a8000c1e1500 */
[----:B------:R1:W-:Y:S04]  /*5230*/  STL.64 [R1+0xa8], R74 ;  /* 0x0000a84a01007387 */ /* 0x0003e80000100a00 */
[----:B------:R1:W2:Y:S01]  /*5240*/  @!P4 LDG.E.U16 R22, desc[UR24][R74.64] ;  /* 0x000000184a16c981 */ /* 0x0002a2000c1e1500 */
[----:B0-----:R-:W-:-:S05]  /*5250*/  IMAD.WIDE R76, R5, 0x2, R86 ;  /* 0x00000002054c7825 */ /* 0x001fca00078e0256 */
[----:B------:R0:W2:Y:S01]  /*5260*/  @!P3 LDG.E.U16 R69, desc[UR24][R76.64] ;  /* 0x000000184c45b981 */ /* 0x0000a2000c1e1500 */
[----:B-1----:R-:W-:-:S05]  /*5270*/  IMAD.WIDE R74, R5, 0x2, R88 ;  /* 0x00000002054a7825 */ /* 0x002fca00078e0258 */
[----:B------:R1:W3:Y:S01]  /*5280*/  @!P3 LDG.E.U16 R65, desc[UR24][R74.64] ;  /* 0x000000184a41b981 */ /* 0x0002e2000c1e1500 */
[----:B------:R-:W-:Y:S01]  /*5290*/  IMAD R82, R90, 0x30, RZ ;  /* 0x000000305a527824 */ /* 0x000fe200078e02ff */
[----:B------:R-:W-:Y:S01]  /*52a0*/  PRMT R30, RZ, 0x7610, R30 ;  /* 0x00007610ff1e7816 */ /* 0x000fe2000000001e */
[----:B------:R-:W-:Y:S01]  /*52b0*/  VIADD R8, R6, 0xffffffee ;  /* 0xffffffee06087836 */ /* 0x000fe20000000000 */
[----:B------:R-:W-:Y:S01]  /*52c0*/  PRMT R33, RZ, 0x7610, R33 ;  /* 0x00007610ff217816 */ /* 0x000fe20000000021 */
[----:B------:R-:W-:-:S04]  /*52d0*/  IMAD.WIDE R84, R82, 0x2, R86 ;  /* 0x0000000252547825 */ /* 0x000fc800078e0256 */
[----:B------:R-:W-:Y:S01]  /*52e0*/  IMAD.WIDE R82, R82, 0x2, R88 ;  /* 0x0000000252527825 */ /* 0x000fe200078e0258 */
[----:B------:R-:W-:Y:S01]  /*52f0*/  ISETP.GE.U32.AND P4, PT, R8, 0x7fffffaf, PT ;  /* 0x7fffffaf0800780c */ /* 0x000fe20003f86070 */
[----:B------:R-:W4:Y:S02]  /*5300*/  @!P6 LDG.E.U16 R30, desc[UR24][R84.64] ;  /* 0x00000018541ee981 */ /* 0x000f24000c1e1500 */
[----:B------:R-:W-:Y:S02]  /*5310*/  VIADD R7, R6, 0xffffffde ;  /* 0xffffffde06077836 */ /* 0x000fe40000000000 */
[----:B------:R-:W4:Y:S03]  /*5320*/  @!P6 LDG.E.U16 R33, desc[UR24][R82.64] ;  /* 0x000000185221e981 */ /* 0x000f26000c1e1500 */
[----:B------:R-:W-:Y:S01]  /*5330*/  ISETP.GE.U32.AND P6, PT, R7, 0x7fffff9f, PT ;  /* 0x7fffff9f0700780c */ /* 0x000fe20003fc6070 */
[----:B------:R-:W-:Y:S01]  /*5340*/  IMAD R7, R90, 0x11, RZ ;  /* 0x000000115a077824 */ /* 0x000fe200078e02ff */
[----:B------:R0:W-:Y:S01]  /*5350*/  STL.64 [R1+0x30], R70 ;  /* 0x0000304601007387 */ /* 0x0001e20000100a00 */
[----:B------:R-:W-:-:S02]  /*5360*/  PRMT R92, RZ, 0x7610, R92 ;  /* 0x00007610ff5c7816 */ /* 0x000fc4000000005c */
[----:B------:R-:W-:Y:S01]  /*5370*/  PRMT R39, RZ, 0x7610, R39 ;  /* 0x00007610ff277816 */ /* 0x000fe20000000027 */
[----:B------:R1:W-:Y:S01]  /*5380*/  STL.64 [R1+0x28], R66 ;  /* 0x0000284201007387 */ /* 0x0003e20000100a00 */
[----:B------:R-:W-:-:S03]  /*5390*/  VIADD R5, R6, 0xffffffc6 ;  /* 0xffffffc606057836 */ /* 0x000fc60000000000 */
[----:B------:R-:W-:Y:S01]  /*53a0*/  STL.64 [R1+0x870], R84 ;  /* 0x0008705401007387 */ /* 0x000fe20000100a00 */
[----:B0-----:R-:W-:-:S04]  /*53b0*/  IMAD.WIDE R70, R7, 0x2, R86 ;  /* 0x0000000207467825 */ /* 0x001fc800078e0256 */
[----:B-1----:R-:W-:Y:S01]  /*53c0*/  IMAD.WIDE R66, R7, 0x2, R88 ;  /* 0x0000000207427825 */ /* 0x002fe200078e0258 */
[----:B------:R-:W-:Y:S04]  /*53d0*/  STL.64 [R1+0x878], R82 ;  /* 0x0008785201007387 */ /* 0x000fe80000100a00 */
[----:B------:R-:W-:Y:S01]  /*53e0*/  STL.64 [R1+0x880], R80 ;  /* 0x0008805001007387 */ /* 0x000fe20000100a00 */
[----:B------:R-:W-:-:S03]  /*53f0*/  IMAD R7, R90, 0x21, RZ ;  /* 0x000000215a077824 */ /* 0x000fc600078e02ff */
[----:B------:R0:W4:Y:S04]  /*5400*/  @!P4 LDG.E.U16 R92, desc[UR24][R70.64] ;  /* 0x00000018465cc981 */ /* 0x000128000c1e1500 */
[----:B------:R1:W4:Y:S01]  /*5410*/  @!P4 LDG.E.U16 R39, desc[UR24][R66.64] ;  /* 0x000000184227c981 */ /* 0x000322000c1e1500 */
[----:B------:R-:W-:Y:S01]  /*5420*/  ISETP.GE.U32.AND P4, PT, R5, 0x7fffff87, PT ;  /* 0x7fffff870500780c */ /* 0x000fe20003f86070 */
[----:B------:R-:W-:Y:S02]  /*5430*/  IMAD R5, R90, 0x19, RZ ;  /* 0x000000195a057824 */ /* 0x000fe400078e02ff */
[----:B------:R-:W-:Y:S01]  /*5440*/  STL.64 [R1+0x888], R78 ;  /* 0x0008884e01007387 */ /* 0x000fe20000100a00 */
[----:B------:R-:W-:-:S03]  /*5450*/  PRMT R36, RZ, 0x7610, R36 ;  /* 0x00007610ff247816 */ /* 0x000fc60000000024 */
[----:B------:R0:W-:Y:S01]  /*5460*/  STL.64 [R1+0x260], R76 ;  /* 0x0002604c01007387 */ /* 0x0001e20000100a00 */
[----:B------:R-:W-:-:S03]  /*5470*/  PRMT R35, RZ, 0x7610, R35 ;  /* 0x00007610ff237816 */ /* 0x000fc60000000023 */
[----:B------:R1:W-:Y:S04]  /*5480*/  STL.64 [R1+0x258], R74 ;  /* 0x0002584a01007387 */ /* 0x0003e80000100a00 */
[----:B------:R1:W-:Y:S04]  /*5490*/  STL.64 [R1+0x1a0], R70 ;  /* 0x0001a04601007387 */ /* 0x0003e80000100a00 */
[----:B------:R1:W-:Y:S01]  /*54a0*/  STL.64 [R1+0x198], R66 ;  /* 0x0001984201007387 */ /* 0x0003e20000100a00 */
[----:B0-----:R-:W-:-:S04]  /*54b0*/  IMAD.WIDE R76, R5, 0x2, R86 ;  /* 0x00000002054c7825 */ /* 0x001fc800078e0256 */
[----:B-1----:R-:W-:-:S04]  /*54c0*/  IMAD.WIDE R74, R5, 0x2, R88 ;  /* 0x00000002054a7825 */ /* 0x002fc800078e0258 */
[----:B------:R-:W-:-:S04]  /*54d0*/  IMAD.WIDE R70, R7, 0x2, R86 ;  /* 0x0000000207467825 */ /* 0x000fc800078e0256 */
[----:B------:R-:W-:Y:S01]  /*54e0*/  IMAD.WIDE R66, R7, 0x2, R88 ;  /* 0x0000000207427825 */ /* 0x000fe200078e0258 */
[----:B------:R0:W4:Y:S03]  /*54f0*/  @!P6 LDG.E.U16 R36, desc[UR24][R70.64] ;  /* 0x000000184624e981 */ /* 0x000126000c1e1500 */
[C---:B------:R-:W-:Y:S01]  /*5500*/  VIADD R5, R6.reuse, 0xfffffffd ;  /* 0xfffffffd06057836 */ /* 0x040fe20000000000 */
[----:B------:R-:W4:Y:S01]  /*5510*/  @!P6 LDG.E.U16 R35, desc[UR24][R66.64] ;  /* 0x000000184223e981 */ /* 0x000f22000c1e1500 */
[----:B------:R-:W-:Y:S01]  /*5520*/  VIADD R8, R6, 0xffffffce ;  /* 0xffffffce06087836 */ /* 0x000fe20000000000 */
[----:B------:R-:W-:Y:S02]  /*5530*/  PRMT R37, RZ, 0x7610, R37 ;  /* 0x00007610ff257816 */ /* 0x000fe40000000025 */
[----:B------:R-:W-:Y:S01]  /*5540*/  ISETP.GE.U32.AND P6, PT, R5, 0x7fffffbe, PT ;  /* 0x7fffffbe0500780c */ /* 0x000fe20003fc6070 */
[----:B------:R-:W-:Y:S01]  /*5550*/  IMAD R5, R90, 0x29, RZ ;  /* 0x000000295a057824 */ /* 0x000fe200078e02ff */
[----:B------:R-:W-:Y:S01]  /*5560*/  STL.64 [R1+0x120], R76 ;  /* 0x0001204c01007387 */ /* 0x000fe20000100a00 */
[----:B------:R-:W-:-:S02]  /*5570*/  ISETP.GE.U32.AND P3, PT, R8, 0x7fffff8f, PT ;  /* 0x7fffff8f0800780c */ /* 0x000fc40003f66070 */
[----:B------:R-:W-:Y:S01]  /*5580*/  PRMT R38, RZ, 0x7610, R38 ;  /* 0x00007610ff267816 */ /* 0x000fe20000000026 */
[----:B------:R-:W-:Y:S01]  /*5590*/  STL.64 [R1+0x118], R74 ;  /* 0x0001184a01007387 */ /* 0x000fe20000100a00 */
[----:B------:R-:W-:Y:S01]  /*55a0*/  PRMT R34, RZ, 0x7610, R34 ;  /* 0x00007610ff227816 */ /* 0x000fe20000000022 */
[----:B------:R-:W-:Y:S02]  /*55b0*/  VIADD R8, R6, 0xfffffffe ;  /* 0xfffffffe06087836 */ /* 0x000fe40000000000 */
[----:B------:R0:W-:Y:S01]  /*55c0*/  STL.64 [R1+0xa0], R70 ;  /* 0x0000a04601007387 */ /* 0x0001e20000100a00 */
[----:B------:R-:W-:-:S03]  /*55d0*/  PRMT R84, RZ, 0x7610, R84 ;  /* 0x00007610ff547816 */ /* 0x000fc60000000054 */
[----:B------:R1:W4:Y:S01]  /*55e0*/  @!P5 LDG.E.U16 R37, desc[UR24][R74.64] ;  /* 0x000000184a25d981 */ /* 0x000322000c1e1500 */
[----:B------:R-:W-:-:S03]  /*55f0*/  PRMT R85, RZ, 0x7610, R85 ;  /* 0x00007610ff557816 */ /* 0x000fc60000000055 */
[----:B------:R1:W-:Y:S01]  /*5600*/  STL.64 [R1+0x98], R66 ;  /* 0x0000984201007387 */ /* 0x0003e20000100a00 */
[----:B0-----:R-:W-:-:S03]  /*5610*/  IMAD.WIDE R70, R5, 0x2, R86 ;  /* 0x0000000205467825 */ /* 0x001fc600078e0256 */
[----:B------:R0:W4:Y:S01]  /*5620*/  @!P5 LDG.E.U16 R38, desc[UR24][R76.64] ;  /* 0x000000184c26d981 */ /* 0x000122000c1e1500 */
[----:B-1----:R-:W-:Y:S01]  /*5630*/  IMAD R74, R90, 0x31, RZ ;  /* 0x000000315a4a7824 */ /* 0x002fe200078e02ff */
[----:B------:R-:W-:Y:S02]  /*5640*/  ISETP.GE.U32.AND P5, PT, R8, 0x7fffffbf, PT ;  /* 0x7fffffbf0800780c */ /* 0x000fe40003fa6070 */
[----:B------:R1:W4:Y:S01]  /*5650*/  @!P0 LDG.E.U16 R34, desc[UR24][R70.64] ;  /* 0x0000001846228981 */ /* 0x000322000c1e1500 */
[----:B------:R-:W-:Y:S02]  /*5660*/  VIADD R7, R6, 0xfffffff5 ;  /* 0xfffffff506077836 */ /* 0x000fe40000000000 */
[----:B------:R-:W-:Y:S01]  /*5670*/  IMAD.WIDE R66, R5, 0x2, R88 ;  /* 0x0000000205427825 */ /* 0x000fe200078e0258 */
[----:B------:R-:W-:-:S03]  /*5680*/  PRMT R64, RZ, 0x7610, R64 ;  /* 0x00007610ff407816 */ /* 0x000fc60000000040 */
[----:B0-----:R-:W-:Y:S01]  /*5690*/  IMAD.WIDE R76, R74, 0x2, R86 ;  /* 0x000000024a4c7825 */ /* 0x001fe200078e0256 */
[----:B------:R-:W4:Y:S01]  /*56a0*/  @!P0 LDG.E.U16 R84, desc[UR24][R66.64] ;  /* 0x0000001842548981 */ /* 0x000f22000c1e1500 */
[----:B------:R-:W-:Y:S02]  /*56b0*/  PRMT R83, RZ, 0x7610, R83 ;  /* 0x00007610ff537816 */ /* 0x000fe40000000053 */
[----:B------:R-:W-:Y:S01]  /*56c0*/  PRMT R82, RZ, 0x7610, R82 ;  /* 0x00007610ff527816 */ /* 0x000fe20000000052 */
[----:B------:R0:W4:Y:S01]  /*56d0*/  @!P3 LDG.E.U16 R85, desc[UR24][R76.64] ;  /* 0x000000184c55b981 */ /* 0x000122000c1e1500 */
[----:B------:R-:W-:Y:S01]  /*56e0*/  ISETP.GE.U32.AND P0, PT, R7, 0x7fffffb6, PT ;  /* 0x7fffffb60700780c */ /* 0x000fe20003f06070 */
[----:B------:R-:W-:Y:S01]  /*56f0*/  VIADD R7, R6, 0xffffffe5 ;  /* 0xffffffe506077836 */ /* 0x000fe20000000000 */
[----:B------:R-:W-:Y:S01]  /*5700*/  PRMT R8, RZ, 0x7610, R8 ;  /* 0x00007610ff087816 */ /* 0x000fe20000000008 */
[----:B------:R-:W-:Y:S01]  /*5710*/  IMAD.WIDE R74, R74, 0x2, R88 ;  /* 0x000000024a4a7825 */ /* 0x000fe200078e0258 */
[----:B------:R-:W-:-:S02]  /*5720*/  PRMT R60, RZ, 0x7610, R60 ;  /* 0x00007610ff3c7816 */ /* 0x000fc4000000003c */
[----:B------:R-:W-:Y:S02]  /*5730*/  PRMT R62, RZ, 0x7610, R62 ;  /* 0x00007610ff3e7816 */ /* 0x000fe4000000003e */
[----:B------:R-:W-:Y:S01]  /*5740*/  PRMT R63, RZ, 0x7610, R63 ;  /* 0x00007610ff3f7816 */ /* 0x000fe2000000003f */
[----:B--2---:R2:W-:Y:S04]  /*5750*/  STL [R1+0x3c], R69 ;  /* 0x00003c4501007387 */ /* 0x0045e80000100800 */
[----:B---3--:R-:W-:Y:S04]  /*5760*/  STL [R1+0x38], R65 ;  /* 0x0000384101007387 */ /* 0x008fe80000100800 */
[----:B------:R1:W-:Y:S01]  /*5770*/  STL.64 [R1+0x20], R70 ;  /* 0x0000204601007387 */ /* 0x0003e20000100a00 */
[----:B--2---:R-:W-:-:S03]  /*5780*/  IMAD.MOV.U32 R69, RZ, RZ, R72 ;  /* 0x000000ffff457224 */ /* 0x004fc600078e0048 */
[----:B------:R-:W-:Y:S01]  /*5790*/  STL.64 [R1+0x18], R66 ;  /* 0x0000184201007387 */ /* 0x000fe20000100a00 */
[----:B-1----:R-:W-:-:S03]  /*57a0*/  IMAD R70, R90, 0x39, RZ ;  /* 0x000000395a467824 */ /* 0x002fc600078e02ff */
[----:B------:R0:W-:Y:S01]  /*57b0*/  STL.64 [R1+0x890], R76 ;  /* 0x0008904c01007387 */ /* 0x0001e20000100a00 */
[----:B------:R-:W-:-:S04]  /*57c0*/  IMAD.WIDE R72, R70, 0x2, R86 ;  /* 0x0000000246487825 */ /* 0x000fc800078e0256 */
[----:B------:R-:W-:Y:S01]  /*57d0*/  IMAD.WIDE R70, R70, 0x2, R88 ;  /* 0x0000000246467825 */ /* 0x000fe200078e0258 */
[----:B------:R-:W2:Y:S03]  /*57e0*/  @!P4 LDG.E.U16 R83, desc[UR24][R72.64] ;  /* 0x000000184853c981 */ /* 0x000ea6000c1e1500 */
[----:B0-----:R-:W-:Y:S01]  /*57f0*/  IMAD.MOV.U32 R77, RZ, RZ, R64 ;  /* 0x000000ffff4d7224 */ /* 0x001fe200078e0040 */
[----:B------:R-:W3:Y:S01]  /*5800*/  @!P4 LDG.E.U16 R82, desc[UR24][R70.64] ;  /* 0x000000184652c981 */ /* 0x000ee2000c1e1500 */
[----:B------:R-:W-:Y:S01]  /*5810*/  IMAD.WIDE R64, R90, 0x2, R88 ;  /* 0x000000025a407825 */ /* 0x000fe200078e0258 */
[----:B------:R-:W-:-:S03]  /*5820*/  ISETP.GE.U32.AND P4, PT, R7, 0x7fffffa6, PT ;  /* 0x7fffffa60700780c */ /* 0x000fc60003f86070 */
[C---:B------:R-:W-:Y:S01]  /*5830*/  IMAD.WIDE R66, R90.reuse, 0x2, R86 ;  /* 0x000000025a427825 */ /* 0x040fe200078e0256 */
[----:B------:R-:W-:Y:S03]  /*5840*/  STL.64 [R1+0x8a0], R74 ;  /* 0x0008a04a01007387 */ /* 0x000fe60000100a00 */
[----:B------:R-:W-:Y:S01]  /*5850*/  IMAD R7, R90, 0xa, RZ ;  /* 0x0000000a5a077824 */ /* 0x000fe200078e02ff */
[----:B------:R0:W2:Y:S04]  /*5860*/  @!P5 LDG.E.U16 R8, desc[UR24][R64.64] ;  /* 0x000000184008d981 */ /* 0x0000a8000c1e1500 */
[----:B------:R-:W-:Y:S04]  /*5870*/  STL.64 [R1+0x8a8], R72 ;  /* 0x0008a84801007387 */ /* 0x000fe80000100a00 */
[----:B------:R-:W-:Y:S04]  /*5880*/  STL.64 [R1+0x2a0], R66 ;  /* 0x0002a04201007387 */ /* 0x000fe80000100a00 */
[----:B------:R0:W-:Y:S04]  /*5890*/  STL.64 [R1+0x298], R64 ;  /* 0x0002984001007387 */ /* 0x0001e80000100a00 */
[----:B------:R1:W3:Y:S01]  /*58a0*/  @!P5 LDG.E.U16 R60, desc[UR24][R66.64] ;  /* 0x00000018423cd981 */ /* 0x0002e2000c1e1500 */
[----:B------:R-:W-:-:S03]  /*58b0*/  VIADD R5, R6, 0xffffffed ;  /* 0xffffffed06057836 */ /* 0x000fc60000000000 */
[----:B------:R1:W3:Y:S01]  /*58c0*/  @!P3 LDG.E.U16 R77, desc[UR24][R74.64] ;  /* 0x000000184a4db981 */ /* 0x0002e2000c1e1500 */
[----:B0-----:R-:W-:-:S04]  /*58d0*/  IMAD.WIDE R64, R7, 0x2, R88 ;  /* 0x0000000207407825 */ /* 0x001fc800078e0258 */
[----:B-1----:R-:W-:Y:S01]  /*58e0*/  IMAD.WIDE R66, R7, 0x2, R86 ;  /* 0x0000000207427825 */ /* 0x002fe200078e0256 */
[----:B------:R-:W3:Y:S04]  /*58f0*/  @!P0 LDG.E.U16 R62, desc[UR24][R64.64] ;  /* 0x00000018403e8981 */ /* 0x000ee8000c1e1500 */
[----:B------:R-:W4:Y:S01]  /*5900*/  @!P0 LDG.E.U16 R63, desc[UR24][R66.64] ;  /* 0x00000018423f8981 */ /* 0x000f22000c1e1500 */
[----:B------:R-:W-:Y:S01]  /*5910*/  ISETP.GE.U32.AND P3, PT, R5, 0x7fffffae, PT ;  /* 0x7fffffae0500780c */ /* 0x000fe20003f66070 */
[----:B------:R-:W-:-:S05]  /*5920*/  VIADD R5, R6, 0xffffffdd ;  /* 0xffffffdd06057836 */ /* 0x000fca0000000000 */
[----:B------:R-:W-:Y:S01]  /*5930*/  ISETP.GE.U32.AND P5, PT, R5, 0x7fffff9e, PT ;  /* 0x7fffff9e0500780c */ /* 0x000fe20003fa6070 */
[----:B------:R-:W-:Y:S01]  /*5940*/  IMAD.SHL.U32 R5, R90, 0x2, RZ ;  /* 0x000000025a057824 */ /* 0x000fe200078e00ff */
[----:B------:R0:W-:Y:S03]  /*5950*/  STL.64 [R1+0x8b0], R70 ;  /* 0x0008b04601007387 */ /* 0x0001e60000100a00 */
[----:B------:R-:W-:Y:S01]  /*5960*/  IMAD.WIDE R74, R5, 0x2, R86 ;  /* 0x00000002054a7825 */ /* 0x000fe200078e0256 */
[----:B------:R-:W-:-:S03]  /*5970*/  PRMT R68, RZ, 0x7610, R68 ;  /* 0x00007610ff447816 */ /* 0x000fc60000000044 */
[----:B0-----:R-:W-:-:S04]  /*5980*/  IMAD.WIDE R70, R5, 0x2, R88 ;  /* 0x0000000205467825 */ /* 0x001fc800078e0258 */
[----:B------:R-:W-:Y:S01]  /*5990*/  VIADD R5, R6, 0xffffffcd ;  /* 0xffffffcd06057836 */ /* 0x000fe20000000000 */
[----:B------:R0:W4:Y:S04]  /*59a0*/  @!P6 LDG.E.U16 R68, desc[UR24][R70.64] ;  /* 0x000000184644e981 */ /* 0x000128000c1e1500 */
[----:B------:R-:W-:Y:S01]  /*59b0*/  ISETP.GE.U32.AND P0, PT, R5, 0x7fffff8e, PT ;  /* 0x7fffff8e0500780c */ /* 0x000fe20003f06070 */
[C---:B------:R-:W-:Y:S01]  /*59c0*/  IMAD R5, R90.reuse, 0x12, RZ ;  /* 0x000000125a057824 */ /* 0x040fe200078e02ff */
[----:B------:R-:W-:Y:S01]  /*59d0*/  PRMT R72, RZ, 0x7610, R72 ;  /* 0x00007610ff487816 */ /* 0x000fe20000000048 */
[----:B------:R-:W-:Y:S01]  /*59e0*/  IMAD R7, R90, 0x1a, RZ ;  /* 0x0000001a5a077824 */ /* 0x000fe200078e02ff */
[----:B------:R-:W-:Y:S02]  /*59f0*/  PRMT R16, RZ, 0x7610, R16 ;  /* 0x00007610ff107816 */ /* 0x000fe40000000010 */
[----:B------:R-:W-:-:S02]  /*5a00*/  PRMT R17, RZ, 0x7610, R17 ;  /* 0x00007610ff117816 */ /* 0x000fc40000000011 */
[----:B------:R-:W4:Y:S01]  /*5a10*/  @!P6 LDG.E.U16 R72, desc[UR24][R74.64] ;  /* 0x000000184a48e981 */ /* 0x000f22000c1e1500 */
[----:B------:R-:W-:-:S03]  /*5a20*/  PRMT R61, RZ, 0x7610, R61 ;  /* 0x00007610ff3d7816 */ /* 0x000fc6000000003d */
[----:B--2---:R-:W-:Y:S04]  /*5a30*/  STL [R1+0xbc], R8 ;  /* 0x0000bc0801007387 */ /* 0x004fe80000100800 */
[----:B------:R-:W-:Y:S04]  /*5a40*/  STL.64 [R1+0x290], R74 ;  /* 0x0002904a01007387 */ /* 0x000fe80000100a00 */
[----:B------:R0:W-:Y:S04]  /*5a50*/  STL.64 [R1+0x288], R70 ;  /* 0x0002884601007387 */ /* 0x0001e80000100a00 */
[----:B------:R-:W-:Y:S04]  /*5a60*/  STL.64 [R1+0x250], R66 ;  /* 0x0002504201007387 */ /* 0x000fe80000100a00 */
[----:B------:R1:W-:Y:S01]  /*5a70*/  STL.64 [R1+0x208], R64 ;  /* 0x0002084001007387 */ /* 0x0003e20000100a00 */
[----:B0-----:R-:W-:-:S05]  /*5a80*/  IMAD.WIDE R70, R5, 0x2, R86 ;  /* 0x0000000205467825 */ /* 0x001fca00078e0256 */
[----:B------:R-:W-:Y:S04]  /*5a90*/  STL.64 [R1+0x190], R70 ;  /* 0x0001904601007387 */ /* 0x000fe80000100a00 */
[----:B---3--:R-:W-:Y:S01]  /*5aa0*/  STL [R1+0x5c], R62 ;  /* 0x00005c3e01007387 */ /* 0x008fe20000100800 */
[----:B-1----:R-:W-:-:S03]  /*5ab0*/  IMAD.WIDE R64, R7, 0x2, R86 ;  /* 0x0000000207407825 */ /* 0x002fc600078e0256 */
[----:B----4-:R0:W-:Y:S04]  /*5ac0*/  STL [R1+0x60], R63 ;  /* 0x0000603f01007387 */ /* 0x0101e80000100800 */
[----:B------:R-:W2:Y:S04]  /*5ad0*/  @!P4 LDG.E.U16 R17, desc[UR24][R64.64] ;  /* 0x000000184011c981 */ /* 0x000ea8000c1e1500 */
[----:B------:R-:W3:Y:S01]  /*5ae0*/  @!P3 LDG.E.U16 R61, desc[UR24][R70.64] ;  /* 0x00000018463db981 */ /* 0x000ee2000c1e1500 */
[----:B0-----:R-:W-:-:S05]  /*5af0*/  IMAD.WIDE R62, R7, 0x2, R88 ;  /* 0x00000002073e7825 */ /* 0x001fca00078e0258 */
[----:B------:R-:W4:Y:S01]  /*5b00*/  @!P4 LDG.E.U16 R16, desc[UR24][R62.64] ;  /* 0x000000183e10c981 */ /* 0x000f22000c1e1500 */
[----:B------:R-:W-:Y:S01]  /*5b10*/  IMAD.WIDE R66, R5, 0x2, R88 ;  /* 0x0000000205427825 */ /* 0x000fe200078e0258 */
[----:B------:R-:W-:-:S03]  /*5b20*/  PRMT R57, RZ, 0x7610, R57 ;  /* 0x00007610ff397816 */ /* 0x000fc60000000039 */
[C---:B------:R-:W-:Y:S02]  /*5b30*/  VIADD R5, R6.reuse, 0xfffffffc ;  /* 0xfffffffc06057836 */ /* 0x040fe40000000000 */
[----:B------:R-:W-:Y:S01]  /*5b40*/  VIADD R8, R6, 0xffffffd5 ;  /* 0xffffffd506087836 */ /* 0x000fe20000000000 */
[----:B------:R0:W-:Y:S02]  /*5b50*/  STL.64 [R1+0x188], R66 ;  /* 0x0001884201007387 */ /* 0x0001e40000100a00 */
[----:B------:R-:W-:Y:S01]  /*5b60*/  ISETP.GE.U32.AND P4, PT, R5, 0x7fffffbd, PT ;  /* 0x7fffffbd0500780c */ /* 0x000fe20003f86070 */
[----:B------:R-:W-:Y:S01]  /*5b70*/  IMAD R5, R90, 0x22, RZ ;  /* 0x000000225a057824 */ /* 0x000fe200078e02ff */
[----:B------:R0:W3:Y:S01]  /*5b80*/  @!P3 LDG.E.U16 R57, desc[UR24][R66.64] ;  /* 0x000000184239b981 */ /* 0x0000e2000c1e1500 */
[----:B------:R-:W-:Y:S01]  /*5b90*/  ISETP.GE.U32.AND P6, PT, R8, 0x7fffff96, PT ;  /* 0x7fffff960800780c */ /* 0x000fe20003fc6070 */
[----:B------:R-:W-:Y:S02]  /*5ba0*/  IMAD R7, R90, 0x2a, RZ ;  /* 0x0000002a5a077824 */ /* 0x000fe400078e02ff */
[----:B------:R1:W-:Y:S01]  /*5bb0*/  STL.64 [R1+0x110], R64 ;  /* 0x0001104001007387 */ /* 0x0003e20000100a00 */
[----:B------:R-:W-:-:S03]  /*5bc0*/  PRMT R54, RZ, 0x7610, R54 ;  /* 0x00007610ff367816 */ /* 0x000fc60000000036 */
[----:B------:R1:W-:Y:S01]  /*5bd0*/  STL.64 [R1+0x108], R62 ;  /* 0x0001083e01007387 */ /* 0x0003e20000100a00 */
[----:B0-----:R-:W-:-:S03]  /*5be0*/  IMAD.WIDE R66, R5, 0x2, R86 ;  /* 0x0000000205427825 */ /* 0x001fc600078e0256 */
[----:B------:R-:W-:Y:S01]  /*5bf0*/  STL [R1+0xb8], R72 ;  /* 0x0000b84801007387 */ /* 0x000fe20000100800 */
[----:B------:R-:W-:Y:S01]  /*5c00*/  PRMT R15, RZ, 0x7610, R15 ;  /* 0x00007610ff0f7816 */ /* 0x000fe2000000000f */
[----:B------:R-:W-:Y:S02]  /*5c10*/  VIADD R8, R6, 0xffffffc5 ;  /* 0xffffffc506087836 */ /* 0x000fe40000000000 */
[----:B------:R-:W-:Y:S01]  /*5c20*/  STL [R1+0x64], R68 ;  /* 0x0000644401007387 */ /* 0x000fe20000100800 */
[----:B-1----:R-:W-:-:S03]  /*5c30*/  IMAD.WIDE R64, R5, 0x2, R88 ;  /* 0x0000000205407825 */ /* 0x002fc600078e0258 */
[----:B------:R0:W-:Y:S01]  /*5c40*/  STL.64 [R1+0x90], R66 ;  /* 0x0000904201007387 */ /* 0x0001e20000100a00 */
[----:B------:R-:W-:Y:S01]  /*5c50*/  IMAD.WIDE R62, R7, 0x2, R86 ;  /* 0x00000002073e7825 */ /* 0x000fe200078e0256 */
[----:B------:R-:W-:Y:S02]  /*5c60*/  PRMT R18, RZ, 0x7610, R18 ;  /* 0x00007610ff127816 */ /* 0x000fe40000000012 */
[----:B------:R-:W-:Y:S01]  /*5c70*/  ISETP.GE.U32.AND P3, PT, R8, 0x7fffff86, PT ;  /* 0x7fffff860800780c */ /* 0x000fe20003f66070 */
[----:B------:R0:W3:Y:S01]  /*5c80*/  @!P5 LDG.E.U16 R54, desc[UR24][R66.64] ;  /* 0x000000184236d981 */ /* 0x0000e2000c1e1500 */
[----:B------:R-:W-:Y:S01]  /*5c90*/  VIADD R8, R6, 0xfffffff4 ;  /* 0xfffffff406087836 */ /* 0x000fe20000000000 */
[----:B------:R-:W-:Y:S02]  /*5ca0*/  PRMT R14, RZ, 0x7610, R14 ;  /* 0x00007610ff0e7816 */ /* 0x000fe4000000000e */
[----:B------:R1:W3:Y:S01]  /*5cb0*/  @!P6 LDG.E.U16 R15, desc[UR24][R62.64] ;  /* 0x000000183e0fe981 */ /* 0x0002e2000c1e1500 */
[----:B------:R-:W-:-:S02]  /*5cc0*/  PRMT R12, RZ, 0x7610, R12 ;  /* 0x00007610ff0c7816 */ /* 0x000fc4000000000c */
[----:B------:R-:W-:Y:S01]  /*5cd0*/  PRMT R13, RZ, 0x7610, R13 ;  /* 0x00007610ff0d7816 */ /* 0x000fe2000000000d */
[----:B------:R1:W3:Y:S01]  /*5ce0*/  @!P5 LDG.E.U16 R18, desc[UR24][R64.64] ;  /* 0x000000184012d981 */ /* 0x0002e2000c1e1500 */
[----:B0-----:R-:W-:Y:S01]  /*5cf0*/  IMAD R66, R90, 0x32, RZ ;  /* 0x000000325a427824 */ /* 0x001fe200078e02ff */
[----:B------:R-:W-:Y:S02]  /*5d00*/  ISETP.GE.U32.AND P5, PT, R8, 0x7fffffb5, PT ;  /* 0x7fffffb50800780c */ /* 0x000fe40003fa6070 */
[----:B------:R-:W-:Y:S02]  /*5d10*/  PRMT R8, RZ, 0x7610, R8 ;  /* 0x00007610ff087816 */ /* 0x000fe40000000008 */
[----:B------:R-:W-:Y:S01]  /*5d20*/  PRMT R9, RZ, 0x7610, R9 ;  /* 0x00007610ff097816 */ /* 0x000fe20000000009 */
[----:B----4-:R-:W-:Y:S04]  /*5d30*/  STL [R1+0x13c], R16 ;  /* 0x00013c1001007387 */ /* 0x010fe80000100800 */
[----:B--2---:R0:W-:Y:S04]  /*5d40*/  STL [R1+0x140], R17 ;  /* 0x0001401101007387 */ /* 0x0041e80000100800 */
[----:B------:R-:W-:Y:S01]  /*5d50*/  STL.64 [R1+0x88], R64 ;  /* 0x0000884001007387 */ /* 0x000fe20000100a00 */
[----:B0-----:R-:W-:-:S03]  /*5d60*/  IMAD.WIDE R16, R7, 0x2, R88 ;  /* 0x0000000207107825 */ /* 0x001fc600078e0258 */
[----:B------:R1:W-:Y:S04]  /*5d70*/  STL.64 [R1+0x10], R62 ;  /* 0x0000103e01007387 */ /* 0x0003e80000100a00 */
[----:B------:R-:W-:Y:S04]  /*5d80*/  STL.64 [R1+0x8], R16 ;  /* 0x0000081001007387 */ /* 0x000fe80000100a00 */
[----:B---3--:R0:W-:Y:S01]  /*5d90*/  STL [R1+0x58], R61 ;  /* 0x0000583d01007387 */ /* 0x0081e20000100800 */
[----:B-1----:R-:W-:-:S03]  /*5da0*/  IMAD R62, R90, 0x3a, RZ ;  /* 0x0000003a5a3e7824 */ /* 0x002fc600078e02ff */
[----:B------:R1:W2:Y:S01]  /*5db0*/  @!P6 LDG.E.U16 R14, desc[UR24][R16.64] ;  /* 0x00000018100ee981 */ /* 0x0002a2000c1e1500 */
[----:B0-----:R-:W-:Y:S02]  /*5dc0*/  IMAD.MOV.U32 R61, RZ, RZ, R69 ;  /* 0x000000ffff3d7224 */ /* 0x001fe400078e0045 */
[----:B------:R-:W-:-:S04]  /*5dd0*/  IMAD.WIDE R68, R66, 0x2, R86 ;  /* 0x0000000242447825 */ /* 0x000fc800078e0256 */
[----:B------:R-:W-:Y:S01]  /*5de0*/  IMAD.WIDE R66, R66, 0x2, R88 ;  /* 0x0000000242427825 */ /* 0x000fe200078e0258 */
[----:B------:R-:W3:Y:S03]  /*5df0*/  @!P0 LDG.E.U16 R13, desc[UR24][R68.64] ;  /* 0x00000018440d8981 */ /* 0x000ee6000c1e1500 */
[C---:B------:R-:W-:Y:S01]  /*5e00*/  IMAD.WIDE R64, R62.reuse, 0x2, R86 ;  /* 0x000000023e407825 */ /* 0x040fe200078e0256 */
[----:B------:R-:W4:Y:S03]  /*5e10*/  @!P0 LDG.E.U16 R12, desc[UR24][R66.64] ;  /* 0x00000018420c8981 */ /* 0x000f26000c1e1500 */
[----:B------:R-:W-:Y:S01]  /*5e20*/  IMAD.WIDE R62, R62, 0x2, R88 ;  /* 0x000000023e3e7825 */ /* 0x000fe200078e0258 */
[----:B------:R-:W3:Y:S04]  /*5e30*/  @!P3 LDG.E.U16 R9, desc[UR24][R64.64] ;  /* 0x000000184009b981 */ /* 0x000ee8000c1e1500 */
[----:B------:R0:W3:Y:S01]  /*5e40*/  @!P3 LDG.E.U16 R8, desc[UR24][R62.64] ;  /* 0x000000183e08b981 */ /* 0x0000e2000c1e1500 */
[----:B------:R-:W-:-:S03]  /*5e50*/  VIADD R5, R6, 0xffffffec ;  /* 0xffffffec06057836 */ /* 0x000fc60000000000 */
[----:B------:R-:W-:Y:S04]  /*5e60*/  STL [R1+0x54], R57 ;  /* 0x0000543901007387 */ /* 0x000fe80000100800 */
[----:B------:R-:W-:Y:S04]  /*5e70*/  STL.64 [R1+0x8b8], R68 ;  /* 0x0008b84401007387 */ /* 0x000fe80000100a00 */
[----:B------:R-:W-:Y:S01]  /*5e80*/  STL.64 [R1+0x8c0], R66 ;  /* 0x0008c04201007387 */ /* 0x000fe20000100a00 */
[----:B------:R-:W-:-:S03]  /*5e90*/  ISETP.GE.U32.AND P6, PT, R5, 0x7fffffad, PT ;  /* 0x7fffffad0500780c */ /* 0x000fc60003fc6070 */
[----:B------:R-:W-:Y:S01]  /*5ea0*/  STL.64 [R1+0x8c8], R64 ;  /* 0x0008c84001007387 */ /* 0x000fe20000100a00 */
[----:B------:R-:W-:-:S03]  /*5eb0*/  VIADD R7, R6, 0xffffffe4 ;  /* 0xffffffe406077836 */ /* 0x000fc60000000000 */
[----:B------:R-:W-:Y:S01]  /*5ec0*/  STL.64 [R1+0x8d0], R62 ;  /* 0x0008d03e01007387 */ /* 0x000fe20000100a00 */
[----:B------:R-:W-:-:S03]  /*5ed0*/  VIADD R5, R6, 0xffffffdc ;  /* 0xffffffdc06057836 */ /* 0x000fc60000000000 */
[----:B------:R0:W-:Y:S01]  /*5ee0*/  STL [R1+0x138], R54 ;  /* 0x0001383601007387 */ /* 0x0001e20000100800 */
[----:B-1----:R-:W-:-:S03]  /*5ef0*/  IMAD R17, R90, 0xb, RZ ;  /* 0x0000000b5a117824 */ /* 0x002fc600078e02ff */
[----:B------:R1:W-:Y:S04]  /*5f00*/  STL [R1+0xd4], R18 ;  /* 0x0000d41201007387 */ /* 0x0003e80000100800 */
[----:B------:R-:W-:Y:S01]  /*5f10*/  STL [R1+0xd0], R15 ;  /* 0x0000d00f01007387 */ /* 0x000fe20000100800 */
[----:B------:R-:W-:Y:S02]  /*5f20*/  ISETP.GE.U32.AND P0, PT, R7, 0x7fffffa5, PT ;  /* 0x7fffffa50700780c */ /* 0x000fe40003f06070 */
[----:B------:R-:W-:Y:S01]  /*5f30*/  ISETP.GE.U32.AND P3, PT, R5, 0x7fffff9d, PT ;  /* 0x7fffff9d0500780c */ /* 0x000fe20003f66070 */
[----:B------:R-:W-:Y:S01]  /*5f40*/  IMAD R5, R90, 0x3, RZ ;  /* 0x000000035a057824 */ /* 0x000fe200078e02ff */
[----:B------:R-:W-:Y:S02]  /*5f50*/  PRMT R7, RZ, 0x7610, R7 ;  /* 0x00007610ff077816 */ /* 0x000fe40000000007 */
[----:B------:R-:W-:-:S02]  /*5f60*/  PRMT R10, RZ, 0x7610, R10 ;  /* 0x00007610ff0a7816 */ /* 0x000fc4000000000a */
[----:B------:R-:W-:Y:S01]  /*5f70*/  PRMT R11, RZ, 0x7610, R11 ;  /* 0x00007610ff0b7816 */ /* 0x000fe2000000000b */
[----:B0-----:R-:W-:Y:S01]  /*5f80*/  IMAD R54, R90, 0x1b, RZ ;  /* 0x0000001b5a367824 */ /* 0x001fe200078e02ff */
[----:B------:R-:W-:-:S03]  /*5f90*/  PRMT R19, RZ, 0x7610, R19 ;  /* 0x00007610ff137816 */ /* 0x000fc60000000013 */
[----:B------:R-:W-:Y:S01]  /*5fa0*/  IMAD.WIDE R62, R54, 0x2, R86 ;  /* 0x00000002363e7825 */ /* 0x000fe200078e0256 */
[----:B------:R-:W-:-:S03]  /*5fb0*/  PRMT R66, RZ, 0x7610, R66 ;  /* 0x00007610ff427816 */ /* 0x000fc60000000042 */
[----:B-1----:R-:W-:Y:S01]  /*5fc0*/  IMAD R18, R90, 0x13, RZ ;  /* 0x000000135a127824 */ /* 0x002fe200078e02ff */
[----:B------:R-:W3:Y:S01]  /*5fd0*/  @!P0 LDG.E.U16 R19, desc[UR24][R62.64] ;  /* 0x000000183e138981 */ /* 0x000ee2000c1e1500 */
[----:B------:R-:W-:Y:S01]  /*5fe0*/  PRMT R65, RZ, 0x7610, R65 ;  /* 0x00007610ff417816 */ /* 0x000fe20000000041 */
[----:B------:R-:W-:Y:S01]  /*5ff0*/  IMAD.WIDE R74, R17, 0x2, R88 ;  /* 0x00000002114a7825 */ /* 0x000fe200078e0258 */
[----:B------:R-:W-:-:S03]  /*6000*/  PRMT R64, RZ, 0x7610, R64 ;  /* 0x00007610ff407816 */ /* 0x000fc60000000040 */
[C---:B------:R-:W-:Y:S01]  /*6010*/  IMAD.WIDE R70, R18.reuse, 0x2, R86 ;  /* 0x0000000212467825 */ /* 0x040fe200078e0256 */
[----:B------:R-:W3:Y:S03]  /*6020*/  @!P5 LDG.E.U16 R66, desc[UR24][R74.64] ;  /* 0x000000184a42d981 */ /* 0x000ee6000c1e1500 */
[----:B------:R-:W-:Y:S01]  /*6030*/  IMAD.WIDE R68, R18, 0x2, R88 ;  /* 0x0000000212447825 */ /* 0x000fe200078e0258 */
[----:B------:R-:W3:Y:S04]  /*6040*/  @!P6 LDG.E.U16 R65, desc[UR24][R70.64] ;  /* 0x000000184641e981 */ /* 0x000ee8000c1e1500 */
[----:B------:R-:W3:Y:S04]  /*6050*/  @!P6 LDG.E.U16 R64, desc[UR24][R68.64] ;  /* 0x000000184440e981 */ /* 0x000ee8000c1e1500 */
[----:B--2---:R0:W-:Y:S04]  /*6060*/  STL [R1+0xcc], R14 ;  /* 0x0000cc0e01007387 */ /* 0x0041e80000100800 */
[----:B----4-:R-:W-:Y:S04]  /*6070*/  STL [R1+0x14c], R12 ;  /* 0x00014c0c01007387 */ /* 0x010fe80000100800 */
[----:B---3--:R1:W-:Y:S04]  /*6080*/  STL [R1+0x150], R13 ;  /* 0x0001500d01007387 */ /* 0x0083e80000100800 */
[----:B------:R-:W-:Y:S04]  /*6090*/  STL [R1+0x144], R8 ;  /* 0x0001440801007387 */ /* 0x000fe80000100800 */
[----:B------:R2:W-:Y:S01]  /*60a0*/  STL [R1+0x148], R9 ;  /* 0x0001480901007387 */ /* 0x0005e20000100800 */
[----:B0-----:R-:W-:-:S04]  /*60b0*/  IMAD.WIDE R14, R5, 0x2, R86 ;  /* 0x00000002050e7825 */ /* 0x001fc800078e0256 */
[----:B-1----:R-:W-:Y:S01]  /*60c0*/  IMAD.WIDE R12, R5, 0x2, R88 ;  /* 0x00000002050c7825 */ /* 0x002fe200078e0258 */
[----:B------:R-:W3:Y:S03]  /*60d0*/  @!P4 LDG.E.U16 R11, desc[UR24][R14.64] ;  /* 0x000000180e0bc981 */ /* 0x000ee6000c1e1500 */
[----:B--2---:R-:W-:Y:S01]  /*60e0*/  IMAD.WIDE R8, R17, 0x2, R86 ;  /* 0x0000000211087825 */ /* 0x004fe200078e0256 */
[----:B------:R-:W2:Y:S04]  /*60f0*/  @!P4 LDG.E.U16 R10, desc[UR24][R12.64] ;  /* 0x000000180c0ac981 */ /* 0x000ea8000c1e1500 */
[----:B------:R0:W4:Y:S01]  /*6100*/  @!P5 LDG.E.U16 R7, desc[UR24][R8.64] ;  /* 0x000000180807d981 */ /* 0x000122000c1e1500 */
[----:B------:R-:W-:-:S03]  /*6110*/  IMAD R5, R40, UR8, RZ ;  /* 0x0000000828057c24 */ /* 0x000fc6000f8e02ff */
[----:B------:R-:W-:Y:S04]  /*6120*/  STL.64 [R1+0x280], R14 ;  /* 0x0002800e01007387 */ /* 0x000fe80000100a00 */
[----:B------:R-:W-:Y:S01]  /*6130*/  STL.64 [R1+0x278], R12 ;  /* 0x0002780c01007387 */ /* 0x000fe20000100a00 */
[----:B------:R-:W-:-:S03]  /*6140*/  LEA R72, P4, R5, R3, 0x1 ;  /* 0x0000000305487211 */ /* 0x000fc600078808ff */
[----:B------:R0:W-:Y:S01]  /*6150*/  STL.64 [R1+0x200], R8 ;  /* 0x0002000801007387 */ /* 0x0001e20000100a00 */
[----:B------:R-:W-:Y:S01]  /*6160*/  LEA.HI.X.SX32 R73, R5, R4, 0x1, P4 ;  /* 0x0000000405497211 */ /* 0x000fe200020f0eff */
[----:B0-----:R-:W-:Y:S02]  /*6170*/  IMAD R8, R42, UR8, RZ ;  /* 0x000000082a087c24 */ /* 0x001fe4000f8e02ff */
[----:B------:R-:W-:-:S03]  /*6180*/  IMAD R9, R43, UR8, RZ ;  /* 0x000000082b097c24 */ /* 0x000fc6000f8e02ff */
[----:B------:R-:W-:Y:S01]  /*6190*/  LEA R5, P4, R8, R3, 0x1 ;  /* 0x0000000308057211 */ /* 0x000fe200078808ff */
[----:B------:R-:W-:Y:S02]  /*61a0*/  IMAD R12, R46, UR8, RZ ;  /* 0x000000082e0c7c24 */ /* 0x000fe4000f8e02ff */
[----:B------:R-:W-:Y:S02]  /*61b0*/  IMAD R13, R47, UR8, RZ ;  /* 0x000000082f0d7c24 */ /* 0x000fe4000f8e02ff */
[----:B------:R-:W-:Y:S02]  /*61c0*/  IMAD R14, R48, UR8, RZ ;  /* 0x00000008300e7c24 */ /* 0x000fe4000f8e02ff */
[----:B------:R-:W-:Y:S02]  /*61d0*/  IMAD R15, R49, UR8, RZ ;  /* 0x00000008310f7c24 */ /* 0x000fe4000f8e02ff */
[----:B------:R-:W-:Y:S02]  /*61e0*/  IMAD R16, R50, UR8, RZ ;  /* 0x0000000832107c24 */ /* 0x000fe4000f8e02ff */
[----:B------:R-:W-:-:S02]  /*61f0*/  IMAD.MOV.U32 R47, RZ, RZ, R82 ;  /* 0x000000ffff2f7224 */ /* 0x000fc400078e0052 */
[----:B------:R-:W-:Y:S02]  /*6200*/  IMAD R17, R51, UR8, RZ ;  /* 0x0000000833117c24 */ /* 0x000fe4000f8e02ff */
[----:B------:R-:W-:Y:S02]  /*6210*/  IMAD.MOV.U32 R46, RZ, RZ, R83 ;  /* 0x000000ffff2e7224 */ /* 0x000fe400078e0053 */
[----:B------:R-:W-:Y:S02]  /*6220*/  IMAD R18, R53, UR8, RZ ;  /* 0x0000000835127c24 */ /* 0x000fe4000f8e02ff */
[----:B------:R-:W-:Y:S02]  /*6230*/  IMAD.MOV.U32 R43, RZ, RZ, R84 ;  /* 0x000000ffff2b7224 */ /* 0x000fe400078e0054 */
[----:B------:R-:W-:Y:S02]  /*6240*/  VIADD R57, R6, 0xffffffd4 ;  /* 0xffffffd406397836 */ /* 0x000fe40000000000 */
[----:B------:R-:W-:-:S02]  /*6250*/  IMAD.MOV.U32 R48, RZ, RZ, R60 ;  /* 0x000000ffff307224 */ /* 0x000fc400078e003c */
[----:B------:R-:W-:Y:S02]  /*6260*/  IMAD.MOV.U32 R40, RZ, RZ, R61 ;  /* 0x000000ffff287224 */ /* 0x000fe400078e003d */
[----:B------:R-:W-:Y:S01]  /*6270*/  IMAD.WIDE R60, R54, 0x2, R88 ;  /* 0x00000002363c7825 */ /* 0x000fe200078e0258 */
[----:B----4-:R0:W-:Y:S04]  /*6280*/  STL [R1+0x154], R7 ;  /* 0x0001540701007387 */ /* 0x0101e80000100800 */
[----:B--2---:R1:W-:Y:S01]  /*6290*/  STL [R1+0x1b8], R10 ;  /* 0x0001b80a01007387 */ /* 0x0043e20000100800 */
[----:B0-----:R-:W-:-:S03]  /*62a0*/  IMAD R7, R41, UR8, RZ ;  /* 0x0000000829077c24 */ /* 0x001fc6000f8e02ff */
[----:B---3--:R-:W-:Y:S04]  /*62b0*/  STL [R1+0x1bc], R11 ;  /* 0x0001bc0b01007387 */ /* 0x008fe80000100800 */
[----:B------:R0:W-:Y:S01]  /*62c0*/  STL.64 [R1+0x1f8], R74 ;  /* 0x0001f84a01007387 */ /* 0x0001e20000100a00 */
[----:B------:R-:W-:-:S03]  /*62d0*/  LEA R78, P5, R7, R3, 0x1 ;  /* 0x00000003074e7211 */ /* 0x000fc600078a08ff */
[----:B------:R-:W-:Y:S01]  /*62e0*/  STL.64 [R1+0x180], R70 ;  /* 0x0001804601007387 */ /* 0x000fe20000100a00 */
[----:B-1----:R-:W-:-:S03]  /*62f0*/  IMAD R10, R44, UR8, RZ ;  /* 0x000000082c0a7c24 */ /* 0x002fc6000f8e02ff */
[----:B------:R-:W-:Y:S01]  /*6300*/  STL.64 [R1+0x178], R68 ;  /* 0x0001784401007387 */ /* 0x000fe20000100a00 */
[----:B------:R-:W-:-:S03]  /*6310*/  LEA.HI.X.SX32 R79, R7, R4, 0x1, P5 ;  /* 0x00000004074f7211 */ /* 0x000fc600028f0eff */
[----:B------:R-:W-:Y:S01]  /*6320*/  STL [R1+0x5d8], R72 ;  /* 0x0005d84801007387 */ /* 0x000fe20000100800 */
[----:B0-----:R-:W-:-:S03]  /*6330*/  LEA R74, P5, R9, R3, 0x1 ;  /* 0x00000003094a7211 */ /* 0x001fc600078a08ff */
[----:B------:R-:W-:Y:S04]  /*6340*/  STL.64 [R1+0x100], R62 ;  /* 0x0001003e01007387 */ /* 0x000fe80000100a00 */
[----:B------:R-:W-:Y:S01]  /*6350*/  STL [R1+0x5e0], R78 ;  /* 0x0005e04e01007387 */ /* 0x000fe20000100800 */
[----:B------:R-:W-:-:S03]  /*6360*/  IMAD R11, R45, UR8, RZ ;  /* 0x000000082d0b7c24 */ /* 0x000fc6000f8e02ff */
[----:B------:R0:W-:Y:S01]  /*6370*/  STL [R1+0x5e8], R5 ;  /* 0x0005e80501007387 */ /* 0x0001e20000100800 */
[----:B------:R-:W-:-:S03]  /*6380*/  LEA.HI.X.SX32 R75, R9, R4, 0x1, P5 ;  /* 0x00000004094b7211 */ /* 0x000fc600028f0eff */
[----:B------:R-:W-:Y:S04]  /*6390*/  STL [R1+0x5d4], R73 ;  /* 0x0005d44901007387 */ /* 0x000fe80000100800 */
[----:B------:R-:W-:Y:S01]  /*63a0*/  STL.64 [R1+0x8e0], R72 ;  /* 0x0008e04801007387 */ /* 0x000fe20000100a00 */
[----:B0-----:R-:W-:-:S03]  /*63b0*/  LEA.HI.X.SX32 R5, R8, R4, 0x1, P4 ;  /* 0x0000000408057211 */ /* 0x001fc600020f0eff */
[----:B------:R-:W-:Y:S01]  /*63c0*/  STL [R1+0x1c0], R19 ;  /* 0x0001c01301007387 */ /* 0x000fe20000100800 */
[----:B------:R-:W-:-:S03]  /*63d0*/  LEA R70, P4, R10, R3, 0x1 ;  /* 0x000000030a467211 */ /* 0x000fc600078808ff */
[----:B------:R-:W-:Y:S01]  /*63e0*/  STL [R1+0x5dc], R79 ;  /* 0x0005dc4f01007387 */ /* 0x000fe20000100800 */
[----:B------:R-:W-:-:S03]  /*63f0*/  LEA R80, P5, R11, R3, 0x1 ;  /* 0x000000030b507211 */ /* 0x000fc600078a08ff */
[----:B------:R-:W-:Y:S01]  /*6400*/  STL [R1+0x5f0], R74 ;  /* 0x0005f04a01007387 */ /* 0x000fe20000100800 */
[----:B------:R-:W-:-:S03]  /*6410*/  LEA.HI.X.SX32 R71, R10, R4, 0x1, P4 ;  /* 0x000000040a477211 */ /* 0x000fc600020f0eff */
[----:B------:R0:W-:Y:S01]  /*6420*/  STL [R1+0x5e4], R5 ;  /* 0x0005e40501007387 */ /* 0x0001e20000100800 */
[----:B------:R-:W-:-:S03]  /*6430*/  LEA R91, P4, R12, R3, 0x1 ;  /* 0x000000030c5b7211 */ /* 0x000fc600078808ff */
[----:B------:R1:W-:Y:S04]  /*6440*/  STL.64 [R1+0x8d8], R78 ;  /* 0x0008d84e01007387 */ /* 0x0003e80000100a00 */
[----:B------:R-:W-:Y:S04]  /*6450*/  STL [R1+0x5f8], R70 ;  /* 0x0005f84601007387 */ /* 0x000fe80000100800 */
[----:B------:R-:W-:Y:S04]  /*6460*/  STL [R1+0x5ec], R75 ;  /* 0x0005ec4b01007387 */ /* 0x000fe80000100800 */
[----:B------:R-:W-:Y:S01]  /*6470*/  STL.64 [R1+0x910], R74 ;  /* 0x0009104a01007387 */ /* 0x000fe20000100a00 */
[----:B0-----:R-:W-:-:S03]  /*6480*/  LEA.HI.X.SX32 R5, R12, R4, 0x1, P4 ;  /* 0x000000040c057211 */ /* 0x001fc600020f0eff */
[----:B------:R-:W-:Y:S01]  /*6490*/  STL [R1+0x1cc], R66 ;  /* 0x0001cc4201007387 */ /* 0x000fe20000100800 */
[----:B------:R-:W-:-:S03]  /*64a0*/  LEA.HI.X.SX32 R81, R11, R4, 0x1, P5 ;  /* 0x000000040b517211 */ /* 0x000fc600028f0eff */
[----:B------:R-:W-:Y:S01]  /*64b0*/  STL [R1+0x1c8], R65 ;  /* 0x0001c84101007387 */ /* 0x000fe20000100800 */
[----:B-1----:R-:W-:-:S03]  /*64c0*/  LEA R78, P5, R13, R3, 0x1 ;  /* 0x000000030d4e7211 */ /* 0x002fc600078a08ff */
[----:B------:R-:W-:Y:S04]  /*64d0*/  STL [R1+0x600], R80 ;  /* 0x0006005001007387 */ /* 0x000fe80000100800 */
[----:B------:R-:W-:Y:S04]  /*64e0*/  STL [R1+0x5f4], R71 ;  /* 0x0005f44701007387 */ /* 0x000fe80000100800 */
[----:B------:R-:W-:Y:S01]  /*64f0*/  STL [R1+0x1c4], R64 ;  /* 0x0001c44001007387 */ /* 0x000fe20000100800 */
[----:B------:R-:W-:-:S03]  /*6500*/  LEA R68, P4, R14, R3, 0x1 ;  /* 0x000000030e447211 */ /* 0x000fc600078808ff */
[----:B------:R-:W-:Y:S04]  /*6510*/  STL [R1+0x608], R91 ;  /* 0x0006085b01007387 */ /* 0x000fe80000100800 */
[----:B------:R-:W-:Y:S04]  /*6520*/  STL [R1+0x94c], R91 ;  /* 0x00094c5b01007387 */ /* 0x000fe80000100800 */
[----:B------:R0:W-:Y:S04]  /*6530*/  STL.64 [R1+0x8e8], R70 ;  /* 0x0008e84601007387 */ /* 0x0001e80000100a00 */
[----:B------:R-:W-:Y:S01]  /*6540*/  STL [R1+0x604], R5 ;  /* 0x0006040501007387 */ /* 0x000fe20000100800 */
[----:B------:R-:W-:-:S03]  /*6550*/  LEA.HI.X.SX32 R69, R14, R4, 0x1, P4 ;  /* 0x000000040e457211 */ /* 0x000fc600020f0eff */
[----:B------:R-:W-:Y:S01]  /*6560*/  STL [R1+0x5fc], R81 ;  /* 0x0005fc5101007387 */ /* 0x000fe20000100800 */
[----:B0-----:R-:W-:-:S03]  /*6570*/  LEA.HI.X.SX32 R71, R13, R4, 0x1, P5 ;  /* 0x000000040d477211 */ /* 0x001fc600028f0eff */
[----:B------:R-:W-:Y:S01]  /*6580*/  STL [R1+0x610], R78 ;  /* 0x0006104e01007387 */ /* 0x000fe20000100800 */
[----:B------:R-:W-:-:S03]  /*6590*/  LEA R82, P5, R15, R3, 0x1 ;  /* 0x000000030f527211 */ /* 0x000fc600078a08ff */
[----:B------:R-:W-:Y:S01]  /*65a0*/  STL [R1+0x950], R78 ;  /* 0x0009504e01007387 */ /* 0x000fe20000100800 */
[----:B------:R-:W-:-:S03]  /*65b0*/  LEA R65, P4, R16, R3, 0x1 ;  /* 0x0000000310417211 */ /* 0x000fc600078808ff */
[----:B------:R-:W-:Y:S04]  /*65c0*/  STL.64 [R1+0x8f0], R80 ;  /* 0x0008f05001007387 */ /* 0x000fe80000100a00 */
[----:B------:R-:W-:Y:S04]  /*65d0*/  STL [R1+0x618], R68 ;  /* 0x0006184401007387 */ /* 0x000fe80000100800 */
[----:B------:R-:W-:Y:S01]  /*65e0*/  STL [R1+0x60c], R71 ;  /* 0x00060c4701007387 */ /* 0x000fe20000100800 */
[----:B------:R-:W-:-:S03]  /*65f0*/  IMAD R19, R52, UR8, RZ ;  /* 0x0000000834137c24 */ /* 0x000fc6000f8e02ff */
[----:B------:R0:W-:Y:S01]  /*6600*/  STL [R1+0x930], R71 ;  /* 0x0009304701007387 */ /* 0x0001e20000100800 */
[----:B------:R-:W-:-:S03]  /*6610*/  LEA.HI.X.SX32 R83, R15, R4, 0x1, P5 ;  /* 0x000000040f537211 */ /* 0x000fc600028f0eff */
[----:B------:R-:W-:Y:S01]  /*6620*/  STL [R1+0x620], R82 ;  /* 0x0006205201007387 */ /* 0x000fe20000100800 */
[----:B------:R-:W-:-:S03]  /*6630*/  LEA R76, P5, R17, R3, 0x1 ;  /* 0x00000003114c7211 */ /* 0x000fc600078a08ff */
[----:B------:R-:W-:Y:S01]  /*6640*/  STL [R1+0x614], R69 ;  /* 0x0006144501007387 */ /* 0x000fe20000100800 */
[----:B------:R-:W-:-:S03]  /*6650*/  LEA.HI.X.SX32 R73, R16, R4, 0x1, P4 ;  /* 0x0000000410497211 */ /* 0x000fc600020f0eff */
[----:B------:R-:W-:Y:S04]  /*6660*/  STL [R1+0x628], R65 ;  /* 0x0006284101007387 */ /* 0x000fe80000100800 */
[----:B------:R-:W-:Y:S01]  /*6670*/  STL [R1+0x954], R65 ;  /* 0x0009544101007387 */ /* 0x000fe20000100800 */
[----:B------:R-:W-:-:S03]  /*6680*/  IMAD.MOV.U32 R45, RZ, RZ, R77 ;  /* 0x000000ffff2d7224 */ /* 0x000fc600078e004d */
[----:B------:R-:W-:Y:S01]  /*6690*/  STL.64 [R1+0x8f8], R68 ;  /* 0x0008f84401007387 */ /* 0x000fe20000100a00 */
[----:B------:R-:W-:-:S03]  /*66a0*/  LEA R62, P4, R19, R3, 0x1 ;  /* 0x00000003133e7211 */ /* 0x000fc600078808ff */
[----:B------:R-:W-:Y:S01]  /*66b0*/  STL [R1+0x95c], R68 ;  /* 0x00095c4401007387 */ /* 0x000fe20000100800 */
[----:B------:R-:W-:Y:S01]  /*66c0*/  IMAD R9, R55, UR8, RZ ;  /* 0x0000000837097c24 */ /* 0x000fe2000f8e02ff */
[----:B------:R-:W-:Y:S02]  /*66d0*/  LEA.HI.X.SX32 R77, R17, R4, 0x1, P5 ;  /* 0x00000004114d7211 */ /* 0x000fe400028f0eff */
[----:B------:R-:W-:Y:S01]  /*66e0*/  STL [R1+0x958], R69 ;  /* 0x0009584501007387 */ /* 0x000fe20000100800 */
[----:B------:R-:W-:-:S03]  /*66f0*/  LEA R84, P5, R18, R3, 0x1 ;  /* 0x0000000312547211 */ /* 0x000fc600078a08ff */
[----:B------:R-:W-:Y:S01]  /*6700*/  STL [R1+0x61c], R83 ;  /* 0x00061c5301007387 */ /* 0x000fe20000100800 */
[----:B------:R-:W-:-:S03]  /*6710*/  IMAD R8, R56, UR8, RZ ;  /* 0x0000000838087c24 */ /* 0x000fc6000f8e02ff */
[----:B------:R-:W-:Y:S01]  /*6720*/  STL [R1+0x630], R76 ;  /* 0x0006304c01007387 */ /* 0x000fe20000100800 */
[----:B------:R-:W-:-:S03]  /*6730*/  LEA.HI.X.SX32 R66, R19, R4, 0x1, P4 ;  /* 0x0000000413427211 */ /* 0x000fc600020f0eff */
[----:B------:R-:W-:Y:S01]  /*6740*/  STL.64 [R1+0x900], R82 ;  /* 0x0009005201007387 */ /* 0x000fe20000100a00 */
[----:B------:R-:W-:-:S03]  /*6750*/  IMAD.MOV.U32 R44, RZ, RZ, R85 ;  /* 0x000000ffff2c7224 */ /* 0x000fc600078e0055 */
[----:B------:R-:W-:Y:S01]  /*6760*/  STL [R1+0x624], R73 ;  /* 0x0006244901007387 */ /* 0x000fe20000100800 */
[----:B------:R-:W-:-:S03]  /*6770*/  LEA R70, P4, R9, R3, 0x1 ;  /* 0x0000000309467211 */ /* 0x000fc600078808ff */
[----:B------:R-:W-:Y:S01]  /*6780*/  STL [R1+0x960], R73 ;  /* 0x0009604901007387 */ /* 0x000fe20000100800 */
[----:B------:R-:W-:-:S03]  /*6790*/  LEA.HI.X.SX32 R85, R18, R4, 0x1, P5 ;  /* 0x0000000412557211 */ /* 0x000fc600028f0eff */
[----:B------:R-:W-:Y:S01]  /*67a0*/  STL [R1+0x638], R62 ;  /* 0x0006383e01007387 */ /* 0x000fe20000100800 */
[----:B------:R-:W-:-:S03]  /*67b0*/  LEA R72, P5, R8, R3, 0x1 ;  /* 0x0000000308487211 */ /* 0x000fc600078a08ff */
[----:B------:R-:W-:Y:S01]  /*67c0*/  STL [R1+0x62c], R77 ;  /* 0x00062c4d01007387 */ /* 0x000fe20000100800 */
[----:B------:R-:W-:-:S03]  /*67d0*/  IMAD R7, R58, UR8, RZ ;  /* 0x000000083a077c24 */ /* 0x000fc6000f8e02ff */
[----:B------:R-:W-:Y:S01]  /*67e0*/  STL.64 [R1+0x918], R76 ;  /* 0x0009184c01007387 */ /* 0x000fe20000100a00 */
[----:B0-----:R-:W-:-:S03]  /*67f0*/  LEA.HI.X.SX32 R71, R9, R4, 0x1, P4 ;  /* 0x0000000409477211 */ /* 0x001fc600020f0eff */
[----:B------:R-:W-:Y:S01]  /*6800*/  STL [R1+0x640], R84 ;  /* 0x0006405401007387 */ /* 0x000fe20000100800 */
[----:B------:R-:W-:-:S03]  /*6810*/  IMAD R5, R59, UR8, RZ ;  /* 0x000000083b057c24 */ /* 0x000fc6000f8e02ff */
[----:B------:R-:W-:Y:S04]  /*6820*/  STL [R1+0x634], R66 ;  /* 0x0006344201007387 */ /* 0x000fe80000100800 */
[----:B------:R-:W-:Y:S04]  /*6830*/  STL [R1+0x964], R66 ;  /* 0x0009644201007387 */ /* 0x000fe80000100800 */
[----:B------:R-:W-:Y:S01]  /*6840*/  STL [R1+0x648], R70 ;  /* 0x0006484601007387 */ /* 0x000fe20000100800 */
[----:B------:R-:W-:-:S03]  /*6850*/  LEA R63, P4, R7, R3, 0x1 ;  /* 0x00000003073f7211 */ /* 0x000fc600078808ff */
[----:B------:R-:W-:Y:S01]  /*6860*/  STL [R1+0x63c], R85 ;  /* 0x00063c5501007387 */ /* 0x000fe20000100800 */
[----:B------:R-:W-:-:S03]  /*6870*/  LEA R42, P6, R5, R3, 0x1 ;  /* 0x00000003052a7211 */ /* 0x000fc600078c08ff */
[----:B------:R-:W-:Y:S01]  /*6880*/  STL.64 [R1+0x920], R84 ;  /* 0x0009205401007387 */ /* 0x000fe20000100a00 */
[----:B------:R-:W-:-:S03]  /*6890*/  VIADD R3, R6, 0xffffffc4 ;  /* 0xffffffc406037836 */ /* 0x000fc60000000000 */
[----:B------:R-:W-:Y:S04]  /*68a0*/  STL [R1+0x650], R72 ;  /* 0x0006504801007387 */ /* 0x000fe80000100800 */
[----:B------:R-:W-:Y:S01]  /*68b0*/  STL [R1+0x644], R71 ;  /* 0x0006444701007387 */ /* 0x000fe20000100800 */
[----:B------:R-:W-:-:S03]  /*68c0*/  LEA.HI.X.SX32 R79, R8, R4, 0x1, P5 ;  /* 0x00000004084f7211 */ /* 0x000fc600028f0eff */
[----:B------:R-:W-:Y:S04]  /*68d0*/  STL.64 [R1+0x940], R70 ;  /* 0x0009404601007387 */ /* 0x000fe80000100a00 */
[----:B------:R-:W-:Y:S01]  /*68e0*/  STL [R1+0x96c], R70 ;  /* 0x00096c4601007387 */ /* 0x000fe20000100800 */
[----:B------:R-:W-:-:S03]  /*68f0*/  LEA.HI.X.SX32 R64, R7, R4, 0x1, P4 ;  /* 0x0000000407407211 */ /* 0x000fc600020f0eff */
[----:B------:R-:W-:Y:S01]  /*6900*/  STL [R1+0x968], R71 ;  /* 0x0009684701007387 */ /* 0x000fe20000100800 */
[----:B------:R-:W-:-:S03]  /*6910*/  LEA.HI.X.SX32 R41, R5, R4, 0x1, P6 ;  /* 0x0000000405297211 */ /* 0x000fc600030f0eff */
[----:B------:R-:W-:Y:S01]  /*6920*/  STL [R1+0x934], R72 ;  /* 0x0009344801007387 */ /* 0x000fe20000100800 */
[----:B------:R-:W-:-:S03]  /*6930*/  ISETP.GE.U32.AND P6, PT, R3, 0x7fffff85, PT ;  /* 0x7fffff850300780c */ /* 0x000fc60003fc6070 */
[----:B------:R-:W-:Y:S01]  /*6940*/  STL [R1+0x654], R63 ;  /* 0x0006543f01007387 */ /* 0x000fe20000100800 */
[----:B------:R-:W-:Y:S01]  /*6950*/  PRMT R55, RZ, 0x7610, R55 ;  /* 0x00007610ff377816 */ /* 0x000fe20000000037 */
[----:B------:R-:W-:Y:S02]  /*6960*/  IMAD R3, R90, 0x23, RZ ;  /* 0x000000235a037824 */ /* 0x000fe400078e02ff */
[----:B------:R-:W-:Y:S04]  /*6970*/  STL.64 [R1+0x928], R62 ;  /* 0x0009283e01007387 */ /* 0x000fe80000100a00 */
[----:B------:R-:W-:Y:S01]  /*6980*/  STL [R1+0x460], R42 ;  /* 0x0004602a01007387 */ /* 0x000fe20000100800 */
[----:B------:R-:W-:-:S03]  /*6990*/  ISETP.GE.U32.AND P5, PT, R57, 0x7fffff95, PT ;  /* 0x7fffff953900780c */ /* 0x000fc60003fa6070 */
[----:B------:R-:W-:Y:S01]  /*69a0*/  STL [R1+0x970], R63 ;  /* 0x0009703f01007387 */ /* 0x000fe20000100800 */
[----:B------:R-:W-:-:S03]  /*69b0*/  PRMT R12, RZ, 0x7610, R12 ;  /* 0x00007610ff0c7816 */ /* 0x000fc6000000000c */
[----:B------:R-:W-:Y:S01]  /*69c0*/  STL [R1+0x64c], R79 ;  /* 0x00064c4f01007387 */ /* 0x000fe20000100800 */
[----:B------:R-:W-:-:S03]  /*69d0*/  IMAD.WIDE R52, R3, 0x2, R86 ;  /* 0x0000000203347825 */ /* 0x000fc600078e0256 */
[----:B------:R-:W-:Y:S01]  /*69e0*/  STL [R1+0x974], R79 ;  /* 0x0009744f01007387 */ /* 0x000fe20000100800 */
[----:B------:R-:W-:-:S03]  /*69f0*/  IMAD.WIDE R50, R3, 0x2, R88 ;  /* 0x0000000203327825 */ /* 0x000fc600078e0258 */
[----:B------:R-:W-:Y:S04]  /*6a00*/  STL [R1+0x45c], R64 ;  /* 0x00045c4001007387 */ /* 0x000fe80000100800 */
[----:B------:R0:W-:Y:S04]  /*6a10*/  STL [R1+0x978], R64 ;  /* 0x0009784001007387 */ /* 0x0001e80000100800 */
[----:B------:R-:W-:Y:S04]  /*6a20*/  STL [R1+0x458], R41 ;  /* 0x0004582901007387 */ /* 0x000fe80000100800 */
[----:B------:R1:W-:Y:S04]  /*6a30*/  STL.64 [R1+0xf8], R60 ;  /* 0x0000f83c01007387 */ /* 0x0003e80000100a00 */
[----:B------:R1:W2:Y:S01]  /*6a40*/  @!P0 LDG.E.U16 R55, desc[UR24][R60.64] ;  /* 0x000000183c378981 */ /* 0x0002a2000c1e1500 */
[----:B0-----:R-:W-:-:S03]  /*6a50*/  PRMT R64, RZ, 0x7610, R64 ;  /* 0x00007610ff407816 */ /* 0x001fc60000000040 */
[----:B------:R-:W-:Y:S04]  /*6a60*/  STL.64 [R1+0x80], R52 ;  /* 0x0000803401007387 */ /* 0x000fe80000100a00 */
[----:B------:R0:W3:Y:S01]  /*6a70*/  @!P3 LDG.E.U16 R12, desc[UR24][R50.64] ;  /* 0x00000018320cb981 */ /* 0x0000e2000c1e1500 */
[----:B-1----:R-:W-:-:S03]  /*6a80*/  IMAD R60, R90, 0x2b, RZ ;  /* 0x0000002b5a3c7824 */ /* 0x002fc600078e02ff */
[----:B------:R0:W-:Y:S02]  /*6a90*/  STL.64 [R1+0x78], R50 ;  /* 0x0000783201007387 */ /* 0x0001e40000100a00 */
[----:B0-----:R-:W-:-:S05]  /*6aa0*/  IMAD.WIDE R50, R60, 0x2, R86 ;  /* 0x000000023c327825 */ /* 0x001fca00078e0256 */
[----:B------:R-:W4:Y:S01]  /*6ab0*/  @!P5 LDG.E.U16 R64, desc[UR24][R50.64] ;  /* 0x000000183240d981 */ /* 0x000f22000c1e1500 */
[----:B------:R-:W-:Y:S01]  /*6ac0*/  VIADD R10, R6, 0xffffffcc ;  /* 0xffffffcc060a7836 */ /* 0x000fe20000000000 */
[----:B------:R-:W-:Y:S01]  /*6ad0*/  PRMT R49, RZ, 0x7610, R49 ;  /* 0x00007610ff317816 */ /* 0x000fe20000000031 */
[----:B------:R-:W-:-:S03]  /*6ae0*/  IMAD.WIDE R60, R60, 0x2, R88 ;  /* 0x000000023c3c7825 */ /* 0x000fc600078e0258 */
[----:B------:R-:W-:Y:S01]  /*6af0*/  ISETP.GE.U32.AND P4, PT, R10, 0x7fffff8d, PT ;  /* 0x7fffff8d0a00780c */ /* 0x000fe20003f86070 */
[----:B------:R-:W-:Y:S01]  /*6b00*/  IMAD R56, R90, 0x33, RZ ;  /* 0x000000335a387824 */ /* 0x000fe200078e02ff */
[----:B------:R0:W2:Y:S01]  /*6b10*/  @!P3 LDG.E.U16 R49, desc[UR24][R52.64] ;  /* 0x000000183431b981 */ /* 0x0000a2000c1e1500 */
[----:B------:R-:W-:-:S03]  /*6b20*/  PRMT R70, RZ, 0x7610, R70 ;  /* 0x00007610ff467816 */ /* 0x000fc60000000046 */
[----:B------:R-:W-:Y:S01]  /*6b30*/  STL.64 [R1], R50 ;  /* 0x0000003201007387 */ /* 0x000fe20000100a00 */
[----:B------:R-:W-:Y:S01]  /*6b40*/  IMAD.WIDE R58, R56, 0x2, R86 ;  /* 0x00000002383a7825 */ /* 0x000fe200078e0256 */
[----:B------:R-:W-:-:S03]  /*6b50*/  PRMT R71, RZ, 0x7610, R71 ;  /* 0x00007610ff477816 */ /* 0x000fc60000000047 */
[----:B0-----:R-:W-:Y:S02]  /*6b60*/  IMAD R52, R90, 0x3b, RZ ;  /* 0x0000003b5a347824 */ /* 0x001fe400078e02ff */
[----:B------:R-:W-:-:S05]  /*6b70*/  IMAD.WIDE R56, R56, 0x2, R88 ;  /* 0x0000000238387825 */ /* 0x000fca00078e0258 */
[----:B------:R-:W3:Y:S04]  /*6b80*/  @!P4 LDG.E.U16 R70, desc[UR24][R56.64] ;  /* 0x000000183846c981 */ /* 0x000ee8000c1e1500 */
[----:B----4-:R-:W-:Y:S04]  /*6b90*/  STL [R1+0x97c], R64 ;  /* 0x00097c4001007387 */ /* 0x010fe80000100800 */
[----:B------:R-:W-:Y:S04]  /*6ba0*/  STL [R1+0x980], R61 ;  /* 0x0009803d01007387 */ /* 0x000fe80000100800 */
[----:B--2---:R0:W-:Y:S02]  /*6bb0*/  STL [R1+0x2b8], R55 ;  /* 0x0002b83701007387 */ /* 0x0041e40000100800 */
[----:B0-----:R-:W-:-:S05]  /*6bc0*/  IMAD.WIDE R54, R52, 0x2, R86 ;  /* 0x0000000234367825 */ /* 0x001fca00078e0256 */
[----:B------:R-:W2:Y:S01]  /*6bd0*/  @!P6 LDG.E.U16 R71, desc[UR24][R54.64] ;  /* 0x000000183647e981 */ /* 0x000ea2000c1e1500 */
[C---:B------:R-:W-:Y:S01]  /*6be0*/  VIADD R3, R6.reuse, 0xfffffff3 ;  /* 0xfffffff306037836 */ /* 0x040fe20000000000 */
[----:B------:R-:W-:Y:S01]  /*6bf0*/  PRMT R63, RZ, 0x7610, R63 ;  /* 0x00007610ff3f7816 */ /* 0x000fe2000000003f */
[----:B------:R-:W-:-:S03]  /*6c00*/  VIADD R4, R6, 0xfffffffb ;  /* 0xfffffffb06047836 */ /* 0x000fc60000000000 */
[----:B------:R-:W-:Y:S01]  /*6c10*/  ISETP.GE.U32.AND P3, PT, R3, 0x7fffffb4, PT ;  /* 0x7fffffb40300780c */ /* 0x000fe20003f66070 */
[----:B------:R-:W-:Y:S01]  /*6c20*/  VIADD R3, R6, 0xffffffe3 ;  /* 0xffffffe306037836 */ /* 0x000fe20000000000 */
[----:B------:R-:W-:Y:S01]  /*6c30*/  ISETP.GE.U32.AND P0, PT, R4, 0x7fffffbc, PT ;  /* 0x7fffffbc0400780c */ /* 0x000fe20003f06070 */
[----:B------:R0:W4:Y:S01]  /*6c40*/  @!P4 LDG.E.U16 R63, desc[UR24][R58.64] ;  /* 0x000000183a3fc981 */ /* 0x000122000c1e1500 */
[----:B------:R-:W-:Y:S01]  /*6c50*/  PRMT R79, RZ, 0x7610, R79 ;  /* 0x00007610ff4f7816 */ /* 0x000fe2000000004f */
[----:B------:R-:W-:Y:S01]  /*6c60*/  VIADD R4, R6, 0xffffffeb ;  /* 0xffffffeb06047836 */ /* 0x000fe20000000000 */
[----:B------:R-:W-:Y:S01]  /*6c70*/  ISETP.GE.U32.AND P4, PT, R3, 0x7fffffa4, PT ;  /* 0x7fffffa40300780c */ /* 0x000fe20003f86070 */
[----:B------:R-:W-:Y:S01]  /*6c80*/  IMAD.SHL.U32 R3, R90, 0x4, RZ ;  /* 0x000000045a037824 */ /* 0x000fe200078e00ff */
[----:B------:R0:W-:Y:S01]  /*6c90*/  STL.64 [R1+0x988], R58 ;  /* 0x0009883a01007387 */ /* 0x0001e20000100a00 */
[----:B------:R-:W-:Y:S02]  /*6ca0*/  PRMT R73, RZ, 0x7610, R73 ;  /* 0x00007610ff497816 */ /* 0x000fe40000000049 */
[----:B------:R-:W-:Y:S01]  /*6cb0*/  PRMT R68, RZ, 0x7610, R68 ;  /* 0x00007610ff447816 */ /* 0x000fe20000000044 */
[----:B------:R-:W4:Y:S01]  /*6cc0*/  @!P5 LDG.E.U16 R79, desc[UR24][R60.64] ;  /* 0x000000183c4fd981 */ /* 0x000f22000c1e1500 */
[----:B------:R-:W-:Y:S01]  /*6cd0*/  ISETP.GE.U32.AND P5, PT, R4, 0x7fffffac, PT ;  /* 0x7fffffac0400780c */ /* 0x000fe20003fa6070 */
[----:B------:R-:W-:-:S04]  /*6ce0*/  IMAD.WIDE R50, R3, 0x2, R88 ;  /* 0x0000000203327825 */ /* 0x000fc800078e0258 */
[----:B------:R-:W-:Y:S02]  /*6cf0*/  VIADD R4, R6, 0xffffffd3 ;  /* 0xffffffd306047836 */ /* 0x000fe40000000000 */
[----:B0-----:R-:W-:Y:S01]  /*6d00*/  IMAD.WIDE R58, R3, 0x2, R86 ;  /* 0x00000002033a7825 */ /* 0x001fe200078e0256 */
[----:B------:R0:W-:Y:S04]  /*6d10*/  STL.64 [R1+0x990], R56 ;  /* 0x0009903801007387 */ /* 0x0001e80000100a00 */
[----:B------:R-:W-:Y:S01]  /*6d20*/  STL [R1+0x2b4], R49 ;  /* 0x0002b43101007387 */ /* 0x000fe20000100800 */
[----:B------:R-:W-:-:S03]  /*6d30*/  IMAD R3, R90, 0xc, RZ ;  /* 0x0000000c5a037824 */ /* 0x000fc600078e02ff */
[----:B------:R1:W4:Y:S04]  /*6d40*/  @!P0 LDG.E.U16 R73, desc[UR24][R58.64] ;  /* 0x000000183a498981 */ /* 0x000328000c1e1500 */
[----:B------:R1:W4:Y:S01]  /*6d50*/  @!P0 LDG.E.U16 R68, desc[UR24][R50.64] ;  /* 0x0000001832448981 */ /* 0x000322000c1e1500 */
[----:B------:R-:W-:Y:S01]  /*6d60*/  ISETP.GE.U32.AND P0, PT, R4, 0x7fffff94, PT ;  /* 0x7fffff940400780c */ /* 0x000fe20003f06070 */
[----:B------:R-:W-:Y:S02]  /*6d70*/  IMAD R4, R90, 0x14, RZ ;  /* 0x000000145a047824 */ /* 0x000fe400078e02ff */
[----:B---3--:R-:W-:Y:S01]  /*6d80*/  STL [R1+0x2b0], R12 ;  /* 0x0002b00c01007387 */ /* 0x008fe20000100800 */
[----:B------:R-:W-:Y:S01]  /*6d90*/  PRMT R78, RZ, 0x7610, R78 ;  /* 0x00007610ff4e7816 */ /* 0x000fe2000000004e */
[----:B0-----:R-:W-:Y:S01]  /*6da0*/  IMAD.WIDE R56, R3, 0x2, R88 ;  /* 0x0000000203387825 */ /* 0x001fe200078e0258 */
[----:B------:R-:W-:-:S02]  /*6db0*/  PRMT R91, RZ, 0x7610, R91 ;  /* 0x00007610ff5b7816 */ /* 0x000fc4000000005b */
[----:B------:R-:W-:Y:S02]  /*6dc0*/  PRMT R69, RZ, 0x7610, R69 ;  /* 0x00007610ff457816 */ /* 0x000fe40000000045 */
[----:B------:R-:W-:Y:S02]  /*6dd0*/  PRMT R65, RZ, 0x7610, R65 ;  /* 0x00007610ff417816 */ /* 0x000fe40000000041 */
[----:B------:R-:W-:-:S04]  /*6de0*/  PRMT R85, RZ, 0x7610, R85 ;  /* 0x00007610ff557816 */ /* 0x000fc80000000055 */
[----:B------:R-:W3:Y:S01]  /*6df0*/  @!P3 LDG.E.U16 R65, desc[UR24][R56.64] ;  /* 0x000000183841b981 */ /* 0x000ee2000c1e1500 */
[----:B------:R-:W-:Y:S01]  /*6e00*/  PRMT R66, RZ, 0x7610, R66 ;  /* 0x00007610ff427816 */ /* 0x000fe20000000042 */
[----:B------:R-:W-:-:S04]  /*6e10*/  IMAD.WIDE R52, R52, 0x2, R88 ;  /* 0x0000000234347825 */ /* 0x000fc800078e0258 */
[----:B------:R-:W-:Y:S01]  /*6e20*/  VIADD R5, R6, 0xffffffdb ;  /* 0xffffffdb06057836 */ /* 0x000fe20000000000 */
[----:B------:R-:W3:Y:S01]  /*6e30*/  @!P6 LDG.E.U16 R66, desc[UR24][R52.64] ;  /* 0x000000183442e981 */ /* 0x000ee2000c1e1500 */
[----:B------:R-:W-:-:S03]  /*6e40*/  PRMT R0, RZ, 0x7610, R0 ;  /* 0x00007610ff007816 */ /* 0x000fc60000000000 */
[----:B------:R-:W-:Y:S02]  /*6e50*/  ISETP.GE.U32.AND P6, PT, R5, 0x7fffff9c, PT ;  /* 0x7fffff9c0500780c */ /* 0x000fe40003fc6070 */
[----:B------:R-:W-:Y:S02]  /*6e60*/  PRMT R83, RZ, 0x7610, R83 ;  /* 0x00007610ff537816 */ /* 0x000fe40000000053 */
[----:B------:R-:W-:Y:S02]  /*6e70*/  PRMT R82, RZ, 0x7610, R82 ;  /* 0x00007610ff527816 */ /* 0x000fe40000000052 */
[----:B------:R-:W-:Y:S01]  /*6e80*/  PRMT R81, RZ, 0x7610, R81 ;  /* 0x00007610ff517816 */ /* 0x000fe20000000051 */
[----:B------:R-:W-:Y:S01]  /*6e90*/  VIADD R5, R6, 0xffffffcb ;  /* 0xffffffcb06057836 */ /* 0x000fe20000000000 */
[----:B--2---:R-:W-:Y:S04]  /*6ea0*/  STL.64 [R1+0x9a0], R70 ;  /* 0x0009a04601007387 */ /* 0x004fe80000100a00 */
[----:B------:R1:W-:Y:S04]  /*6eb0*/  STL.64 [R1+0x248], R58 ;  /* 0x0002483a01007387 */ /* 0x0003e80000100a00 */
[----:B------:R0:W-:Y:S04]  /*6ec0*/  STL.64 [R1+0x998], R54 ;  /* 0x0009983601007387 */ /* 0x0001e80000100a00 */
[----:B------:R2:W-:Y:S01]  /*6ed0*/  STL.64 [R1+0x240], R50 ;  /* 0x0002403201007387 */ /* 0x0005e20000100a00 */
[----:B-1----:R-:W-:-:S04]  /*6ee0*/  IMAD.WIDE R58, R3, 0x2, R86 ;  /* 0x00000002033a7825 */ /* 0x002fc800078e0256 */
[C---:B0-----:R-:W-:Y:S01]  /*6ef0*/  IMAD.WIDE R54, R4.reuse, 0x2, R86 ;  /* 0x0000000204367825 */ /* 0x041fe200078e0256 */
[----:B------:R0:W3:Y:S03]  /*6f00*/  @!P3 LDG.E.U16 R69, desc[UR24][R58.64] ;  /* 0x000000183a45b981 */ /* 0x0000e6000c1e1500 */
[----:B--2---:R-:W-:Y:S01]  /*6f10*/  IMAD.WIDE R50, R4, 0x2, R88 ;  /* 0x0000000204327825 */ /* 0x004fe200078e0258 */
[----:B------:R-:W2:Y:S03]  /*6f20*/  @!P5 LDG.E.U16 R78, desc[UR24][R54.64] ;  /* 0x00000018364ed981 */ /* 0x000ea6000c1e1500 */
[----:B------:R-:W-:Y:S01]  /*6f30*/  VIADD R3, R6, 0xffffffc3 ;  /* 0xffffffc306037836 */ /* 0x000fe20000000000 */
[----:B------:R-:W2:Y:S04]  /*6f40*/  @!P5 LDG.E.U16 R91, desc[UR24][R50.64] ;  /* 0x00000018325bd981 */ /* 0x000ea8000c1e1500 */
[----:B------:R-:W-:Y:S01]  /*6f50*/  ISETP.GE.U32.AND P5, PT, R3, 0x7fffff84, PT ;  /* 0x7fffff840300780c */ /* 0x000fe20003fa6070 */
[----:B------:R-:W-:Y:S01]  /*6f60*/  IMAD R3, R90, 0x1c, RZ ;  /* 0x0000001c5a037824 */ /* 0x000fe200078e02ff */
[----:B------:R0:W-:Y:S04]  /*6f70*/  STL.64 [R1+0x1f0], R58 ;  /* 0x0001f03a01007387 */ /* 0x0001e80000100a00 */
[----:B------:R1:W-:Y:S04]  /*6f80*/  STL.64 [R1+0x1e8], R56 ;  /* 0x0001e83801007387 */ /* 0x0003e80000100a00 */
[----:B------:R-:W-:Y:S01]  /*6f90*/  STL.64 [R1+0x170], R54 ;  /* 0x0001703601007387 */ /* 0x000fe20000100a00 */
[----:B0-----:R-:W-:-:S03]  /*6fa0*/  IMAD.WIDE R58, R3, 0x2, R86 ;  /* 0x00000002033a7825 */ /* 0x001fc600078e0256 */
[----:B------:R-:W-:Y:S01]  /*6fb0*/  STL.64 [R1+0x168], R50 ;  /* 0x0001683201007387 */ /* 0x000fe20000100a00 */
[----:B-1----:R-:W-:-:S03]  /*6fc0*/  IMAD.WIDE R56, R3, 0x2, R88 ;  /* 0x0000000203387825 */ /* 0x002fc600078e0258 */
[----:B------:R-:W-:Y:S04]  /*6fd0*/  STL.64 [R1+0xf0], R58 ;  /* 0x0000f03a01007387 */ /* 0x000fe80000100a00 */
[----:B------:R0:W-:Y:S04]  /*6fe0*/  STL.64 [R1+0xe8], R56 ;  /* 0x0000e83801007387 */ /* 0x0001e80000100a00 */
[----:B------:R0:W2:Y:S01]  /*6ff0*/  @!P4 LDG.E.U16 R85, desc[UR24][R56.64] ;  /* 0x000000183855c981 */ /* 0x0000a2000c1e1500 */
[----:B------:R-:W-:-:S03]  /*7000*/  IMAD R4, R90, 0x24, RZ ;  /* 0x000000245a047824 */ /* 0x000fc600078e02ff */
[----:B------:R1:W2:Y:S01]  /*7010*/  @!P4 LDG.E.U16 R0, desc[UR24][R58.64] ;  /* 0x000000183a00c981 */ /* 0x0002a2000c1e1500 */
[----:B0-----:R-:W-:Y:S02]  /*7020*/  IMAD.MOV.U32 R56, RZ, RZ, R41 ;  /* 0x000000ffff387224 */ /* 0x001fe400078e0029 */
[----:B------:R-:W0:Y:S01]  /*7030*/  S2R R41, SR_TID.X ;  /* 0x0000000000297919 */ /* 0x000e220000002100 */
[----:B------:R-:W-:-:S04]  /*7040*/  IMAD.WIDE R54, R4, 0x2, R86 ;  /* 0x0000000204367825 */ /* 0x000fc800078e0256 */
[----:B------:R-:W-:Y:S01]  /*7050*/  IMAD.WIDE R50, R4, 0x2, R88 ;  /* 0x0000000204327825 */ /* 0x000fe200078e0258 */
[----:B------:R-:W-:Y:S03]  /*7060*/  STL.64 [R1+0x70], R54 ;  /* 0x0000703601007387 */ /* 0x000fe60000100a00 */
[----:B-1----:R-:W-:Y:S01]  /*7070*/  IMAD.MOV.U32 R58, RZ, RZ, R48 ;  /* 0x000000ffff3a7224 */ /* 0x002fe200078e0030 */
[----:B------:R1:W2:Y:S01]  /*7080*/  @!P6 LDG.E.U16 R83, desc[UR24][R50.64] ;  /* 0x000000183253e981 */ /* 0x0002a2000c1e1500 */
[----:B------:R-:W-:-:S03]  /*7090*/  IMAD R48, R90, 0x2c, RZ ;  /* 0x0000002c5a307824 */ /* 0x000fc600078e02ff */
[----:B------:R1:W-:Y:S01]  /*70a0*/  STL.64 [R1+0x68], R50 ;  /* 0x0000683201007387 */ /* 0x0003e20000100a00 */
[----:B------:R-:W-:Y:S02]  /*70b0*/  IMAD.MOV.U32 R70, RZ, RZ, R93 ;  /* 0x000000ffff467224 */ /* 0x000fe400078e005d */
[----:B------:R-:W-:Y:S02]  /*70c0*/  VIADD R93, R6, 0x3f ;  /* 0x0000003f065d7836 */ /* 0x000fe40000000000 */
[----:B-1----:R-:W-:-:S04]  /*70d0*/  IMAD.WIDE R50, R48, 0x2, R86 ;  /* 0x0000000230327825 */ /* 0x002fc800078e0256 */
[----:B------:R-:W-:Y:S01]  /*70e0*/  IMAD.WIDE R48, R48, 0x2, R88 ;  /* 0x0000000230307825 */ /* 0x000fe200078e0258 */
[----:B------:R-:W2:Y:S01]  /*70f0*/  @!P0 LDG.E.U16 R82, desc[UR24][R50.64] ;  /* 0x0000001832528981 */ /* 0x000ea2000c1e1500 */
[----:B0-----:R-:W-:-:S03]  /*7100*/  LOP3.LUT R41, R41, 0x3f, RZ, 0xc0, !PT ;  /* 0x0000003f29297812 */ /* 0x001fc600078ec0ff */
[----:B------:R-:W2:Y:S01]  /*7110*/  @!P0 LDG.E.U16 R81, desc[UR24][R48.64] ;  /* 0x0000001830518981 */ /* 0x000ea2000c1e1500 */
[----:B------:R-:W-:-:S04]  /*7120*/  ISETP.GT.AND P0, PT, R93, 0x3f, PT ;  /* 0x0000003f5d00780c */ /* 0x000fc80003f04270 */
[----:B------:R-:W-:Y:S02]  /*7130*/  ISETP.LT.AND P0, PT, R41, R6, P0 ;  /* 0x000000062900720c */ /* 0x000fe40000701270 */
[----:B------:R-:W-:Y:S01]  /*7140*/  ISETP.GE.U32.AND P3, PT, R5, 0x7fffff8c, PT ;  /* 0x7fffff8c0500780c */ /* 0x000fe20003f66070 */
[----:B------:R-:W-:Y:S02]  /*7150*/  VIADD R5, R6, 0xfffffffa ;  /* 0xfffffffa06057836 */ /* 0x000fe40000000000 */
[----:B------:R-:W-:Y:S01]  /*7160*/  IMAD.MOV.U32 R57, RZ, RZ, R42 ;  /* 0x000000ffff397224 */ /* 0x000fe200078e002a */
[----:B------:R-:W-:Y:S02]  /*7170*/  STL [R1+0x868], R93 ;  /* 0x0008685d01007387 */ /* 0x000fe40000100800 */
[----:B------:R-:W-:-:S05]  /*7180*/  ISETP.GE.U32.AND P4, PT, R5, 0x7fffffbb, PT ;  /* 0x7fffffbb0500780c */ /* 0x000fca0003f86070 */
[----:B------:R-:W-:Y:S02]  /*7190*/  @P0 IMAD.MOV.U32 R5, RZ, RZ, R56 ;  /* 0x000000ffff050224 */ /* 0x000fe400078e0038 */
[----:B------:R-:W-:Y:S01]  /*71a0*/  @P0 IMAD.MOV.U32 R4, RZ, RZ, R57 ;  /* 0x000000ffff040224 */ /* 0x000fe200078e0039 */
[----:B------:R-:W2:Y:S04]  /*71b0*/  LDL.LU R56, [R1+0x3c] ;  /* 0x00003c0001387983 */ /* 0x000ea80000300800 */
[----:B------:R-:W3:Y:S01]  /*71c0*/  LDL.LU R57, [R1+0x38] ;  /* 0x0000380001397983 */ /* 0x000ee20000300800 */
[----:B------:R-:W-:Y:S01]  /*71d0*/  PRMT R84, RZ, 0x7610, R84 ;  /* 0x00007610ff547816 */ /* 0x000fe20000000054 */
[----:B------:R-:W-:Y:S02]  /*71e0*/  IMAD.MOV.U32 R8, RZ, RZ, R44 ;  /* 0x000000ffff087224 */ /* 0x000fe400078e002c */
[----:B------:R-:W-:-:S02]  /*71f0*/  VIADD R3, R6, 0xfffffff2 ;  /* 0xfffffff206037836 */ /* 0x000fc40000000000 */
[----:B------:R-:W-:Y:S01]  /*7200*/  IMAD R44, R90, 0x34, RZ ;  /* 0x000000345a2c7824 */ /* 0x000fe200078e02ff */
[----:B------:R-:W4:Y:S01]  /*7210*/  @!P6 LDG.E.U16 R84, desc[UR24][R54.64] ;  /* 0x000000183654e981 */ /* 0x000f22000c1e1500 */
[----:B------:R-:W-:Y:S01]  /*7220*/  IMAD.MOV.U32 R59, RZ, RZ, R47 ;  /* 0x000000ffff3b7224 */ /* 0x000fe200078e002f */
[----:B------:R-:W-:Y:S01]  /*7230*/  PRMT R80, RZ, 0x7610, R80 ;  /* 0x00007610ff507816 */ /* 0x000fe20000000050 */
[----:B------:R-:W-:Y:S01]  /*7240*/  IMAD.MOV.U32 R61, RZ, RZ, R46 ;  /* 0x000000ffff3d7224 */ /* 0x000fe200078e002e */
[----:B------:R-:W-:Y:S01]  /*7250*/  PRMT R77, RZ, 0x7610, R77 ;  /* 0x00007610ff4d7816 */ /* 0x000fe2000000004d */
[----:B------:R-:W-:Y:S01]  /*7260*/  IMAD.MOV.U32 R64, RZ, RZ, R45 ;  /* 0x000000ffff407224 */ /* 0x000fe200078e002d */
[----:B------:R-:W-:Y:S01]  /*7270*/  ISETP.GE.U32.AND P6, PT, R3, 0x7fffffb3, PT ;  /* 0x7fffffb30300780c */ /* 0x000fe20003fc6070 */
[----:B------:R-:W-:Y:S01]  /*7280*/  IMAD.WIDE R46, R44, 0x2, R86 ;  /* 0x000000022c2e7825 */ /* 0x000fe200078e0256 */
[----:B------:R-:W-:-:S04]  /*7290*/  @!UP1 UIADD3 UR4, UPT, UPT, -UR7, 0x100000, URZ ;  /* 0x0010000007049890 */ /* 0x000fc8000fffe1ff */
[----:B------:R-:W-:Y:S02]  /*72a0*/  @!UP1 USHF.L.U32 UR5, UR4, 0xb, URZ ;  /* 0x0000000b04059899 */ /* 0x000fe400080006ff */
[----:B------:R-:W-:Y:S01]  /*72b0*/  @!UP1 USHF.L.U32 UR4, UR4, 0x1, URZ ;  /* 0x0000000104049899 */ /* 0x000fe200080006ff */
[----:B------:R-:W-:Y:S01]  /*72c0*/  IMAD.MOV.U32 R71, RZ, RZ, R40 ;  /* 0x000000ffff477224 */ /* 0x000fe200078e0028 */
[----:B------:R-:W-:Y:S01]  /*72d0*/  PRMT R76, RZ, 0x7610, R76 ;  /* 0x00007610ff4c7816 */ /* 0x000fe2000000004c */
[----:B------:R-:W-:Y:S01]  /*72e0*/  IMAD.WIDE R44, R44, 0x2, R88 ;  /* 0x000000022c2c7825 */ /* 0x000fe200078e0258 */
[----:B------:R-:W-:Y:S01]  /*72f0*/  PRMT R62, RZ, 0x7610, R62 ;  /* 0x00007610ff3e7816 */ /* 0x000fe2000000003e */
[----:B------:R-:W4:Y:S02]  /*7300*/  @!P3 LDG.E.U16 R80, desc[UR24][R46.64] ;  /* 0x000000182e50b981 */ /* 0x000f24000c1e1500 */
[----:B------:R-:W-:Y:S02]  /*7310*/  VIADD R3, R6, 0xffffffea ;  /* 0xffffffea06037836 */ /* 0x000fe40000000000 */
[----:B------:R-:W-:Y:S01]  /*7320*/  IMAD R40, R90, 0x3c, RZ ;  /* 0x0000003c5a287824 */ /* 0x000fe200078e02ff */
[----:B------:R-:W4:Y:S01]  /*7330*/  @!P3 LDG.E.U16 R77, desc[UR24][R44.64] ;  /* 0x000000182c4db981 */ /* 0x000f22000c1e1500 */
[----:B------:R-:W-:Y:S01]  /*7340*/  IMAD.MOV.U32 R12, RZ, RZ, R43 ;  /* 0x000000ffff0c7224 */ /* 0x000fe200078e002b */
[----:B------:R-:W-:Y:S01]  /*7350*/  ISETP.GE.U32.AND P3, PT, R3, 0x7fffffab, PT ;  /* 0x7fffffab0300780c */ /* 0x000fe20003f66070 */
[----:B------:R-:W-:Y:S01]  /*7360*/  IMAD.WIDE R42, R40, 0x2, R86 ;  /* 0x00000002282a7825 */ /* 0x000fe200078e0256 */
[----:B------:R-:W-:-:S03]  /*7370*/  PRMT R67, RZ, 0x7610, R67 ;  /* 0x00007610ff437816 */ /* 0x000fc60000000043 */
[----:B------:R-:W-:Y:S01]  /*7380*/  IMAD.WIDE R40, R40, 0x2, R88 ;  /* 0x0000000228287825 */ /* 0x000fe200078e0258 */
[----:B------:R-:W-:Y:S01]  /*7390*/  VOTEU.ALL UP1, P1 ;  /* 0x0000000000ff7886 */ /* 0x000fe20000820000 */
[----:B------:R-:W4:Y:S02]  /*73a0*/  @!P5 LDG.E.U16 R76, desc[UR24][R42.64] ;  /* 0x000000182a4cd981 */ /* 0x000f24000c1e1500 */
[----:B------:R-:W-:Y:S02]  /*73b0*/  VIADD R3, R6, 0xffffffe2 ;  /* 0xffffffe206037836 */ /* 0x000fe40000000000 */
[----:B------:R-:W4:Y:S01]  /*73c0*/  @!P5 LDG.E.U16 R62, desc[UR24][R40.64] ;  /* 0x00000018283ed981 */ /* 0x000f22000c1e1500 */
[----:B------:R0:W1:Y:S02]  /*73d0*/  @!UP1 SYNCS.EXCH.64 URZ, [UR10+0x18008], UR4 ;  /* 0x018008040aff95b2 */ /* 0x0000640008000100 */
[----:B------:R-:W-:Y:S01]  /*73e0*/  ISETP.GE.U32.AND P5, PT, R3, 0x7fffffa3, PT ;  /* 0x7fffffa30300780c */ /* 0x000fe20003fa6070 */
[C---:B------:R-:W-:Y:S01]  /*73f0*/  IMAD R3, R90.reuse, 0x5, RZ ;  /* 0x000000055a037824 */ /* 0x040fe200078e02ff */
[----:B------:R0:W4:Y:S04]  /*7400*/  @P0 LDG.E.U16 R67, desc[UR24][R4.64] ;  /* 0x0000001804430981 */ /* 0x000128000c1e1500 */
[----:B------:R-:W-:Y:S04]  /*7410*/  STS.U16 [R2+UR10+0x400], R29 ;  /* 0x0004001d02007988 */ /* 0x000fe8000800040a */
[----:B------:R1:W-:Y:S01]  /*7420*/  STS.U16 [R2+UR10+0x4400], R28 ;  /* 0x0044001c02007988 */ /* 0x0003e2000800040a */
[----:B0-----:R-:W-:-:S03]  /*7430*/  IMAD R4, R90, 0xd, RZ ;  /* 0x0000000d5a047824 */ /* 0x001fc600078e02ff */
[----:B------:R-:W-:Y:S01]  /*7440*/  STS.U16 [R2+UR10], R70 ;  /* 0x0000004602007988 */ /* 0x000fe2000800040a */
[----:B------:R-:W-:-:S03]  /*7450*/  IMAD.WIDE R54, R4, 0x2, R86 ;  /* 0x0000000204367825 */ /* 0x000fc600078e0256 */
[----:B------:R0:W-:Y:S01]  /*7460*/  STS.U16 [R2+UR10+0x4000], R71 ;  /* 0x0040004702007988 */ /* 0x0001e2000800040a */
[----:B-1----:R-:W-:-:S03]  /*7470*/  IMAD.WIDE R28, R3, 0x2, R86 ;  /* 0x00000002031c7825 */ /* 0x002fc600078e0256 */
[----:B------:R1:W-:Y:S04]  /*7480*/  STS.U16 [R2+UR10+0x5000], R22 ;  /* 0x0050001602007988 */ /* 0x0003e8000800040a */
[----:B------:R-:W-:Y:S01]  /*7490*/  STS.U16 [R2+UR10+0x800], R27 ;  /* 0x0008001b02007988 */ /* 0x000fe2000800040a */
[----:B0-----:R-:W-:-:S03]  /*74a0*/  IMAD.WIDE R70, R3, 0x2, R88 ;  /* 0x0000000203467825 */ /* 0x001fc600078e0258 */
[----:B------:R0:W-:Y:S01]  /*74b0*/  STS.U16 [R2+UR10+0x4800], R26 ;  /* 0x0048001a02007988 */ /* 0x0001e2000800040a */
[----:B-1----:R-:W-:-:S03]  /*74c0*/  PRMT R22, RZ, 0x7610, R22 ;  /* 0x00007610ff167816 */ /* 0x002fc60000000016 */
[----:B------:R-:W-:Y:S01]  /*74d0*/  STL.64 [R1+0x238], R28 ;  /* 0x0002381c01007387 */ /* 0x000fe20000100a00 */
[----:B0-----:R-:W-:-:S03]  /*74e0*/  IMAD.WIDE R26, R4, 0x2, R88 ;  /* 0x00000002041a7825 */ /* 0x001fc600078e0258 */
[----:B------:R-:W-:Y:S04]  /*74f0*/  STL.64 [R1+0x230], R70 ;  /* 0x0002304601007387 */ /* 0x000fe80000100a00 */
[----:B------:R-:W-:Y:S04]  /*7500*/  STL.64 [R1+0x1e0], R54 ;  /* 0x0001e03601007387 */ /* 0x000fe80000100a00 */
[----:B------:R0:W-:Y:S04]  /*7510*/  STL.64 [R1+0x1d8], R26 ;  /* 0x0001d81a01007387 */ /* 0x0001e80000100a00 */
[----:B------:R0:W4:Y:S04]  /*7520*/  @!P6 LDG.E.U16 R22, desc[UR24][R26.64] ;  /* 0x000000181a16e981 */ /* 0x000128000c1e1500 */
[----:B------:R1:W-:Y:S04]  /*7530*/  STS.U16 [R2+UR10+0x4c00], R24 ;  /* 0x004c001802007988 */ /* 0x0003e8000800040a */
[----:B------:R1:W-:Y:S01]  /*7540*/  STS.U16 [R2+UR10+0x1000], R23 ;  /* 0x0010001702007988 */ /* 0x0003e2000800040a */
[----:B0-----:R-:W-:-:S02]  /*7550*/  LOP3.LUT R26, R2, 0x10, RZ, 0x3c, !PT ;  /* 0x00000010021a7812 */ /* 0x001fc400078e3cff */
[----:B-1----:R-:W-:Y:S01]  /*7560*/  PRMT R24, RZ, 0x7610, R24 ;  /* 0x00007610ff187816 */ /* 0x002fe20000000018 */
[----:B------:R-:W-:Y:S01]  /*7570*/  STS.U16 [R2+UR10+0xc00], R25 ;  /* 0x000c001902007988 */ /* 0x000fe2000800040a */
[----:B------:R-:W-:-:S03]  /*7580*/  PRMT R23, RZ, 0x7610, R23 ;  /* 0x00007610ff177816 */ /* 0x000fc60000000017 */
[----:B------:R-:W-:Y:S04]  /*7590*/  STS.U16 [R2+UR10+0x1400], R21 ;  /* 0x0014001502007988 */ /* 0x000fe8000800040a */
[----:B------:R-:W-:Y:S04]  /*75a0*/  STS.U16 [R2+UR10+0x5400], R20 ;  /* 0x0054001402007988 */ /* 0x000fe8000800040a */
[----:B------:R-:W-:Y:S04]  /*75b0*/  STS.U16 [R2+UR10+0x1800], R30 ;  /* 0x0018001e02007988 */ /* 0x000fe8000800040a */
[----:B------:R-:W-:Y:S04]  /*75c0*/  STS.U16 [R2+UR10+0x5800], R33 ;  /* 0x0058002102007988 */ /* 0x000fe8000800040a */
[----:B------:R-:W-:Y:S04]  /*75d0*/  STS.U16 [R2+UR10+0x1c00], R32 ;  /* 0x001c002002007988 */ /* 0x000fe8000800040a */
[----:B------:R-:W-:Y:S04]  /*75e0*/  STS.U16 [R2+UR10+0x5c00], R31 ;  /* 0x005c001f02007988 */ /* 0x000fe8000800040a */
[----:B------:R0:W4:Y:S04]  /*75f0*/  @!P4 LDG.E.U16 R24, desc[UR24][R70.64] ;  /* 0x000000184618c981 */ /* 0x000128000c1e1500 */
[----:B------:R1:W4:Y:S01]  /*7600*/  @!P6 LDG.E.U16 R23, desc[UR24][R54.64] ;  /* 0x000000183617e981 */ /* 0x000322000c1e1500 */
[----:B0-----:R-:W-:-:S02]  /*7610*/  IMAD.MOV.U32 R71, RZ, RZ, R59 ;  /* 0x000000ffff477224 */ /* 0x001fc400078e003b */
[----:B------:R-:W-:Y:S02]  /*7620*/  IMAD.MOV.U32 R70, RZ, RZ, R61 ;  /* 0x000000ffff467224 */ /* 0x000fe400078e003d */
[----:B-1----:R-:W-:Y:S01]  /*7630*/  IMAD.MOV.U32 R55, RZ, RZ, R64 ;  /* 0x000000ffff377224 */ /* 0x002fe200078e0040 */
[----:B--2---:R0:W-:Y:S04]  /*7640*/  STS.U16 [R26+UR10+0x480], R56 ;  /* 0x000480381a007988 */ /* 0x0041e8000800040a */
[----:B---3--:R1:W-:Y:S01]  /*7650*/  STS.U16 [R26+UR10+0x4480], R57 ;  /* 0x004480391a007988 */ /* 0x0083e2000800040a */
[----:B0-----:R-:W-:-:S03]  /*7660*/  IMAD.MOV.U32 R56, RZ, RZ, R58 ;  /* 0x000000ffff387224 */ /* 0x001fc600078e003a */
[----:B-1----:R-:W2:Y:S04]  /*7670*/  LDL.LU R57, [R1+0xbc] ;  /* 0x0000bc0001397983 */ /* 0x002ea80000300800 */
[----:B------:R-:W3:Y:S04]  /*7680*/  LDL.LU R58, [R1+0xb8] ;  /* 0x0000b800013a7983 */ /* 0x000ee80000300800 */
[----:B------:R-:W4:Y:S04]  /*7690*/  LDL.LU R59, [R1+0x64] ;  /* 0x00006400013b7983 */ /* 0x000f280000300800 */
[----:B------:R-:W4:Y:S04]  /*76a0*/  LDL.LU R61, [R1+0x60] ;  /* 0x00006000013d7983 */ /* 0x000f280000300800 */
[----:B------:R-:W4:Y:S01]  /*76b0*/  LDL.LU R64, [R1+0x5c] ;  /* 0x00005c0001407983 */ /* 0x000f220000300800 */
[----:B------:R-:W-:Y:S01]  /*76c0*/  PRMT R25, RZ, 0x7610, R25 ;  /* 0x00007610ff197816 */ /* 0x000fe20000000019 */
[----:B------:R-:W-:-:S05]  /*76d0*/  VIADD R3, R6, 0xffffffda ;  /* 0xffffffda06037836 */ /* 0x000fca0000000000 */
[----:B------:R0:W4:Y:S01]  /*76e0*/  @!P4 LDG.E.U16 R25, desc[UR24][R28.64] ;  /* 0x000000181c19c981 */ /* 0x000122000c1e1500 */
[----:B------:R-:W-:Y:S01]  /*76f0*/  ISETP.GE.U32.AND P4, PT, R3, 0x7fffff9b, PT ;  /* 0x7fffff9b0300780c */ /* 0x000fe20003f86070 */
[----:B------:R-:W-:Y:S02]  /*7700*/  VIADD R3, R6, 0xffffffd2 ;  /* 0xffffffd206037836 */ /* 0x000fe40000000000 */
[----:B------:R-:W-:Y:S03]  /*7710*/  STS.U16 [R26+UR10+0x880], R92 ;  /* 0x0008805c1a007988 */ /* 0x000fe6000800040a */
[----:B------:R-:W-:Y:S01]  /*7720*/  ISETP.GE.U32.AND P6, PT, R3, 0x7fffff93, PT ;  /* 0x7fffff930300780c */ /* 0x000fe20003fc6070 */
[----:B------:R-:W-:Y:S01]  /*7730*/  IMAD R3, R90, 0x15, RZ ;  /* 0x000000155a037824 */ /* 0x000fe200078e02ff */
[----:B------:R-:W-:Y:S01]  /*7740*/  STS.U16 [R26+UR10+0x4880], R39 ;  /* 0x004880271a007988 */ /* 0x000fe2000800040a */
[----:B------:R-:W-:Y:S01]  /*7750*/  IMAD.MOV.U32 R54, RZ, RZ, R8 ;  /* 0x000000ffff367224 */ /* 0x000fe200078e0008 */
[----:B------:R-:W-:Y:S01]  /*7760*/  PRMT R20, RZ, 0x7610, R20 ;  /* 0x00007610ff147816 */ /* 0x000fe20000000014 */
[----:B0-----:R-:W-:Y:S01]  /*7770*/  IMAD.MOV.U32 R29, RZ, RZ, R12 ;  /* 0x000000ffff1d7224 */ /* 0x001fe200078e000c */
[----:B------:R0:W-:Y:S01]  /*7780*/  STS.U16 [R26+UR10+0xc80], R38 ;  /* 0x000c80261a007988 */ /* 0x0001e2000800040a */
[----:B------:R-:W-:-:S03]  /*7790*/  IMAD.WIDE R30, R3, 0x2, R88 ;  /* 0x00000002031e7825 */ /* 0x000fc600078e0258 */
[----:B------:R-:W4:Y:S01]  /*77a0*/  LDL.LU R8, [R1+0x58] ;  /* 0x0000580001087983 */ /* 0x000f220000300800 */
[----:B------:R-:W-:-:S03]  /*77b0*/  IMAD R4, R90, 0x1d, RZ ;  /* 0x0000001d5a047824 */ /* 0x000fc600078e02ff */
[----:B------:R-:W4:Y:S01]  /*77c0*/  LDL.LU R12, [R1+0x54] ;  /* 0x00005400010c7983 */ /* 0x000f220000300800 */
[----:B0-----:R-:W-:-:S03]  /*77d0*/  IMAD.WIDE R38, R3, 0x2, R86 ;  /* 0x0000000203267825 */ /* 0x001fc600078e0256 */
[----:B------:R-:W-:Y:S01]  /*77e0*/  STS.U16 [R26+UR10+0x4c80], R37 ;  /* 0x004c80251a007988 */ /* 0x000fe2000800040a */
[----:B------:R-:W-:-:S03]  /*77f0*/  IMAD.WIDE R32, R4, 0x2, R86 ;  /* 0x0000000204207825 */ /* 0x000fc600078e0256 */
[----:B------:R-:W-:Y:S04]  /*7800*/  STS.U16 [R26+UR10+0x1080], R36 ;  /* 0x001080241a007988 */ /* 0x000fe8000800040a */
[----:B------:R-:W-:Y:S04]  /*7810*/  STS.U16 [R26+UR10+0x5080], R35 ;  /* 0x005080231a007988 */ /* 0x000fe8000800040a */
[----:B------:R-:W-:Y:S01]  /*7820*/  STL.64 [R1+0x160], R38 ;  /* 0x0001602601007387 */ /* 0x000fe20000100a00 */
[----:B------:R-:W-:-:S03]  /*7830*/  LOP3.LUT R27, R2, 0x20, RZ, 0x3c, !PT ;  /* 0x00000020021b7812 */ /* 0x000fc600078e3cff */
[----:B------:R-:W-:Y:S04]  /*7840*/  STS.U16 [R26+UR10+0x1480], R34 ;  /* 0x001480221a007988 */ /* 0x000fe8000800040a */
[----:B------:R0:W-:Y:S04]  /*7850*/  STL.64 [R1+0x158], R30 ;  /* 0x0001581e01007387 */ /* 0x0001e80000100a00 */
[----:B------:R0:W4:Y:S04]  /*7860*/  @!P3 LDG.E.U16 R20, desc[UR24][R30.64] ;  /* 0x000000181e14b981 */ /* 0x000128000c1e1500 */
[----:B------:R1:W-:Y:S04]  /*7870*/  STS.U16 [R26+UR10+0x5480], R29 ;  /* 0x0054801d1a007988 */ /* 0x0003e8000800040a */
[----:B------:R-:W-:Y:S01]  /*7880*/  STS.U16 [R26+UR10+0x1880], R54 ;  /* 0x001880361a007988 */ /* 0x000fe2000800040a */
[----:B0-----:R-:W-:-:S03]  /*7890*/  IMAD.WIDE R30, R4, 0x2, R88 ;  /* 0x00000002041e7825 */ /* 0x001fc600078e0258 */
[----:B------:R-:W-:Y:S04]  /*78a0*/  STS.U16 [R26+UR10+0x5880], R55 ;  /* 0x005880371a007988 */ /* 0x000fe8000800040a */
[----:B------:R-:W-:Y:S04]  /*78b0*/  STS.U16 [R26+UR10+0x1c80], R70 ;  /* 0x001c80461a007988 */ /* 0x000fe8000800040a */
[----:B------:R-:W-:Y:S04]  /*78c0*/  STL.64 [R1+0xe0], R32 ;  /* 0x0000e02001007387 */ /* 0x000fe80000100a00 */
[----:B------:R-:W-:Y:S04]  /*78d0*/  STS.U16 [R26+UR10+0x5c80], R71 ;  /* 0x005c80471a007988 */ /* 0x000fe8000800040a */
[----:B------:R-:W-:Y:S04]  /*78e0*/  STL.64 [R1+0xd8], R30 ;  /* 0x0000d81e01007387 */ /* 0x000fe80000100a00 */
[----:B------:R-:W-:Y:S04]  /*78f0*/  STS.U16 [R26+UR10+0x80], R56 ;  /* 0x000080381a007988 */ /* 0x000fe8000800040a */
[----:B------:R-:W4:Y:S04]  /*7900*/  LDL.LU R28, [R1+0x140] ;  /* 0x00014000011c7983 */ /* 0x000f280000300800 */
[----:B-1----:R-:W4:Y:S04]  /*7910*/  LDL.LU R29, [R1+0x13c] ;  /* 0x00013c00011d7983 */ /* 0x002f280000300800 */
[----:B--2---:R-:W-:Y:S04]  /*7920*/  STS.U16 [R26+UR10+0x4080], R57 ;  /* 0x004080391a007988 */ /* 0x004fe8000800040a */
[----:B---3--:R0:W-:Y:S04]  /*7930*/  STS.U16 [R27+UR10+0x100], R58 ;  /* 0x0001003a1b007988 */ /* 0x0081e8000800040a */
[----:B----4-:R1:W-:Y:S04]  /*7940*/  STS.U16 [R27+UR10+0x4100], R59 ;  /* 0x0041003b1b007988 */ /* 0x0103e8000800040a */
[----:B------:R2:W-:Y:S04]  /*7950*/  STS.U16 [R27+UR10+0x500], R61 ;  /* 0x0005003d1b007988 */ /* 0x0005e8000800040a */
[----:B0-----:R-:W3:Y:S04]  /*7960*/  LDL.LU R58, [R1+0x138] ;  /* 0x00013800013a7983 */ /* 0x001ee80000300800 */
[----:B-1----:R-:W4:Y:S04]  /*7970*/  LDL.LU R59, [R1+0xd4] ;  /* 0x0000d400013b7983 */ /* 0x002f280000300800 */
[----:B------:R0:W-:Y:S04]  /*7980*/  STS.U16 [R27+UR10+0x4500], R64 ;  /* 0x004500401b007988 */ /* 0x0001e8000800040a */
[----:B--2---:R-:W2:Y:S04]  /*7990*/  LDL.LU R61, [R1+0xd0] ;  /* 0x0000d000013d7983 */ /* 0x004ea80000300800 */
[----:B0-----:R-:W2:Y:S04]  /*79a0*/  LDL.LU R64, [R1+0xcc] ;  /* 0x0000cc0001407983 */ /* 0x001ea80000300800 */
[----:B------:R-:W2:Y:S04]  /*79b0*/  LDL.LU R54, [R1+0x150] ;  /* 0x0001500001367983 */ /* 0x000ea80000300800 */
[----:B------:R-:W2:Y:S04]  /*79c0*/  LDL.LU R55, [R1+0x14c] ;  /* 0x00014c0001377983 */ /* 0x000ea80000300800 */
[----:B------:R-:W2:Y:S01]  /*79d0*/  LDL.LU R70, [R1+0x148] ;  /* 0x0001480001467983 */ /* 0x000ea20000300800 */
[----:B------:R-:W-:-:S03]  /*79e0*/  PRMT R19, RZ, 0x7610, R19 ;  /* 0x00007610ff137816 */ /* 0x000fc60000000013 */
[----:B------:R-:W2:Y:S01]  /*79f0*/  LDL.LU R71, [R1+0x144] ;  /* 0x0001440001477983 */ /* 0x000ea20000300800 */
[----:B------:R-:W-:-:S03]  /*7a00*/  PRMT R18, RZ, 0x7610, R18 ;  /* 0x00007610ff127816 */ /* 0x000fc60000000012 */
[----:B------:R-:W-:Y:S04]  /*7a10*/  STS.U16 [R27+UR10+0x900], R8 ;  /* 0x000900081b007988 */ /* 0x000fe8000800040a */
[----:B------:R-:W2:Y:S04]  /*7a20*/  LDL.LU R56, [R1+0x1bc] ;  /* 0x0001bc0001387983 */ /* 0x000ea80000300800 */
[----:B------:R0:W-:Y:S04]  /*7a30*/  STS.U16 [R27+UR10+0x4900], R12 ;  /* 0x0049000c1b007988 */ /* 0x0001e8000800040a */
[----:B------:R-:W2:Y:S01]  /*7a40*/  LDL.LU R57, [R1+0x1b8] ;  /* 0x0001b80001397983 */ /* 0x000ea20000300800 */
[----:B------:R-:W-:-:S03]  /*7a50*/  IMAD R4, R90, 0x25, RZ ;  /* 0x000000255a047824 */ /* 0x000fc600078e02ff */
[----:B------:R1:W2:Y:S04]  /*7a60*/  @!P5 LDG.E.U16 R19, desc[UR24][R32.64] ;  /* 0x000000182013d981 */ /* 0x0002a8000c1e1500 */
[----:B0-----:R-:W2:Y:S04]  /*7a70*/  LDL.LU R12, [R1+0x154] ;  /* 0x00015400010c7983 */ /* 0x001ea80000300800 */
[----:B------:R0:W2:Y:S01]  /*7a80*/  @!P5 LDG.E.U16 R18, desc[UR24][R30.64] ;  /* 0x000000181e12d981 */ /* 0x0000a2000c1e1500 */
[----:B-1----:R-:W-:-:S04]  /*7a90*/  IMAD.WIDE R32, R4, 0x2, R86 ;  /* 0x0000000204207825 */ /* 0x002fc800078e0256 */
[----:B0-----:R-:W-:Y:S01]  /*7aa0*/  IMAD.WIDE R30, R4, 0x2, R88 ;  /* 0x00000002041e7825 */ /* 0x001fe200078e0258 */
[----:B------:R-:W-:Y:S04]  /*7ab0*/  STL.64 [R1+0x60], R32 ;  /* 0x0000602001007387 */ /* 0x000fe80000100a00 */
[----:B------:R-:W-:Y:S04]  /*7ac0*/  STL.64 [R1+0x58], R30 ;  /* 0x0000581e01007387 */ /* 0x000fe80000100a00 */
[----:B------:R-:W-:Y:S04]  /*7ad0*/  STS.U16 [R27+UR10+0xd00], R28 ;  /* 0x000d001c1b007988 */ /* 0x000fe8000800040a */
[----:B------:R-:W-:Y:S04]  /*7ae0*/  STS.U16 [R27+UR10+0x4d00], R29 ;  /* 0x004d001d1b007988 */ /* 0x000fe8000800040a */
[----:B---3--:R0:W-:Y:S04]  /*7af0*/  STS.U16 [R27+UR10+0x1100], R58 ;  /* 0x0011003a1b007988 */ /* 0x0081e8000800040a */
[----:B----4-:R1:W-:Y:S04]  /*7b00*/  STS.U16 [R27+UR10+0x5100], R59 ;  /* 0x0051003b1b007988 */ /* 0x0103e8000800040a */
[----:B0-----:R-:W3:Y:S04]  /*7b10*/  LDL.LU R58, [R1+0x1cc] ;  /* 0x0001cc00013a7983 */ /* 0x001ee80000300800 */
[----:B--2---:R0:W-:Y:S04]  /*7b20*/  STS.U16 [R27+UR10+0x1500], R61 ;  /* 0x0015003d1b007988 */ /* 0x0041e8000800040a */
[----:B-1----:R-:W2:Y:S04]  /*7b30*/  LDL.LU R59, [R1+0x1c8] ;  /* 0x0001c800013b7983 */ /* 0x002ea80000300800 */
[----:B------:R1:W-:Y:S04]  /*7b40*/  STS.U16 [R27+UR10+0x5500], R64 ;  /* 0x005500401b007988 */ /* 0x0003e8000800040a */
[----:B0-----:R-:W4:Y:S04]  /*7b50*/  LDL.LU R61, [R1+0x1c4] ;  /* 0x0001c400013d7983 */ /* 0x001f280000300800 */
[----:B-1----:R-:W4:Y:S01]  /*7b60*/  LDL.LU R64, [R1+0x1c0] ;  /* 0x0001c00001407983 */ /* 0x002f220000300800 */
[----:B------:R-:W-:Y:S01]  /*7b70*/  PRMT R21, RZ, 0x7610, R21 ;  /* 0x00007610ff157816 */ /* 0x000fe20000000015 */
[----:B------:R-:W-:-:S05]  /*7b80*/  VIADD R3, R6, 0xffffffca ;  /* 0xffffffca06037836 */ /* 0x000fca0000000000 */
[----:B------:R0:W4:Y:S01]  /*7b90*/  @!P3 LDG.E.U16 R21, desc[UR24][R38.64] ;  /* 0x000000182615b981 */ /* 0x000122000c1e1500 */
[----:B------:R-:W-:Y:S01]  /*7ba0*/  ISETP.GE.U32.AND P3, PT, R3, 0x7fffff8b, PT ;  /* 0x7fffff8b0300780c */ /* 0x000fe20003f66070 */
[----:B------:R-:W-:Y:S01]  /*7bb0*/  VIADD R3, R6, 0xffffffc2 ;  /* 0xffffffc206037836 */ /* 0x000fe20000000000 */
[----:B------:R-:W-:-:S04]  /*7bc0*/  PRMT R7, RZ, 0x7610, R7 ;  /* 0x00007610ff077816 */ /* 0x000fc80000000007 */
[----:B------:R-:W-:Y:S02]  /*7bd0*/  ISETP.GE.U32.AND P5, PT, R3, 0x7fffff83, PT ;  /* 0x7fffff830300780c */ /* 0x000fe40003fa6070 */
[----:B------:R-:W-:Y:S01]  /*7be0*/  PRMT R3, RZ, 0x7610, R3 ;  /* 0x00007610ff037816 */ /* 0x000fe20000000003 */
[----:B------:R-:W-:Y:S01]  /*7bf0*/  IMAD R36, R90, 0x2d, RZ ;  /* 0x0000002d5a247824 */ /* 0x000fe200078e02ff */
[----:B------:R-:W-:Y:S01]  /*7c00*/  LOP3.LUT R26, R2, 0x30, RZ, 0x3c, !PT ;  /* 0x00000030021a7812 */ /* 0x000fe200078e3cff */
[----:B------:R-:W-:Y:S01]  /*7c10*/  VIADD R8, R6, 0xfffffff9 ;  /* 0xfffffff906087836 */ /* 0x000fe20000000000 */
[----:B------:R-:W-:Y:S01]  /*7c20*/  STS.U16 [R27+UR10+0x1900], R54 ;  /* 0x001900361b007988 */ /* 0x000fe2000800040a */
[----:B------:R-:W-:-:S03]  /*7c30*/  PRMT R5, RZ, 0x7610, R5 ;  /* 0x00007610ff057816 */ /* 0x000fc60000000005 */
[----:B------:R1:W4:Y:S01]  /*7c40*/  @!P4 LDG.E.U16 R3, desc[UR24][R32.64] ;  /* 0x000000182003c981 */ /* 0x000322000c1e1500 */
[----:B------:R-:W-:Y:S01]  /*7c50*/  PRMT R4, RZ, 0x7610, R4 ;  /* 0x00007610ff047816 */ /* 0x000fe20000000004 */
[C---:B0-----:R-:W-:Y:S02]  /*7c60*/  IMAD.WIDE R38, R36.reuse, 0x2, R86 ;  /* 0x0000000224267825 */ /* 0x041fe400078e0256 */
[----:B------:R-:W-:Y:S01]  /*7c70*/  STS.U16 [R27+UR10+0x5900], R55 ;  /* 0x005900371b007988 */ /* 0x000fe2000800040a */
[----:B------:R-:W-:Y:S01]  /*7c80*/  PRMT R11, RZ, 0x7610, R11 ;  /* 0x00007610ff0b7816 */ /* 0x000fe2000000000b */
[----:B------:R-:W-:Y:S02]  /*7c90*/  IMAD.WIDE R36, R36, 0x2, R88 ;  /* 0x0000000224247825 */ /* 0x000fe400078e0258 */
[----:B------:R-:W-:Y:S02]  /*7ca0*/  STS.U16 [R27+UR10+0x1d00], R70 ;  /* 0x001d00461b007988 */ /* 0x000fe4000800040a */
[----:B-1----:R-:W-:-:S02]  /*7cb0*/  IMAD R32, R90, 0x35, RZ ;  /* 0x000000355a207824 */ /* 0x002fc400078e02ff */
[----:B------:R0:W4:Y:S01]  /*7cc0*/  @!P4 LDG.E.U16 R7, desc[UR24][R30.64] ;  /* 0x000000181e07c981 */ /* 0x000122000c1e1500 */
[----:B------:R-:W-:Y:S01]  /*7cd0*/  ISETP.GE.U32.AND P4, PT, R8, 0x7fffffba, PT ;  /* 0x7fffffba0800780c */ /* 0x000fe20003f86070 */
[----:B------:R-:W-:Y:S02]  /*7ce0*/  VIADD R8, R6, 0xfffffff1 ;  /* 0xfffffff106087836 */ /* 0x000fe40000000000 */
[----:B------:R-:W-:Y:S01]  /*7cf0*/  STS.U16 [R27+UR10+0x5d00], R71 ;  /* 0x005d00471b007988 */ /* 0x000fe2000800040a */
[----:B------:R-:W-:Y:S01]  /*7d00*/  PRMT R10, RZ, 0x7610, R10 ;  /* 0x00007610ff0a7816 */ /* 0x000fe2000000000a */
[C---:B------:R-:W-:Y:S02]  /*7d10*/  IMAD.WIDE R34, R32.reuse, 0x2, R86 ;  /* 0x0000000220227825 */ /* 0x040fe400078e0256 */
[----:B------:R-:W-:Y:S02]  /*7d20*/  STS.U16 [R26+UR10+0x180], R56 ;  /* 0x000180381a007988 */ /* 0x000fe4000800040a */
[----:B------:R-:W-:-:S02]  /*7d30*/  IMAD.WIDE R32, R32, 0x2, R88 ;  /* 0x0000000220207825 */ /* 0x000fc400078e0258 */
[----:B------:R-:W-:Y:S02]  /*7d40*/  STS.U16 [R26+UR10+0x4180], R57 ;  /* 0x004180391a007988 */ /* 0x000fe4000800040a */
[----:B------:R-:W-:Y:S02]  /*7d50*/  IMAD R28, R90, 0x3d, RZ ;  /* 0x0000003d5a1c7824 */ /* 0x000fe400078e02ff */
[----:B------:R1:W-:Y:S01]  /*7d60*/  STS.U16 [R26+UR10+0x580], R12 ;  /* 0x0005800c1a007988 */ /* 0x0003e2000800040a */
[----:B------:R-:W-:Y:S01]  /*7d70*/  PRMT R9, RZ, 0x7610, R9 ;  /* 0x00007610ff097816 */ /* 0x000fe20000000009 */
[----:B0-----:R-:W-:Y:S02]  /*7d80*/  IMAD.WIDE R30, R28, 0x2, R86 ;  /* 0x000000021c1e7825 */ /* 0x001fe400078e0256 */
[----:B------:R-:W4:Y:S04]  /*7d90*/  @!P6 LDG.E.U16 R5, desc[UR24][R38.64] ;  /* 0x000000182605e981 */ /* 0x000f28000c1e1500 */
[----:B------:R-:W4:Y:S01]  /*7da0*/  @!P6 LDG.E.U16 R4, desc[UR24][R36.64] ;  /* 0x000000182404e981 */ /* 0x000f22000c1e1500 */
[----:B-1----:R-:W-:Y:S01]  /*7db0*/  VIADD R12, R6, 0xffffffe9 ;  /* 0xffffffe9060c7836 */ /* 0x002fe20000000000 */
[----:B------:R-:W-:-:S02]  /*7dc0*/  ISETP.GE.U32.AND P6, PT, R8, 0x7fffffb2, PT ;  /* 0x7fffffb20800780c */ /* 0x000fc40003fc6070 */
[----:B------:R-:W4:Y:S01]  /*7dd0*/  @!P3 LDG.E.U16 R11, desc[UR24][R34.64] ;  /* 0x00000018220bb981 */ /* 0x000f22000c1e1500 */
[----:B------:R-:W-:Y:S01]  /*7de0*/  PRMT R8, RZ, 0x7610, R8 ;  /* 0x00007610ff087816 */ /* 0x000fe20000000008 */
[----:B------:R-:W-:Y:S02]  /*7df0*/  IMAD.WIDE R28, R28, 0x2, R88 ;  /* 0x000000021c1c7825 */ /* 0x000fe400078e0258 */
[----:B------:R-:W4:Y:S01]  /*7e00*/  @!P3 LDG.E.U16 R10, desc[UR24][R32.64] ;  /* 0x00000018200ab981 */ /* 0x000f22000c1e1500 */
[----:B------:R-:W-:Y:S01]  /*7e10*/  ISETP.GE.U32.AND P3, PT, R12, 0x7fffffaa, PT ;  /* 0x7fffffaa0c00780c */ /* 0x000fe20003f66070 */
[----:B------:R-:W-:Y:S02]  /*7e20*/  VIADD R12, R6, 0xffffffe1 ;  /* 0xffffffe1060c7836 */ /* 0x000fe40000000000 */
[----:B------:R-:W4:Y:S04]  /*7e30*/  @!P5 LDG.E.U16 R9, desc[UR24][R30.64] ;  /* 0x000000181e09d981 */ /* 0x000f28000c1e1500 */
[----:B------:R-:W4:Y:S01]  /*7e40*/  @!P5 LDG.E.U16 R8, desc[UR24][R28.64] ;  /* 0x000000181c08d981 */ /* 0x000f22000c1e1500 */
[----:B------:R-:W-:Y:S01]  /*7e50*/  ISETP.GE.U32.AND P5, PT, R12, 0x7fffffa2, PT ;  /* 0x7fffffa20c00780c */ /* 0x000fe20003fa6070 */
[----:B------:R-:W-:-:S04]  /*7e60*/  IMAD R12, R90, 0x6, RZ ;  /* 0x000000065a0c7824 */ /* 0x000fc800078e02ff */
[----:B------:R-:W-:-:S05]  /*7e70*/  IMAD.WIDE R54, R12, 0x2, R86 ;  /* 0x000000020c367825 */ /* 0x000fca00078e0256 */
[----:B------:R-:W-:Y:S04]  /*7e80*/  STL.64 [R1+0x228], R54 ;  /* 0x0002283601007387 */ /* 0x000fe80000100a00 */
[----:B---3--:R-:W-:Y:S04]  /*7e90*/  STS.U16 [R26+UR10+0x4580], R58 ;  /* 0x0045803a1a007988 */ /* 0x008fe8000800040a */
[----:B--2---:R-:W-:Y:S04]  /*7ea0*/  STS.U16 [R26+UR10+0x980], R59 ;  /* 0x0009803b1a007988 */ /* 0x004fe8000800040a */
[----:B----4-:R-:W-:Y:S04]  /*7eb0*/  STS.U16 [R26+UR10+0x4980], R61 ;  /* 0x0049803d1a007988 */ /* 0x010fe8000800040a */
[----:B------:R0:W-:Y:S02]  /*7ec0*/  STS.U16 [R26+UR10+0xd80], R64 ;  /* 0x000d80401a007988 */ /* 0x0001e4000800040a */
[----:B0-----:R-:W-:-:S05]  /*7ed0*/  IMAD.WIDE R26, R12, 0x2, R88 ;  /* 0x000000020c1a7825 */ /* 0x001fca00078e0258 */
[----:B------:R0:W-:Y:S04]  /*7ee0*/  STL.64 [R1+0x220], R26 ;  /* 0x0002201a01007387 */ /* 0x0001e80000100a00 */
[----:B------:R-:W2:Y:S04]  /*7ef0*/  LDL.LU R61, [R1+0x2b8] ;  /* 0x0002b800013d7983 */ /* 0x000ea80000300800 */
[----:B------:R-:W3:Y:S01]  /*7f00*/  LDL.LU R64, [R1+0x2b4] ;  /* 0x0002b40001407983 */ /* 0x000ee20000300800 */
[----:B------:R-:W-:Y:S02]  /*7f10*/  PRMT R16, RZ, 0x7610, R16 ;  /* 0x00007610ff107816 */ /* 0x000fe40000000010 */
[----:B------:R-:W-:Y:S01]  /*7f20*/  PRMT R17, RZ, 0x7610, R17 ;  /* 0x00007610ff117816 */ /* 0x000fe20000000011 */
[----:B------:R-:W-:-:S03]  /*7f30*/  VIADD R12, R6, 0xffffffd9 ;  /* 0xffffffd9060c7836 */ /* 0x000fc60000000000 */
[----:B------:R0:W4:Y:S01]  /*7f40*/  @!P4 LDG.E.U16 R16, desc[UR24][R26.64] ;  /* 0x000000181a10c981 */ /* 0x000122000c1e1500 */
[----:B------:R-:W-:-:S03]  /*7f50*/  PRMT R15, RZ, 0x7610, R15 ;  /* 0x00007610ff0f7816 */ /* 0x000fc6000000000f */
[----:B------:R1:W4:Y:S01]  /*7f60*/  @!P4 LDG.E.U16 R17, desc[UR24][R54.64] ;  /* 0x000000183611c981 */ /* 0x000322000c1e1500 */
[C---:B0-----:R-:W-:Y:S02]  /*7f70*/  IMAD R26, R90.reuse, 0xe, RZ ;  /* 0x0000000e5a1a7824 */ /* 0x041fe400078e02ff */
[----:B------:R-:W-:Y:S02]  /*7f80*/  IMAD R27, R90, 0x16, RZ ;  /* 0x000000165a1b7824 */ /* 0x000fe400078e02ff */
[----:B------:R-:W-:Y:S01]  /*7f90*/  IMAD.WIDE R70, R26, 0x2, R86 ;  /* 0x000000021a467825 */ /* 0x000fe200078e0256 */
[----:B------:R-:W-:Y:S02]  /*7fa0*/  ISETP.GE.U32.AND P4, PT, R12, 0x7fffff9a, PT ;  /* 0x7fffff9a0c00780c */ /* 0x000fe40003f86070 */
[----:B------:R-:W-:Y:S01]  /*7fb0*/  PRMT R12, RZ, 0x7610, R12 ;  /* 0x00007610ff0c7816 */ /* 0x000fe2000000000c */
[----:B------:R-:W-:Y:S01]  /*7fc0*/  IMAD.WIDE R58, R26, 0x2, R88 ;  /* 0x000000021a3a7825 */ /* 0x000fe200078e0258 */
[----:B------:R0:W-:Y:S03]  /*7fd0*/  STL.64 [R1+0x1d0], R70 ;  /* 0x0001d04601007387 */ /* 0x0001e60000100a00 */
[C---:B------:R-:W-:Y:S01]  /*7fe0*/  IMAD.WIDE R56, R27.reuse, 0x2, R86 ;  /* 0x000000021b387825 */ /* 0x040fe200078e0256 */
[----:B------:R-:W4:Y:S03]  /*7ff0*/  @!P6 LDG.E.U16 R15, desc[UR24][R70.64] ;  /* 0x00000018460fe981 */ /* 0x000f26000c1e1500 */
[----:B-1----:R-:W-:Y:S01]  /*8000*/  IMAD.WIDE R54, R27, 0x2, R88 ;  /* 0x000000021b367825 */ /* 0x002fe200078e0258 */
[----:B------:R-:W-:-:S03]  /*8010*/  PRMT R75, RZ, 0x7610, R75 ;  /* 0x00007610ff4b7816 */ /* 0x000fc6000000004b */
[----:B------:R-:W-:Y:S01]  /*8020*/  IMAD R26, R90, 0x1e, RZ ;  /* 0x0000001e5a1a7824 */ /* 0x000fe200078e02ff */
[----:B------:R1:W4:Y:S04]  /*8030*/  @!P3 LDG.E.U16 R12, desc[UR24][R54.64] ;  /* 0x00000018360cb981 */ /* 0x000328000c1e1500 */
[----:B0-----:R-:W4:Y:S01]  /*8040*/  LDL.LU.64 R70, [R1+0x9a0] ;  /* 0x0009a00001467983 */ /* 0x001f220000300a00 */
[----:B------:R-:W-:-:S03]  /*8050*/  PRMT R13, RZ, 0x7610, R13 ;  /* 0x00007610ff0d7816 */ /* 0x000fc6000000000d */
[----:B------:R-:W-:Y:S04]  /*8060*/  STL.64 [R1+0x1c8], R58 ;  /* 0x0001c83a01007387 */ /* 0x000fe80000100a00 */
[----:B------:R-:W-:Y:S01]  /*8070*/  STL.64 [R1+0x150], R56 ;  /* 0x0001503801007387 */ /* 0x000fe20000100a00 */
[----:B------:R-:W-:-:S03]  /*8080*/  PRMT R14, RZ, 0x7610, R14 ;  /* 0x00007610ff0e7816 */ /* 0x000fc6000000000e */
[----:B------:R1:W-:Y:S01]  /*8090*/  STL.64 [R1+0x148], R54 ;  /* 0x0001483601007387 */ /* 0x0003e20000100a00 */
[----:B------:R-:W-:Y:S01]  /*80a0*/  IMAD R27, R90, 0x26, RZ ;  /* 0x000000265a1b7824 */ /* 0x000fe200078e02ff */
[----:B------:R-:W-:Y:S02]  /*80b0*/  PRMT R74, RZ, 0x7610, R74 ;  /* 0x00007610ff4a7816 */ /* 0x000fe4000000004a */
[----:B------:R0:W4:Y:S01]  /*80c0*/  @!P3 LDG.E.U16 R13, desc[UR24][R56.64] ;  /* 0x00000018380db981 */ /* 0x000122000c1e1500 */
[----:B------:R-:W-:Y:S02]  /*80d0*/  PRMT R72, RZ, 0x7610, R72 ;  /* 0x00007610ff487816 */ /* 0x000fe40000000048 */
[----:B------:R-:W-:Y:S01]  /*80e0*/  PRMT R92, RZ, 0x7610, R92 ;  /* 0x00007610ff5c7816 */ /* 0x000fe2000000005c */
[----:B------:R0:W4:Y:S01]  /*80f0*/  @!P6 LDG.E.U16 R14, desc[UR24][R58.64] ;  /* 0x000000183a0ee981 */ /* 0x000122000c1e1500 */
[----:B-1----:R-:W-:-:S05]  /*8100*/  IMAD.WIDE R54, R26, 0x2, R86 ;  /* 0x000000021a367825 */ /* 0x002fca00078e0256 */
[----:B------:R1:W-:Y:S01]  /*8110*/  STL.64 [R1+0xd0], R54 ;  /* 0x0000d03601007387 */ /* 0x0003e20000100a00 */
[----:B0-----:R-:W-:-:S03]  /*8120*/  IMAD.WIDE R56, R27, 0x2, R86 ;  /* 0x000000021b387825 */ /* 0x001fc600078e0256 */
[----:B------:R1:W4:Y:S01]  /*8130*/  @!P5 LDG.E.U16 R75, desc[UR24][R54.64] ;  /* 0x00000018364bd981 */ /* 0x000322000c1e1500 */
[----:B------:R-:W-:-:S03]  /*8140*/  IMAD.WIDE R58, R27, 0x2, R88 ;  /* 0x000000021b3a7825 */ /* 0x000fc600078e0258 */
[----:B------:R-:W4:Y:S04]  /*8150*/  LDL.LU R27, [R1+0x2b0] ;  /* 0x0002b000011b7983 */ /* 0x000f280000300800 */
[----:B------:R-:W4:Y:S01]  /*8160*/  @!P4 LDG.E.U16 R72, desc[UR24][R56.64] ;  /* 0x000000183848c981 */ /* 0x000f22000c1e1500 */
[----:B-1----:R-:W-:Y:S01]  /*8170*/  IMAD.WIDE R54, R26, 0x2, R88 ;  /* 0x000000021a367825 */ /* 0x002fe200078e0258 */
[C---:B------:R-:W-:Y:S02]  /*8180*/  LOP3.LUT R26, R2.reuse, 0x30, RZ, 0x3c, !PT ;  /* 0x00000030021a7812 */ /* 0x040fe400078e3cff */
[----:B------:R-:W4:Y:S04]  /*8190*/  @!P4 LDG.E.U16 R92, desc[UR24][R58.64] ;  /* 0x000000183a5cc981 */ /* 0x000f28000c1e1500 */
[----:B------:R0:W-:Y:S04]  /*81a0*/  STL.64 [R1+0xc8], R54 ;  /* 0x0000c83601007387 */ /* 0x0001e80000100a00 */
[----:B------:R1:W-:Y:S04]  /*81b0*/  STL.64 [R1+0x50], R56 ;  /* 0x0000503801007387 */ /* 0x0003e80000100a00 */
[----:B------:R-:W4:Y:S04]  /*81c0*/  @!P5 LDG.E.U16 R74, desc[UR24][R54.64] ;  /* 0x00000018364ad981 */ /* 0x000f28000c1e1500 */
[----:B0-----:R-:W5:Y:S04]  /*81d0*/  LDL.LU.64 R54, [R1+0x998] ;  /* 0x0009980001367983 */ /* 0x001f680000300a00 */
[----:B------:R0:W-:Y:S04]  /*81e0*/  STL.64 [R1+0x48], R58 ;  /* 0x0000483a01007387 */ /* 0x0001e80000100a00 */
[----:B-1----:R-:W5:Y:S04]  /*81f0*/  LDL.LU.64 R56, [R1+0x990] ;  /* 0x0009900001387983 */ /* 0x002f680000300a00 */
[----:B0-----:R-:W5:Y:S04]  /*8200*/  LDL.LU.64 R58, [R1+0x988] ;  /* 0x00098800013a7983 */ /* 0x001f680000300a00 */
[----:B--2---:R0:W-:Y:S04]  /*8210*/  STS.U16 [R26+UR10+0x4d80], R61 ;  /* 0x004d803d1a007988 */ /* 0x0041e8000800040a */
[----:B---3--:R1:W-:Y:S04]  /*8220*/  STS.U16 [R26+UR10+0x1180], R64 ;  /* 0x001180401a007988 */ /* 0x0083e8000800040a */
[----:B0-----:R-:W5:Y:S04]  /*8230*/  LDL.LU R61, [R1+0x980] ;  /* 0x00098000013d7983 */ /* 0x001f680000300800 */
[----:B-1----:R-:W2:Y:S04]  /*8240*/  LDL.LU R64, [R1+0x97c] ;  /* 0x00097c0001407983 */ /* 0x002ea80000300800 */
[----:B----4-:R-:W-:Y:S04]  /*8250*/  STS.U16 [R26+UR10+0x5180], R27 ;  /* 0x0051801b1a007988 */ /* 0x010fe8000800040a */
[----:B--2---:R0:W-:Y:S04]  /*8260*/  STS.U16 [R26+UR10+0x1580], R64 ;  /* 0x001580401a007988 */ /* 0x0041e8000800040a */
[----:B------:R1:W-:Y:S04]  /*8270*/  STS.U16 [R26+UR10+0x5580], R79 ;  /* 0x0055804f1a007988 */ /* 0x0003e8000800040a */
[----:B------:R2:W-:Y:S04]  /*8280*/  STS.U16 [R26+UR10+0x1980], R63 ;  /* 0x0019803f1a007988 */ /* 0x0005e8000800040a */
[----:B------:R3:W-:Y:S04]  /*8290*/  STS.U16 [R26+UR10+0x5980], R70 ;  /* 0x005980461a007988 */ /* 0x0007e8000800040a */
[----:B0-----:R-:W4:Y:S04]  /*82a0*/  LDL.LU R64, [R1+0x978] ;  /* 0x0009780001407983 */ /* 0x001f280000300800 */
[----:B------:R-:W-:Y:S04]  /*82b0*/  STS.U16 [R26+UR10+0x1d80], R71 ;  /* 0x001d80471a007988 */ /* 0x000fe8000800040a */
[----:B-1----:R-:W4:Y:S04]  /*82c0*/  LDL.LU R79, [R1+0x974] ;  /* 0x00097400014f7983 */ /* 0x002f280000300800 */
[----:B------:R0:W-:Y:S04]  /*82d0*/  STS.U16 [R26+UR10+0x5d80], R66 ;  /* 0x005d80421a007988 */ /* 0x0001e8000800040a */
[----:B--2---:R-:W2:Y:S04]  /*82e0*/  LDL.LU R63, [R1+0x970] ;  /* 0x00097000013f7983 */ /* 0x004ea80000300800 */
[----:B---3--:R-:W3:Y:S01]  /*82f0*/  LDL.LU R70, [R1+0x96c] ;  /* 0x00096c0001467983 */ /* 0x008ee20000300800 */
[----:B0-----:R-:W-:-:S03]  /*8300*/  LOP3.LUT R26, R2, 0x40, RZ, 0x3c, !PT ;  /* 0x00000040021a7812 */ /* 0x001fc600078e3cff */
[----:B------:R-:W2:Y:S04]  /*8310*/  LDL.LU R71, [R1+0x968] ;  /* 0x0009680001477983 */ /* 0x000ea80000300800 */
[----:B------:R-:W4:Y:S04]  /*8320*/  LDL.LU R66, [R1+0x964] ;  /* 0x0009640001427983 */ /* 0x000f280000300800 */
[----:B------:R0:W-:Y:S04]  /*8330*/  STS.U16 [R26+UR10+0x200], R73 ;  /* 0x000200491a007988 */ /* 0x0001e8000800040a */
[----:B------:R1:W-:Y:S04]  /*8340*/  STS.U16 [R26+UR10+0x4200], R68 ;  /* 0x004200441a007988 */ /* 0x0003e8000800040a */
[----:B------:R1:W-:Y:S04]  /*8350*/  STS.U16 [R26+UR10+0x600], R69 ;  /* 0x000600451a007988 */ /* 0x0003e8000800040a */
[----:B0-----:R-:W4:Y:S04]  /*8360*/  LDL.LU R73, [R1+0x960] ;  /* 0x0009600001497983 */ /* 0x001f280000300800 */
[----:B-1----:R-:W4:Y:S04]  /*8370*/  LDL.LU R68, [R1+0x95c] ;  /* 0x00095c0001447983 */ /* 0x002f280000300800 */
[----:B------:R-:W4:Y:S04]  /*8380*/  LDL.LU R69, [R1+0x958] ;  /* 0x0009580001457983 */ /* 0x000f280000300800 */
[----:B------:R0:W-:Y:S04]  /*8390*/  STS.U16 [R26+UR10+0x4600], R65 ;  /* 0x004600411a007988 */ /* 0x0001e8000800040a */
[----:B------:R-:W-:Y:S04]  /*83a0*/  STS.U16 [R26+UR10+0xa00], R78 ;  /* 0x000a004e1a007988 */ /* 0x000fe8000800040a */
        /* <DEDUP_REMOVED lines=9> */
[----:B------:R1:W-:Y:S04]  /*8440*/  STS.U16 [R26+UR10+0x1e00], R76 ;  /* 0x001e004c1a007988 */ /* 0x0003e8000800040a */
[----:B------:R-:W-:Y:S04]  /*8450*/  STS.U16 [R26+UR10+0x5e00], R62 ;  /* 0x005e003e1a007988 */ /* 0x000fe8000800040a */
[----:B0-----:R-:W4:Y:S01]  /*8460*/  LDL.LU R65, [R1+0x954] ;  /* 0x0009540001417983 */ /* 0x001f220000300800 */
[----:B-1----:R-:W-:-:S03]  /*8470*/  LOP3.LUT R76, R2, 0x50, RZ, 0x3c, !PT ;  /* 0x00000050024c7812 */ /* 0x002fc600078e3cff */
[----:B------:R-:W4:Y:S04]  /*8480*/  LDL.LU R78, [R1+0x950] ;  /* 0x00095000014e7983 */ /* 0x000f280000300800 */
[----:B------:R-:W-:Y:S04]  /*8490*/  STS.U16 [R76+UR10+0x280], R25 ;  /* 0x000280194c007988 */ /* 0x000fe8000800040a */
[----:B------:R0:W-:Y:S04]  /*84a0*/  STS.U16 [R76+UR10+0x4280], R24 ;  /* 0x004280184c007988 */ /* 0x0001e8000800040a */
[----:B------:R1:W-:Y:S04]  /*84b0*/  STS.U16 [R76+UR10+0x680], R23 ;  /* 0x000680174c007988 */ /* 0x0003e8000800040a */
[----:B------:R-:W-:Y:S01]  /*84c0*/  STS.U16 [R76+UR10+0x4680], R22 ;  /* 0x004680164c007988 */ /* 0x000fe2000800040a */
[----:B0-----:R-:W-:Y:S01]  /*84d0*/  VIADD R24, R6, 0xffffffc9 ;  /* 0xffffffc906187836 */ /* 0x001fe20000000000 */
[----:B------:R-:W-:-:S02]  /*84e0*/  LOP3.LUT R62, R2, 0x60, RZ, 0x3c, !PT ;  /* 0x00000060023e7812 */ /* 0x000fc400078e3cff */
[----:B------:R-:W4:Y:S01]  /*84f0*/  LDL.LU R91, [R1+0x94c] ;  /* 0x00094c00015b7983 */ /* 0x000f220000300800 */
[----:B-1----:R-:W-:-:S03]  /*8500*/  VIADD R23, R6, 0xffffffd1 ;  /* 0xffffffd106177836 */ /* 0x002fc60000000000 */
[----:B------:R-:W-:Y:S01]  /*8510*/  STS.U16 [R76+UR10+0xa80], R21 ;  /* 0x000a80154c007988 */ /* 0x000fe2000800040a */
[----:B------:R-:W-:Y:S02]  /*8520*/  ISETP.GE.U32.AND P4, PT, R24, 0x7fffff8a, PT ;  /* 0x7fffff8a1800780c */ /* 0x000fe40003f86070 */
[----:B------:R-:W-:Y:S01]  /*8530*/  ISETP.GE.U32.AND P3, PT, R23, 0x7fffff92, PT ;  /* 0x7fffff921700780c */ /* 0x000fe20003f66070 */
[----:B------:R-:W-:Y:S01]  /*8540*/  STS.U16 [R76+UR10+0x4a80], R20 ;  /* 0x004a80144c007988 */ /* 0x000fe2000800040a */
[----:B------:R-:W-:-:S03]  /*8550*/  IMAD R24, R90, 0x2e, RZ ;  /* 0x0000002e5a187824 */ /* 0x000fc600078e02ff */
[----:B------:R-:W-:Y:S04]  /*8560*/  STS.U16 [R76+UR10+0xe80], R19 ;  /* 0x000e80134c007988 */ /* 0x000fe8000800040a */
[----:B------:R-:W-:Y:S04]  /*8570*/  STS.U16 [R76+UR10+0x4e80], R18 ;  /* 0x004e80124c007988 */ /* 0x000fe8000800040a */
[----:B------:R0:W-:Y:S01]  /*8580*/  STS.U16 [R76+UR10+0x1280], R3 ;  /* 0x001280034c007988 */ /* 0x0001e2000800040a */
[----:B------:R-:W-:Y:S02]  /*8590*/  VIADD R23, R6, 0xffffffc1 ;  /* 0xffffffc106177836 */ /* 0x000fe40000000000 */
[----:B------:R-:W-:Y:S01]  /*85a0*/  IMAD.WIDE R26, R24, 0x2, R86 ;  /* 0x00000002181a7825 */ /* 0x000fe200078e0256 */
[----:B------:R-:W-:Y:S04]  /*85b0*/  STS.U16 [R76+UR10+0x5280], R7 ;  /* 0x005280074c007988 */ /* 0x000fe8000800040a */
[----:B------:R-:W4:Y:S01]  /*85c0*/  LDL.LU R0, [R1+0x948] ;  /* 0x0009480001007983 */ /* 0x000f220000300800 */
[----:B0-----:R-:W-:-:S03]  /*85d0*/  VIADD R3, R6, 0xfffffff8 ;  /* 0xfffffff806037836 */ /* 0x001fc60000000000 */
[----:B------:R-:W-:Y:S01]  /*85e0*/  STS.U16 [R76+UR10+0x1680], R5 ;  /* 0x001680054c007988 */ /* 0x000fe2000800040a */
[----:B------:R-:W-:Y:S01]  /*85f0*/  IMAD.WIDE R24, R24, 0x2, R88 ;  /* 0x0000000218187825 */ /* 0x000fe200078e0258 */
[----:B------:R-:W-:Y:S02]  /*8600*/  ISETP.GE.U32.AND P5, PT, R3, 0x7fffffb9, PT ;  /* 0x7fffffb90300780c */ /* 0x000fe40003fa6070 */
[----:B------:R-:W-:Y:S01]  /*8610*/  STS.U16 [R76+UR10+0x5680], R4 ;  /* 0x005680044c007988 */ /* 0x000fe2000800040a */
[----:B------:R-:W-:Y:S02]  /*8620*/  VIADD R3, R6, 0xfffffff0 ;  /* 0xfffffff006037836 */ /* 0x000fe40000000000 */
[----:B------:R-:W-:Y:S01]  /*8630*/  IMAD R20, R90, 0x36, RZ ;  /* 0x000000365a147824 */ /* 0x000fe200078e02ff */
[----:B------:R-:W-:Y:S01]  /*8640*/  STS.U16 [R76+UR10+0x1a80], R11 ;  /* 0x001a800b4c007988 */ /* 0x000fe2000800040a */
[----:B------:R-:W-:-:S03]  /*8650*/  ISETP.GE.U32.AND P6, PT, R23, 0x7fffff82, PT ;  /* 0x7fffff821700780c */ /* 0x000fc60003fc6070 */
[----:B------:R-:W-:Y:S01]  /*8660*/  STS.U16 [R76+UR10+0x5a80], R10 ;  /* 0x005a800a4c007988 */ /* 0x000fe2000800040a */
[----:B------:R-:W-:-:S03]  /*8670*/  IMAD.WIDE R22, R20, 0x2, R86 ;  /* 0x0000000214167825 */ /* 0x000fc600078e0256 */
[----:B------:R-:W-:Y:S01]  /*8680*/  STS.U16 [R76+UR10+0x1e80], R9 ;  /* 0x001e80094c007988 */ /* 0x000fe2000800040a */
[----:B------:R-:W-:-:S03]  /*8690*/  IMAD.WIDE R20, R20, 0x2, R88 ;  /* 0x0000000214147825 */ /* 0x000fc600078e0258 */
[----:B------:R-:W-:Y:S04]  /*86a0*/  STS.U16 [R76+UR10+0x5e80], R8 ;  /* 0x005e80084c007988 */ /* 0x000fe8000800040a */
[----:B------:R-:W-:Y:S04]  /*86b0*/  STS.U16 [R62+UR10+0x300], R17 ;  /* 0x000300113e007988 */ /* 0x000fe8000800040a */
[----:B------:R0:W-:Y:S04]  /*86c0*/  STS.U16 [R62+UR10+0x4300], R16 ;  /* 0x004300103e007988 */ /* 0x0001e8000800040a */
[----:B------:R1:W-:Y:S01]  /*86d0*/  STS.U16 [R62+UR10+0x700], R15 ;  /* 0x0007000f3e007988 */ /* 0x0003e2000800040a */
[----:B0-----:R-:W-:-:S03]  /*86e0*/  IMAD R16, R90, 0x3e, RZ ;  /* 0x0000003e5a107824 */ /* 0x001fc600078e02ff */
[----:B------:R0:W-:Y:S01]  /*86f0*/  STS.U16 [R62+UR10+0x4700], R14 ;  /* 0x0047000e3e007988 */ /* 0x0001e2000800040a */
[----:B-1----:R-:W-:Y:S01]  /*8700*/  PRMT R15, RZ, 0x7610, R15 ;  /* 0x00007610ff0f7816 */ /* 0x002fe2000000000f */
[----:B------:R-:W-:-:S04]  /*8710*/  IMAD.WIDE R18, R16, 0x2, R86 ;  /* 0x0000000210127825 */ /* 0x000fc800078e0256 */
[----:B------:R-:W-:Y:S01]  /*8720*/  IMAD.WIDE R16, R16, 0x2, R88 ;  /* 0x0000000210107825 */ /* 0x000fe200078e0258 */
[----:B------:R-:W4:Y:S01]  /*8730*/  @!P6 LDG.E.U16 R15, desc[UR24][R18.64] ;  /* 0x00000018120fe981 */ /* 0x000f22000c1e1500 */
[----:B0-----:R-:W-:-:S03]  /*8740*/  PRMT R14, RZ, 0x7610, R14 ;  /* 0x00007610ff0e7816 */ /* 0x001fc6000000000e */
[----:B------:R0:W-:Y:S04]  /*8750*/  STS.U16 [R62+UR10+0xb00], R13 ;  /* 0x000b000d3e007988 */ /* 0x0001e8000800040a */
[----:B------:R-:W4:Y:S04]  /*8760*/  @!P6 LDG.E.U16 R14, desc[UR24][R16.64] ;  /* 0x00000018100ee981 */ /* 0x000f28000c1e1500 */
[----:B------:R1:W-:Y:S01]  /*8770*/  STS.U16 [R62+UR10+0x4b00], R12 ;  /* 0x004b000c3e007988 */ /* 0x0003e2000800040a */
[----:B0-----:R-:W-:-:S03]  /*8780*/  PRMT R13, RZ, 0x7610, R13 ;  /* 0x00007610ff0d7816 */ /* 0x001fc6000000000d */
[----:B------:R-:W-:Y:S04]  /*8790*/  STS.U16 [R62+UR10+0xf00], R75 ;  /* 0x000f004b3e007988 */ /* 0x000fe8000800040a */
[----:B------:R-:W-:Y:S01]  /*87a0*/  STS.U16 [R62+UR10+0x4f00], R74 ;  /* 0x004f004a3e007988 */ /* 0x000fe2000800040a */
[----:B-1----:R-:W-:Y:S01]  /*87b0*/  PRMT R12, RZ, 0x7610, R12 ;  /* 0x00007610ff0c7816 */ /* 0x002fe2000000000c */
[----:B------:R-:W-:Y:S01]  /*87c0*/  IMAD R4, R90, 0x17, RZ ;  /* 0x000000175a047824 */ /* 0x000fe200078e02ff */
[----:B------:R-:W-:Y:S01]  /*87d0*/  PRMT R11, RZ, 0x7610, R11 ;  /* 0x00007610ff0b7816 */ /* 0x000fe2000000000b */
[----:B------:R0:W-:Y:S01]  /*87e0*/  STS.U16 [R62+UR10+0x1300], R72 ;  /* 0x001300483e007988 */ /* 0x0001e2000800040a */
[----:B------:R-:W-:Y:S01]  /*87f0*/  PRMT R9, RZ, 0x7610, R9 ;  /* 0x00007610ff097816 */ /* 0x000fe20000000009 */
[----:B------:R-:W-:Y:S01]  /*8800*/  IMAD.WIDE R80, R4, 0x2, R86 ;  /* 0x0000000204507825 */ /* 0x000fe200078e0256 */
[----:B------:R-:W-:Y:S01]  /*8810*/  PRMT R10, RZ, 0x7610, R10 ;  /* 0x00007610ff0a7816 */ /* 0x000fe2000000000a */
[----:B------:R1:W-:Y:S01]  /*8820*/  STS.U16 [R62+UR10+0x5300], R92 ;  /* 0x0053005c3e007988 */ /* 0x0003e2000800040a */
[----:B------:R-:W-:-:S02]  /*8830*/  PRMT R8, RZ, 0x7610, R8 ;  /* 0x00007610ff087816 */ /* 0x000fc40000000008 */
[----:B------:R-:W-:Y:S01]  /*8840*/  PRMT R7, RZ, 0x7610, R7 ;  /* 0x00007610ff077816 */ /* 0x000fe20000000007 */
[C---:B0-----:R-:W-:Y:S02]  /*8850*/  IMAD R72, R90.reuse, 0x27, RZ ;  /* 0x000000275a487824 */ /* 0x041fe400078e02ff */
[----:B-1----:R-:W-:Y:S01]  /*8860*/  IMAD R92, R90, 0x1f, RZ ;  /* 0x0000001f5a5c7824 */ /* 0x002fe200078e02ff */
[----:B------:R-:W-:Y:S02]  /*8870*/  PRMT R5, RZ, 0x7610, R5 ;  /* 0x00007610ff057816 */ /* 0x000fe40000000005 */
[----:B---3--:R-:W-:Y:S02]  /*8880*/  PRMT R70, RZ, 0x7610, R70 ;  /* 0x00007610ff467816 */ /* 0x008fe40000000046 */
[----:B--2---:R-:W-:-:S04]  /*8890*/  PRMT R71, RZ, 0x7610, R71 ;  /* 0x00007610ff477816 */ /* 0x004fc80000000047 */
[----:B------:R-:W2:Y:S01]  /*88a0*/  @!P3 LDG.E.U16 R70, desc[UR24][R24.64] ;  /* 0x000000181846b981 */ /* 0x000ea2000c1e1500 */
[----:B------:R-:W-:-:S03]  /*88b0*/  PRMT R63, RZ, 0x7610, R63 ;  /* 0x00007610ff3f7816 */ /* 0x000fc6000000003f */
[----:B------:R-:W3:Y:S01]  /*88c0*/  @!P3 LDG.E.U16 R71, desc[UR24][R26.64] ;  /* 0x000000181a47b981 */ /* 0x000ee2000c1e1500 */
[----:B------:R-:W-:Y:S01]  /*88d0*/  ISETP.GE.U32.AND P3, PT, R3, 0x7fffffb1, PT ;  /* 0x7fffffb10300780c */ /* 0x000fe20003f66070 */
[----:B------:R-:W-:Y:S02]  /*88e0*/  VIADD R3, R6, 0xffffffe8 ;  /* 0xffffffe806037836 */ /* 0x000fe40000000000 */
[----:B------:R-:W2:Y:S01]  /*88f0*/  @!P4 LDG.E.U16 R63, desc[UR24][R20.64] ;  /* 0x00000018143fc981 */ /* 0x000ea2000c1e1500 */
[----:B----4-:R-:W-:-:S06]  /*8900*/  PRMT R69, RZ, 0x7610, R69 ;  /* 0x00007610ff457816 */ /* 0x010fcc0000000045 */
[----:B------:R-:W4:Y:S01]  /*8910*/  @!P4 LDG.E.U16 R69, desc[UR24][R22.64] ;  /* 0x000000181645c981 */ /* 0x000f22000c1e1500 */
[----:B------:R-:W-:Y:S01]  /*8920*/  ISETP.GE.U32.AND P4, PT, R3, 0x7fffffa9, PT ;  /* 0x7fffffa90300780c */ /* 0x000fe20003f86070 */
[----:B------:R-:W-:-:S05]  /*8930*/  VIADD R3, R6, 0xffffffe0 ;  /* 0xffffffe006037836 */ /* 0x000fca0000000000 */
[----:B------:R-:W-:Y:S01]  /*8940*/  ISETP.GE.U32.AND P6, PT, R3, 0x7fffffa1, PT ;  /* 0x7fffffa10300780c */ /* 0x000fe20003fc6070 */
[----:B------:R-:W-:-:S04]  /*8950*/  IMAD R3, R90, 0x7, RZ ;  /* 0x000000075a037824 */ /* 0x000fc800078e02ff */
[C---:B------:R-:W-:Y:S02]  /*8960*/  IMAD.WIDE R76, R3.reuse, 0x2, R86 ;  /* 0x00000002034c7825 */ /* 0x040fe400078e0256 */
[----:B------:R-:W4:Y:S02]  /*8970*/  @!P4 LDG.E.U16 R9, desc[UR24][R80.64] ;  /* 0x000000185009c981 */ /* 0x000f24000c1e1500 */
[----:B------:R-:W-:Y:S02]  /*8980*/  IMAD.WIDE R74, R3, 0x2, R88 ;  /* 0x00000002034a7825 */ /* 0x000fe400078e0258 */
[----:B------:R0:W4:Y:S02]  /*8990*/  @!P5 LDG.E.U16 R13, desc[UR24][R76.64] ;  /* 0x000000184c0dd981 */ /* 0x000124000c1e1500 */
[----:B------:R-:W-:Y:S02]  /*89a0*/  VIADD R3, R6, 0xffffffd8 ;  /* 0xffffffd806037836 */ /* 0x000fe40000000000 */
[----:B------:R1:W4:Y:S03]  /*89b0*/  @!P5 LDG.E.U16 R12, desc[UR24][R74.64] ;  /* 0x000000184a0cd981 */ /* 0x000326000c1e1500 */
[----:B------:R-:W-:Y:S01]  /*89c0*/  ISETP.GE.U32.AND P5, PT, R3, 0x7fffff99, PT ;  /* 0x7fffff990300780c */ /* 0x000fe20003fa6070 */
[----:B------:R-:W-:Y:S01]  /*89d0*/  IMAD R3, R90, 0xf, RZ ;  /* 0x0000000f5a037824 */ /* 0x000fe200078e02ff */
[----:B------:R0:W-:Y:S03]  /*89e0*/  STL.64 [R1+0x218], R76 ;  /* 0x0002184c01007387 */ /* 0x0001e60000100a00 */
[C---:B------:R-:W-:Y:S01]  /*89f0*/  IMAD.WIDE R82, R3.reuse, 0x2, R86 ;  /* 0x0000000203527825 */ /* 0x040fe200078e0256 */
[----:B------:R1:W-:Y:S04]  /*8a00*/  STL.64 [R1+0x210], R74 ;  /* 0x0002104a01007387 */ /* 0x0003e80000100a00 */
[----:B------:R1:W-:Y:S01]  /*8a10*/  STL.64 [R1+0x1c0], R82 ;  /* 0x0001c05201007387 */ /* 0x0003e20000100a00 */
[----:B0-----:R-:W-:-:S03]  /*8a20*/  IMAD.WIDE R76, R3, 0x2, R88 ;  /* 0x00000002034c7825 */ /* 0x001fc600078e0258 */
[----:B------:R0:W4:Y:S01]  /*8a30*/  @!P3 LDG.E.U16 R11, desc[UR24][R82.64] ;  /* 0x00000018520bb981 */ /* 0x000122000c1e1500 */
[----:B-1----:R-:W-:-:S03]  /*8a40*/  IMAD.WIDE R74, R4, 0x2, R88 ;  /* 0x00000002044a7825 */ /* 0x002fc600078e0258 */
[----:B------:R-:W-:Y:S01]  /*8a50*/  STL.64 [R1+0x1b8], R76 ;  /* 0x0001b84c01007387 */ /* 0x000fe20000100a00 */
[----:B------:R-:W-:-:S03]  /*8a60*/  PRMT R4, RZ, 0x7610, R4 ;  /* 0x00007610ff047816 */ /* 0x000fc60000000004 */
[----:B------:R1:W-:Y:S01]  /*8a70*/  STL.64 [R1+0x140], R80 ;  /* 0x0001405001007387 */ /* 0x0003e20000100a00 */
[C---:B0-----:R-:W-:Y:S01]  /*8a80*/  IMAD.WIDE R82, R92.reuse, 0x2, R86 ;  /* 0x000000025c527825 */ /* 0x041fe200078e0256 */
[----:B------:R-:W-:Y:S02]  /*8a90*/  PRMT R3, RZ, 0x7610, R3 ;  /* 0x00007610ff037816 */ /* 0x000fe40000000003 */
[----:B------:R0:W4:Y:S04]  /*8aa0*/  @!P3 LDG.E.U16 R10, desc[UR24][R76.64] ;  /* 0x000000184c0ab981 */ /* 0x000128000c1e1500 */
[----:B------:R0:W-:Y:S01]  /*8ab0*/  STL.64 [R1+0x138], R74 ;  /* 0x0001384a01007387 */ /* 0x0001e20000100a00 */
[----:B-1----:R-:W-:-:S03]  /*8ac0*/  IMAD.WIDE R80, R92, 0x2, R88 ;  /* 0x000000025c507825 */ /* 0x002fc600078e0258 */
[----:B------:R1:W4:Y:S01]  /*8ad0*/  @!P4 LDG.E.U16 R8, desc[UR24][R74.64] ;  /* 0x000000184a08c981 */ /* 0x000322000c1e1500 */
[----:B0-----:R-:W-:-:S03]  /*8ae0*/  IMAD.WIDE R76, R72, 0x2, R86 ;  /* 0x00000002484c7825 */ /* 0x001fc600078e0256 */
[----:B------:R-:W4:Y:S04]  /*8af0*/  @!P6 LDG.E.U16 R7, desc[UR24][R82.64] ;  /* 0x000000185207e981 */ /* 0x000f28000c1e1500 */
[----:B------:R-:W4:Y:S01]  /*8b00*/  @!P6 LDG.E.U16 R5, desc[UR24][R80.64] ;  /* 0x000000185005e981 */ /* 0x000f22000c1e1500 */
[----:B-1----:R-:W-:-:S03]  /*8b10*/  IMAD.WIDE R74, R72, 0x2, R88 ;  /* 0x00000002484a7825 */ /* 0x002fc600078e0258 */
[----:B------:R-:W4:Y:S04]  /*8b20*/  @!P5 LDG.E.U16 R4, desc[UR24][R76.64] ;  /* 0x000000184c04d981 */ /* 0x000f28000c1e1500 */
[----:B------:R-:W4:Y:S01]  /*8b30*/  @!P5 LDG.E.U16 R3, desc[UR24][R74.64] ;  /* 0x000000184a03d981 */ /* 0x000f22000c1e1500 */
[----:B------:R-:W-:-:S05]  /*8b40*/  VIADD R92, R6, 0xffffffd0 ;  /* 0xffffffd0065c7836 */ /* 0x000fca0000000000 */
[----:B------:R-:W-:Y:S01]  /*8b50*/  ISETP.GE.U32.AND P3, PT, R92, 0x7fffff91, PT ;  /* 0x7fffff915c00780c */ /* 0x000fe20003f66070 */
[C---:B------:R-:W-:Y:S02]  /*8b60*/  VIADD R92, R6.reuse, 0xffffffc8 ;  /* 0xffffffc8065c7836 */ /* 0x040fe40000000000 */
[----:B------:R-:W-:-:S03]  /*8b70*/  VIADD R6, R6, 0xffffffc0 ;  /* 0xffffffc006067836 */ /* 0x000fc60000000000 */
[----:B------:R-:W-:Y:S02]  /*8b80*/  ISETP.GE.U32.AND P4, PT, R92, 0x7fffff89, PT ;  /* 0x7fffff895c00780c */ /* 0x000fe40003f86070 */
[----:B------:R-:W-:Y:S02]  /*8b90*/  ISETP.GE.U32.AND P5, PT, R6, 0x7fffff81, PT ;  /* 0x7fffff810600780c */ /* 0x000fe40003fa6070 */
[----:B------:R-:W-:Y:S02]  /*8ba0*/  PRMT R68, RZ, 0x7610, R68 ;  /* 0x00007610ff447816 */ /* 0x000fe40000000044 */
[----:B------:R-:W-:Y:S01]  /*8bb0*/  PRMT R92, RZ, 0x7610, R92 ;  /* 0x00007610ff5c7816 */ /* 0x000fe2000000005c */
[----:B---3--:R-:W-:Y:S04]  /*8bc0*/  STS.U16 [R62+UR10+0x1700], R71 ;  /* 0x001700473e007988 */ /* 0x008fe8000800040a */
[----:B--2---:R-:W-:Y:S04]  /*8bd0*/  STS.U16 [R62+UR10+0x5700], R70 ;  /* 0x005700463e007988 */ /* 0x004fe8000800040a */
[----:B----4-:R-:W-:Y:S04]  /*8be0*/  STS.U16 [R62+UR10+0x1b00], R69 ;  /* 0x001b00453e007988 */ /* 0x010fe8000800040a */
[----:B------:R-:W-:Y:S04]  /*8bf0*/  STS.U16 [R62+UR10+0x5b00], R63 ;  /* 0x005b003f3e007988 */ /* 0x000fe8000800040a */
[----:B------:R-:W-:Y:S04]  /*8c00*/  STS.U16 [R62+UR10+0x1f00], R15 ;  /* 0x001f000f3e007988 */ /* 0x000fe8000800040a */
[----:B------:R0:W-:Y:S02]  /*8c10*/  STS.U16 [R62+UR10+0x5f00], R14 ;  /* 0x005f000e3e007988 */ /* 0x0001e4000800040a */
[----:B0-----:R-:W-:-:S05]  /*8c20*/  LOP3.LUT R62, R2, 0x70, RZ, 0x3c, !PT ;  /* 0x00000070023e7812 */ /* 0x001fca00078e3cff */
[----:B------:R-:W-:Y:S04]  /*8c30*/  STS.U16 [R62+UR10+0x380], R13 ;  /* 0x0003800d3e007988 */ /* 0x000fe8000800040a */
[----:B------:R0:W-:Y:S01]  /*8c40*/  STS.U16 [R62+UR10+0x4380], R12 ;  /* 0x0043800c3e007988 */ /* 0x0001e2000800040a */
[----:B------:R-:W-:-:S03]  /*8c50*/  IMAD R63, R90, 0x3f, RZ ;  /* 0x0000003f5a3f7824 */ /* 0x000fc600078e02ff */
[----:B------:R-:W-:Y:S01]  /*8c60*/  STS.U16 [R62+UR10+0x780], R11 ;  /* 0x0007800b3e007988 */ /* 0x000fe2000800040a */
[----:B0-----:R-:W-:-:S04]  /*8c70*/  IMAD R12, R90, 0x2f, RZ ;  /* 0x0000002f5a0c7824 */ /* 0x001fc800078e02ff */
[C---:B------:R-:W-:Y:S01]  /*8c80*/  IMAD.WIDE R14, R12.reuse, 0x2, R86 ;  /* 0x000000020c0e7825 */ /* 0x040fe200078e0256 */
[----:B------:R-:W-:Y:S04]  /*8c90*/  STS.U16 [R62+UR10+0x4780], R10 ;  /* 0x0047800a3e007988 */ /* 0x000fe8000800040a */
[----:B------:R-:W-:Y:S01]  /*8ca0*/  STS.U16 [R62+UR10+0xb80], R9 ;  /* 0x000b80093e007988 */ /* 0x000fe2000800040a */
[----:B------:R-:W-:-:S03]  /*8cb0*/  IMAD.WIDE R12, R12, 0x2, R88 ;  /* 0x000000020c0c7825 */ /* 0x000fc600078e0258 */
[----:B------:R-:W2:Y:S04]  /*8cc0*/  @!P3 LDG.E.U16 R68, desc[UR24][R14.64] ;  /* 0x000000180e44b981 */ /* 0x000ea8000c1e1500 */
[----:B------:R0:W-:Y:S04]  /*8cd0*/  STS.U16 [R62+UR10+0x4b80], R8 ;  /* 0x004b80083e007988 */ /* 0x0001e8000800040a */
[----:B------:R-:W-:Y:S04]  /*8ce0*/  STS.U16 [R62+UR10+0xf80], R7 ;  /* 0x000f80073e007988 */ /* 0x000fe8000800040a */
[----:B------:R1:W-:Y:S01]  /*8cf0*/  STS.U16 [R62+UR10+0x4f80], R5 ;  /* 0x004f80053e007988 */ /* 0x0003e2000800040a */
[----:B0-----:R-:W-:-:S03]  /*8d00*/  IMAD R8, R90, 0x37, RZ ;  /* 0x000000375a087824 */ /* 0x001fc600078e02ff */
[----:B------:R0:W-:Y:S01]  /*8d10*/  STS.U16 [R62+UR10+0x1380], R4 ;  /* 0x001380043e007988 */ /* 0x0001e2000800040a */
[----:B------:R-:W-:-:S03]  /*8d20*/  IMAD.WIDE R10, R8, 0x2, R86 ;  /* 0x00000002080a7825 */ /* 0x000fc600078e0256 */
[----:B------:R3:W-:Y:S01]  /*8d30*/  STS.U16 [R62+UR10+0x5380], R3 ;  /* 0x005380033e007988 */ /* 0x0007e2000800040a */
[----:B-1----:R-:W-:Y:S01]  /*8d40*/  PRMT R5, RZ, 0x7610, R5 ;  /* 0x00007610ff057816 */ /* 0x002fe20000000005 */
[----:B------:R-:W-:Y:S02]  /*8d50*/  IMAD.WIDE R8, R8, 0x2, R88 ;  /* 0x0000000208087825 */ /* 0x000fe400078e0258 */
[----:B------:R-:W4:Y:S01]  /*8d60*/  @!P3 LDG.E.U16 R92, desc[UR24][R12.64] ;  /* 0x000000180c5cb981 */ /* 0x000f22000c1e1500 */
[----:B0-----:R-:W-:Y:S01]  /*8d70*/  PRMT R4, RZ, 0x7610, R4 ;  /* 0x00007610ff047816 */ /* 0x001fe20000000004 */
[----:B------:R-:W-:Y:S02]  /*8d80*/  IMAD.WIDE R6, R63, 0x2, R86 ;  /* 0x000000023f067825 */ /* 0x000fe400078e0256 */
[----:B------:R-:W4:Y:S01]  /*8d90*/  @!P4 LDG.E.U16 R5, desc[UR24][R10.64] ;  /* 0x000000180a05c981 */ /* 0x000f22000c1e1500 */
[----:B---3--:R-:W-:-:S03]  /*8da0*/  PRMT R3, RZ, 0x7610, R3 ;  /* 0x00007610ff037816 */ /* 0x008fc60000000003 */
[----:B------:R-:W3:Y:S04]  /*8db0*/  @!P4 LDG.E.U16 R4, desc[UR24][R8.64] ;  /* 0x000000180804c981 */ /* 0x000ee8000c1e1500 */
[----:B------:R-:W3:Y:S04]  /*8dc0*/  @!P5 LDG.E.U16 R3, desc[UR24][R6.64] ;  /* 0x000000180603d981 */ /* 0x000ee8000c1e1500 */
[----:B------:R-:W-:Y:S04]  /*8dd0*/  STL.64 [R1+0xc0], R82 ;  /* 0x0000c05201007387 */ /* 0x000fe80000100a00 */
[----:B------:R-:W-:Y:S04]  /*8de0*/  STL.64 [R1+0xb8], R80 ;  /* 0x0000b85001007387 */ /* 0x000fe80000100a00 */
[----:B------:R0:W-:Y:S04]  /*8df0*/  STL.64 [R1+0x40], R76 ;  /* 0x0000404c01007387 */ /* 0x0001e80000100a00 */
[----:B------:R1:W-:Y:S04]  /*8e00*/  STL.64 [R1+0x38], R74 ;  /* 0x0000384a01007387 */ /* 0x0003e80000100a00 */
[----:B------:R-:W3:Y:S04]  /*8e10*/  LDL R69, [R1+0x488] ;  /* 0x0004880001457983 */ /* 0x000ee80000100800 */
[----:B0-----:R-:W3:Y:S04]  /*8e20*/  LDL R76, [R1+0x484] ;  /* 0x00048400014c7983 */ /* 0x001ee80000100800 */
[----:B-1----:R-:W3:Y:S04]  /*8e30*/  LDL R74, [R1+0x464] ;  /* 0x00046400014a7983 */ /* 0x002ee80000100800 */
[----:B------:R-:W3:Y:S04]  /*8e40*/  LDL R75, [R1+0x468] ;  /* 0x00046800014b7983 */ /* 0x000ee80000100800 */
        /* <DEDUP_REMOVED lines=8> */
[----:B--2---:R0:W-:Y:S04]  /*8ed0*/  STS.U16 [R62+UR10+0x1780], R68 ;  /* 0x001780443e007988 */ /* 0x0041e8000800040a */
[----:B0-----:R-:W2:Y:S04]  /*8ee0*/  LDL R68, [R1+0x4e8] ;  /* 0x0004e80001447983 */ /* 0x001ea80000100800 */
[----:B----4-:R-:W-:Y:S04]  /*8ef0*/  STS.U16 [R62+UR10+0x5780], R92 ;  /* 0x0057805c3e007988 */ /* 0x010fe8000800040a */
[----:B------:R-:W-:Y:S04]  /*8f00*/  STS.U16 [R62+UR10+0x1b80], R5 ;  /* 0x001b80053e007988 */ /* 0x000fe8000800040a */
[----:B---3--:R0:W-:Y:S04]  /*8f10*/  STS.U16 [R62+UR10+0x5b80], R4 ;  /* 0x005b80043e007988 */ /* 0x0081e8000800040a */
[----:B------:R1:W-:Y:S01]  /*8f20*/  STS.U16 [R62+UR10+0x1f80], R3 ;  /* 0x001f80033e007988 */ /* 0x0003e2000800040a */
[----:B0-----:R-:W-:Y:S01]  /*8f30*/  IMAD.WIDE R4, R63, 0x2, R88 ;  /* 0x000000023f047825 */ /* 0x001fe200078e0258 */
[----:B-1----:R-:W-:-:S06]  /*8f40*/  PRMT R3, RZ, 0x7610, R3 ;  /* 0x00007610ff037816 */ /* 0x002fcc0000000003 */
[----:B------:R-:W3:Y:S01]  /*8f50*/  @!P5 LDG.E.U16 R3, desc[UR24][R4.64] ;  /* 0x000000180403d981 */ /* 0x000ee2000c1e1500 */
[----:B------:R-:W-:Y:S01]  /*8f60*/  PRMT R92, RZ, 0x7610, R92 ;  /* 0x00007610ff5c7816 */ /* 0x000fe2000000005c */
[----:B------:R-:W-:Y:S02]  /*8f70*/  @P0 IMAD.MOV.U32 R71, RZ, RZ, R74 ;  /* 0x000000ffff470224 */ /* 0x000fe400078e004a */
[----:B------:R-:W-:Y:S01]  /*8f80*/  @P0 IMAD.MOV.U32 R70, RZ, RZ, R75 ;  /* 0x000000ffff460224 */ /* 0x000fe200078e004b */
[----:B------:R-:W4:Y:S01]  /*8f90*/  LDL R74, [R1+0x504] ;  /* 0x00050400014a7983 */ /* 0x000f220000100800 */
[----:B------:R-:W-:-:S03]  /*8fa0*/  @P0 IMAD.MOV.U32 R63, RZ, RZ, R76 ;  /* 0x000000ffff3f0224 */ /* 0x000fc600078e004c */
[----:B------:R0:W2:Y:S04]  /*8fb0*/  @P0 LDG.E.U16 R92, desc[UR24][R70.64] ;  /* 0x00000018465c0981 */ /* 0x0000a8000c1e1500 */
[----:B------:R-:W4:Y:S04]  /*8fc0*/  LDL R75, [R1+0x508] ;  /* 0x00050800014b7983 */ /* 0x000f280000100800 */
[----:B------:R-:W4:Y:S04]  /*8fd0*/  LDL R76, [R1+0x568] ;  /* 0x00056800014c7983 */ /* 0x000f280000100800 */
[----:B---3--:R1:W-:Y:S02]  /*8fe0*/  STS.U16 [R62+UR10+0x5f80], R3 ;  /* 0x005f80033e007988 */ /* 0x0083e4000800040a */
[----:B-1----:R-:W-:Y:S01]  /*8ff0*/  PRMT R3, RZ, 0x7610, R3 ;  /* 0x00007610ff037816 */ /* 0x002fe20000000003 */
[----:B------:R-:W-:-:S02]  /*9000*/  @P0 IMAD.MOV.U32 R62, RZ, RZ, R69 ;  /* 0x000000ffff3e0224 */ /* 0x000fc400078e0045 */
[----:B0-----:R-:W-:Y:S01]  /*9010*/  @P0 IMAD.MOV.U32 R70, RZ, RZ, R82 ;  /* 0x000000ffff460224 */ /* 0x001fe200078e0052 */
[----:B------:R-:W3:Y:S04]  /*9020*/  LDL R69, [R1+0x528] ;  /* 0x0005280001457983 */ /* 0x000ee80000100800 */
[----:B------:R-:W3:Y:S01]  /*9030*/  @P0 LDG.E.U16 R3, desc[UR24][R62.64] ;  /* 0x000000183e030981 */ /* 0x000ee2000c1e1500 */
[----:B------:R-:W-:-:S03]  /*9040*/  @P0 IMAD.MOV.U32 R71, RZ, RZ, R77 ;  /* 0x000000ffff470224 */ /* 0x000fc600078e004d */
[----:B--2---:R0:W-:Y:S04]  /*9050*/  STS.U16 [R0+UR10+0x10000], R92 ;  /* 0x0100005c00007988 */ /* 0x0041e8000800040a */
[----:B------:R-:W2:Y:S04]  /*9060*/  LDL R77, [R1+0x5a4] ;  /* 0x0005a400014d7983 */ /* 0x000ea80000100800 */
[----:B------:R-:W2:Y:S01]  /*9070*/  LDL R63, [R1+0x524] ;  /* 0x00052400013f7983 */ /* 0x000ea20000100800 */
[----:B0-----:R-:W-:-:S03]  /*9080*/  PRMT R92, RZ, 0x7610, R92 ;  /* 0x00007610ff5c7816 */ /* 0x001fc6000000005c */
[----:B------:R-:W2:Y:S04]  /*9090*/  LDL R82, [R1+0x5a8] ;  /* 0x0005a80001527983 */ /* 0x000ea80000100800 */
[----:B------:R0:W2:Y:S02]  /*90a0*/  @P0 LDG.E.U16 R92, desc[UR24][R70.64] ;  /* 0x00000018465c0981 */ /* 0x0000a4000c1e1500 */
[----:B0-----:R-:W-:Y:S02]  /*90b0*/  @P0 IMAD.MOV.U32 R70, RZ, RZ, R81 ;  /* 0x000000ffff460224 */ /* 0x001fe400078e0051 */
[----:B------:R-:W-:Y:S01]  /*90c0*/  @P0 IMAD.MOV.U32 R71, RZ, RZ, R80 ;  /* 0x000000ffff470224 */ /* 0x000fe200078e0050 */
[----:B------:R-:W4:Y:S04]  /*90d0*/  LDL R81, [R1+0x588] ;  /* 0x0005880001517983 */ /* 0x000f280000100800 */
[----:B------:R-:W4:Y:S04]  /*90e0*/  LDL R80, [R1+0x584] ;  /* 0x0005840001507983 */ /* 0x000f280000100800 */
[----:B---3--:R0:W-:Y:S02]  /*90f0*/  STS.U16 [R0+UR10+0x10400], R3 ;  /* 0x0104000300007988 */ /* 0x0081e4000800040a */
[----:B0-----:R-:W-:-:S06]  /*9100*/  PRMT R3, RZ, 0x7610, R3 ;  /* 0x00007610ff037816 */ /* 0x001fcc0000000003 */
[----:B------:R0:W3:Y:S04]  /*9110*/  @P0 LDG.E.U16 R3, desc[UR24][R70.64] ;  /* 0x0000001846030981 */ /* 0x0000e8000c1e1500 */
[----:B--2---:R1:W-:Y:S01]  /*9120*/  STS.U16 [R0+UR10+0x10800], R92 ;  /* 0x0108005c00007988 */ /* 0x0043e2000800040a */
[----:B0-----:R-:W-:Y:S02]  /*9130*/  @P0 IMAD.MOV.U32 R70, RZ, RZ, R68 ;  /* 0x000000ffff460224 */ /* 0x001fe400078e0044 */
[----:B------:R-:W-:Y:S01]  /*9140*/  @P0 IMAD.MOV.U32 R71, RZ, RZ, R83 ;  /* 0x000000ffff470224 */ /* 0x000fe200078e0053 */
[----:B------:R-:W2:Y:S01]  /*9150*/  LDL R68, [R1+0x5c8] ;  /* 0x0005c80001447983 */ /* 0x000ea20000100800 */
[----:B-1----:R-:W-:Y:S01]  /*9160*/  PRMT R92, RZ, 0x7610, R92 ;  /* 0x00007610ff5c7816 */ /* 0x002fe2000000005c */
[----:B------:R-:W-:-:S02]  /*9170*/  @P0 IMAD.MOV.U32 R62, RZ, RZ, R69 ;  /* 0x000000ffff3e0224 */ /* 0x000fc400078e0045 */
[----:B------:R-:W2:Y:S04]  /*9180*/  LDL R83, [R1+0x5c4] ;  /* 0x0005c40001537983 */ /* 0x000ea80000100800 */
[----:B------:R4:W2:Y:S02]  /*9190*/  @P0 LDG.E.U16 R92, desc[UR24][R70.64] ;  /* 0x00000018465c0981 */ /* 0x0008a4000c1e1500 */
[----:B----4-:R-:W-:Y:S02]  /*91a0*/  @P0 IMAD.MOV.U32 R70, RZ, RZ, R75 ;  /* 0x000000ffff460224 */ /* 0x010fe400078e004b */
[----:B------:R-:W-:Y:S01]  /*91b0*/  @P0 IMAD.MOV.U32 R71, RZ, RZ, R74 ;  /* 0x000000ffff470224 */ /* 0x000fe200078e004a */
[----:B------:R-:W4:Y:S04]  /*91c0*/  LDL R75, [R1+0x5e8] ;  /* 0x0005e800014b7983 */ /* 0x000f280000100800 */
[----:B------:R-:W4:Y:S04]  /*91d0*/  LDL R74, [R1+0x5e4] ;  /* 0x0005e400014a7983 */ /* 0x000f280000100800 */
[----:B---3--:R0:W-:Y:S02]  /*91e0*/  STS.U16 [R0+UR10+0x10c00], R3 ;  /* 0x010c000300007988 */ /* 0x0081e4000800040a */
[----:B0-----:R-:W-:-:S06]  /*91f0*/  PRMT R3, RZ, 0x7610, R3 ;  /* 0x00007610ff037816 */ /* 0x001fcc0000000003 */
[----:B------:R-:W3:Y:S04]  /*9200*/  @P0 LDG.E.U16 R3, desc[UR24][R70.64] ;  /* 0x0000001846030981 */ /* 0x000ee8000c1e1500 */
[----:B--2---:R0:W-:Y:S04]  /*9210*/  STS.U16 [R0+UR10+0x11000], R92 ;  /* 0x0110005c00007988 */ /* 0x0041e8000800040a */
[----:B------:R-:W2:Y:S04]  /*9220*/  LDL.LU.64 R70, [R1+0x940] ;  /* 0x0009400001467983 */ /* 0x000ea80000300a00 */
[----:B------:R-:W2:Y:S01]  /*9230*/  LDL R69, [R1+0x604] ;  /* 0x0006040001457983 */ /* 0x000ea20000100800 */
[----:B0-----:R-:W-:-:S06]  /*9240*/  PRMT R92, RZ, 0x7610, R92 ;  /* 0x00007610ff5c7816 */ /* 0x001fcc000000005c */
[----:B------:R0:W2:Y:S02]  /*9250*/  @P0 LDG.E.U16 R92, desc[UR24][R62.64] ;  /* 0x000000183e5c0981 */ /* 0x0000a4000c1e1500 */
[----:B0-----:R-:W-:Y:S02]  /*9260*/  @P0 IMAD.MOV.U32 R62, RZ, RZ, R84 ;  /* 0x000000ffff3e0224 */ /* 0x001fe400078e0054 */
[----:B------:R-:W-:Y:S01]  /*9270*/  @P0 IMAD.MOV.U32 R63, RZ, RZ, R72 ;  /* 0x000000ffff3f0224 */ /* 0x000fe200078e0048 */
[----:B---3--:R0:W-:Y:S02]  /*9280*/  STS.U16 [R0+UR10+0x11400], R3 ;  /* 0x0114000300007988 */ /* 0x0081e4000800040a */
[----:B0-----:R-:W-:-:S06]  /*9290*/  PRMT R3, RZ, 0x7610, R3 ;  /* 0x00007610ff037816 */ /* 0x001fcc0000000003 */
[----:B------:R0:W3:Y:S04]  /*92a0*/  @P0 LDG.E.U16 R3, desc[UR24][R62.64] ;  /* 0x000000183e030981 */ /* 0x0000e8000c1e1500 */
[----:B--2---:R1:W-:Y:S01]  /*92b0*/  STS.U16 [R0+UR10+0x11800], R92 ;  /* 0x0118005c00007988 */ /* 0x0043e2000800040a */
[----:B0-----:R-:W-:Y:S02]  /*92c0*/  @P0 IMAD.MOV.U32 R62, RZ, RZ, R76 ;  /* 0x000000ffff3e0224 */ /* 0x001fe400078e004c */
[----:B------:R-:W-:Y:S01]  /*92d0*/  @P0 IMAD.MOV.U32 R63, RZ, RZ, R85 ;  /* 0x000000ffff3f0224 */ /* 0x000fe200078e0055 */
[----:B-1----:R-:W-:-:S06]  /*92e0*/  PRMT R92, RZ, 0x7610, R92 ;  /* 0x00007610ff5c7816 */ /* 0x002fcc000000005c */
        /* <DEDUP_REMOVED lines=15> */
[----:B---3--:R0:W-:Y:S02]  /*93e0*/  STS.U16 [R0+UR10+0x12400], R3 ;  /* 0x0124000300007988 */ /* 0x0081e4000800040a */
[----:B0-----:R-:W-:-:S06]  /*93f0*/  PRMT R3, RZ, 0x7610, R3 ;  /* 0x00007610ff037816 */ /* 0x001fcc0000000003 */
[----:B------:R4:W3:Y:S04]  /*9400*/  @P0 LDG.E.U16 R3, desc[UR24][R62.64] ;  /* 0x000000183e030981 */ /* 0x0008e8000c1e1500 */
[----:B--2---:R0:W-:Y:S01]  /*9410*/  STS.U16 [R0+UR10+0x12800], R92 ;  /* 0x0128005c00007988 */ /* 0x0041e2000800040a */
[----:B----4-:R-:W-:Y:S02]  /*9420*/  @P0 IMAD.MOV.U32 R62, RZ, RZ, R75 ;  /* 0x000000ffff3e0224 */ /* 0x010fe400078e004b */
[----:B------:R-:W-:Y:S01]  /*9430*/  @P0 IMAD.MOV.U32 R63, RZ, RZ, R74 ;  /* 0x000000ffff3f0224 */ /* 0x000fe200078e004a */
[----:B------:R-:W2:Y:S01]  /*9440*/  LDL R75, [R1+0x490] ;  /* 0x00049000014b7983 */ /* 0x000ea20000100800 */
[----:B0-----:R-:W-:-:S03]  /*9450*/  PRMT R92, RZ, 0x7610, R92 ;  /* 0x00007610ff5c7816 */ /* 0x001fc6000000005c */
[----:B------:R-:W4:Y:S04]  /*9460*/  LDL R74, [R1+0x48c] ;  /* 0x00048c00014a7983 */ /* 0x000f280000100800 */
[----:B------:R0:W2:Y:S02]  /*9470*/  @P0 LDG.E.U16 R92, desc[UR24][R62.64] ;  /* 0x000000183e5c0981 */ /* 0x0000a4000c1e1500 */
[----:B0-----:R-:W-:Y:S02]  /*9480*/  @P0 IMAD.MOV.U32 R62, RZ, RZ, R91 ;  /* 0x000000ffff3e0224 */ /* 0x001fe400078e005b */
[----:B------:R-:W-:Y:S01]  /*9490*/  @P0 IMAD.MOV.U32 R63, RZ, RZ, R69 ;  /* 0x000000ffff3f0224 */ /* 0x000fe200078e0045 */
[----:B------:R-:W4:Y:S01]  /*94a0*/  LDL.LU R91, [R1+0x938] ;  /* 0x00093800015b7983 */ /* 0x000f220000300800 */
[----:B------:R-:W-:-:S03]  /*94b0*/  LOP3.LUT R68, R0, 0x20, RZ, 0x3c, !PT ;  /* 0x0000002000447812 */ /* 0x000fc600078e3cff */
[----:B------:R-:W4:Y:S04]  /*94c0*/  LDL R84, [R1+0x4f0] ;  /* 0x0004f00001547983 */ /* 0x000f280000100800 */
[----:B------:R-:W4:Y:S04]  /*94d0*/  LDL R76, [R1+0x510] ;  /* 0x00051000014c7983 */ /* 0x000f280000100800 */
[----:B------:R-:W4:Y:S04]  /*94e0*/  LDL R85, [R1+0x50c] ;  /* 0x00050c0001557983 */ /* 0x000f280000100800 */
[----:B------:R-:W4:Y:S04]  /*94f0*/  LDL R82, [R1+0x530] ;  /* 0x0005300001527983 */ /* 0x000f280000100800 */
[----:B------:R-:W4:Y:S04]  /*9500*/  LDL R77, [R1+0x52c] ;  /* 0x00052c00014d7983 */ /* 0x000f280000100800 */
        /* <DEDUP_REMOVED lines=9> */
[----:B-1----:R-:W-:-:S03]  /*95a0*/  PRMT R92, RZ, 0x7610, R92 ;  /* 0x00007610ff5c7816 */ /* 0x002fc6000000005c */
        /* <DEDUP_REMOVED lines=12> */
[----:B-1----:R-:W-:Y:S01]  /*9670*/  PRMT R92, RZ, 0x7610, R92 ;  /* 0x00007610ff5c7816 */ /* 0x002fe2000000005c */
[----:B------:R-:W-:Y:S02]  /*9680*/  @P0 IMAD.MOV.U32 R80, RZ, RZ, R75 ;  /* 0x000000ffff500224 */ /* 0x000fe400078e004b */
[----:B----4-:R-:W-:Y:S01]  /*9690*/  @P0 IMAD.MOV.U32 R81, RZ, RZ, R74 ;  /* 0x000000ffff510224 */ /* 0x010fe200078e004a */
[----:B------:R-:W2:Y:S04]  /*96a0*/  LDL R75, [R1+0x550] ;  /* 0x00055000014b7983 */ /* 0x000ea80000100800 */
[----:B------:R-:W4:Y:S01]  /*96b0*/  @P0 LDG.E.U16 R92, desc[UR24][R62.64] ;  /* 0x000000183e5c0981 */ /* 0x000f22000c1e1500 */
[----:B------:R-:W-:-:S03]  /*96c0*/  @P0 IMAD.MOV.U32 R72, RZ, RZ, R65 ;  /* 0x000000ffff480224 */ /* 0x000fc600078e0041 */
[----:B------:R-:W2:Y:S04]  /*96d0*/  LDL R74, [R1+0x54c] ;  /* 0x00054c00014a7983 */ /* 0x000ea80000100800 */
[----:B------:R-:W2:Y:S04]  /*96e0*/  LDL R63, [R1+0x4ec] ;  /* 0x0004ec00013f7983 */ /* 0x000ea80000100800 */
[----:B---3--:R0:W-:Y:S02]  /*96f0*/  STS.U16 [R0+UR10+0x13c00], R3 ;  /* 0x013c000300007988 */ /* 0x0081e4000800040a */
[----:B0-----:R-:W-:-:S06]  /*9700*/  PRMT R3, RZ, 0x7610, R3 ;  /* 0x00007610ff037816 */ /* 0x001fcc0000000003 */
[----:B------:R-:W3:Y:S04]  /*9710*/  @P0 LDG.E.U16 R3, desc[UR24][R80.64] ;  /* 0x0000001850030981 */ /* 0x000ee8000c1e1500 */
[----:B----4-:R-:W-:Y:S01]  /*9720*/  STS.U16 [R68+UR10+0x10100], R92 ;  /* 0x0101005c44007988 */ /* 0x010fe2000800040a */
[----:B------:R-:W-:Y:S01]  /*9730*/  @P0 IMAD.MOV.U32 R62, RZ, RZ, R84 ;  /* 0x000000ffff3e0224 */ /* 0x000fe200078e0054 */
[----:B--2---:R-:W-:Y:S02]  /*9740*/  @P0 LOP3.LUT R75, R75, R74, RZ, 0x3c, !PT ;  /* 0x0000004a4b4b0212 */ /* 0x004fe400078e3cff */
[----:B------:R-:W2:Y:S04]  /*9750*/  LDL R80, [R1+0x58c] ;  /* 0x00058c0001507983 */ /* 0x000ea80000100800 */
[----:B------:R-:W2:Y:S04]  /*9760*/  LDL R81, [R1+0x590] ;  /* 0x0005900001517983 */ /* 0x000ea80000100800 */
[----:B---3--:R0:W-:Y:S02]  /*9770*/  STS.U16 [R68+UR10+0x10500], R3 ;  /* 0x0105000344007988 */ /* 0x0081e4000800040a */
[----:B0-----:R-:W-:-:S06]  /*9780*/  PRMT R3, RZ, 0x7610, R3 ;  /* 0x00007610ff037816 */ /* 0x001fcc0000000003 */
[----:B------:R-:W3:Y:S01]  /*9790*/  @P0 LDG.E.U16 R3, desc[UR24][R72.64] ;  /* 0x0000001848030981 */ /* 0x000ee2000c1e1500 */
[----:B------:R-:W-:Y:S01]  /*97a0*/  @P0 IMAD.MOV.U32 R84, RZ, RZ, R76 ;  /* 0x000000ffff540224 */ /* 0x000fe200078e004c */
[----:B------:R-:W-:Y:S02]  /*97b0*/  @P0 LOP3.LUT R74, R75, R74, RZ, 0x3c, !PT ;  /* 0x0000004a4b4a0212 */ /* 0x000fe400078e3cff */
[----:B--2---:R-:W-:Y:S01]  /*97c0*/  @P0 LOP3.LUT R81, R81, R80, RZ, 0x3c, !PT ;  /* 0x0000005051510212 */ /* 0x004fe200078e3cff */
[----:B------:R-:W2:Y:S04]  /*97d0*/  LDL.LU R72, [R1+0x934] ;  /* 0x0009340001487983 */ /* 0x000ea80000300800 */
[----:B---3--:R0:W-:Y:S01]  /*97e0*/  STS.U16 [R68+UR10+0x10900], R3 ;  /* 0x0109000344007988 */ /* 0x0081e2000800040a */
[----:B------:R-:W-:Y:S01]  /*97f0*/  @P0 IMAD.MOV.U32 R76, RZ, RZ, R82 ;  /* 0x000000ffff4c0224 */ /* 0x000fe200078e0052 */
[----:B------:R-:W-:-:S02]  /*9800*/  @P0 LOP3.LUT R75, R75, R74, RZ, 0x3c, !PT ;  /* 0x0000004a4b4b0212 */ /* 0x000fc400078e3cff */
[----:B------:R-:W-:Y:S01]  /*9810*/  @P0 LOP3.LUT R80, R81, R80, RZ, 0x3c, !PT ;  /* 0x0000005051500212 */ /* 0x000fe200078e3cff */
[----:B------:R-:W3:Y:S04]  /*9820*/  LDL R73, [R1+0x5ac] ;  /* 0x0005ac0001497983 */ /* 0x000ee80000100800 */
[----:B------:R-:W4:Y:S01]  /*9830*/  LDL R65, [R1+0x5b0] ;  /* 0x0005b00001417983 */ /* 0x000f220000100800 */
[----:B0-----:R-:W-:-:S06]  /*9840*/  PRMT R3, RZ, 0x7610, R3 ;  /* 0x00007610ff037816 */ /* 0x001fcc0000000003 */
[----:B------:R-:W2:Y:S01]  /*9850*/  @P0 LDG.E.U16 R3, desc[UR24][R70.64] ;  /* 0x0000001846030981 */ /* 0x000ea2000c1e1500 */
[----:B------:R-:W-:Y:S01]  /*9860*/  @P0 IMAD.MOV.U32 R82, RZ, RZ, R69 ;  /* 0x000000ffff520224 */ /* 0x000fe200078e0045 */
[----:B------:R-:W-:Y:S02]  /*9870*/  @P0 LOP3.LUT R81, R81, R80, RZ, 0x3c, !PT ;  /* 0x0000005051510212 */ /* 0x000fe400078e3cff */
[----:B------:R-:W3:Y:S04]  /*9880*/  LDL.LU R71, [R1+0x930] ;  /* 0x0009300001477983 */ /* 0x000ee80000300800 */
[----:B------:R-:W3:Y:S04]  /*9890*/  LDL R70, [R1+0x5cc] ;  /* 0x0005cc0001467983 */ /* 0x000ee80000100800 */
[----:B--2---:R0:W-:Y:S02]  /*98a0*/  STS.U16 [R68+UR10+0x10d00], R3 ;  /* 0x010d000344007988 */ /* 0x0041e4000800040a */
[----:B0-----:R-:W-:-:S06]  /*98b0*/  PRMT R3, RZ, 0x7610, R3 ;  /* 0x00007610ff037816 */ /* 0x001fcc0000000003 */
[----:B------:R-:W2:Y:S04]  /*98c0*/  @P0 LDG.E.U16 R3, desc[UR24][R62.64] ;  /* 0x000000183e030981 */ /* 0x000ea8000c1e1500 */
[----:B------:R-:W3:Y:S04]  /*98d0*/  LDL.LU.64 R62, [R1+0x928] ;  /* 0x00092800013e7983 */ /* 0x000ee80000300a00 */
        /* <DEDUP_REMOVED lines=15> */
[----:B--2---:R0:W-:Y:S02]  /*99d0*/  STS.U16 [R68+UR10+0x12100], R3 ;  /* 0x0121000344007988 */ /* 0x0041e4000800040a */
[----:B0-----:R-:W-:-:S06]  /*99e0*/  PRMT R3, RZ, 0x7610, R3 ;  /* 0x00007610ff037816 */ /* 0x001fcc0000000003 */
[----:B------:R4:W2:Y:S02]  /*99f0*/  @P0 LDG.E.U16 R3, desc[UR24][R80.64] ;  /* 0x0000001850030981 */ /* 0x0008a4000c1e1500 */
[----:B----4-:R-:W-:Y:S02]  /*9a00*/  @P0 IMAD.MOV.U32 R80, RZ, RZ, R65 ;  /* 0x000000ffff500224 */ /* 0x010fe400078e0041 */
[----:B---3--:R-:W-:Y:S01]  /*9a10*/  @P0 IMAD.MOV.U32 R81, RZ, RZ, R73 ;  /* 0x000000ffff510224 */ /* 0x008fe200078e0049 */
[----:B------:R-:W3:Y:S04]  /*9a20*/  LDL R65, [R1+0x478] ;  /* 0x0004780001417983 */ /* 0x000ee80000100800 */
[----:B------:R-:W4:Y:S04]  /*9a30*/  LDL R73, [R1+0x474] ;  /* 0x0004740001497983 */ /* 0x000f280000100800 */
[----:B--2---:R0:W-:Y:S02]  /*9a40*/  STS.U16 [R68+UR10+0x12500], R3 ;  /* 0x0125000344007988 */ /* 0x0041e4000800040a */
[----:B0-----:R-:W-:-:S06]  /*9a50*/  PRMT R3, RZ, 0x7610, R3 ;  /* 0x00007610ff037816 */ /* 0x001fcc0000000003 */
[----:B------:R0:W2:Y:S02]  /*9a60*/  @P0 LDG.E.U16 R3, desc[UR24][R80.64] ;  /* 0x0000001850030981 */ /* 0x0000a4000c1e1500 */
[----:B0-----:R-:W-:Y:S02]  /*9a70*/  @P0 IMAD.MOV.U32 R80, RZ, RZ, R91 ;  /* 0x000000ffff500224 */ /* 0x001fe400078e005b */
[----:B------:R-:W-:Y:S01]  /*9a80*/  @P0 IMAD.MOV.U32 R81, RZ, RZ, R70 ;  /* 0x000000ffff510224 */ /* 0x000fe200078e0046 */
[----:B------:R-:W3:Y:S04]  /*9a90*/  LDL.LU R91, [R1+0x908] ;  /* 0x00090800015b7983 */ /* 0x000ee80000300800 */
[----:B--2---:R0:W-:Y:S01]  /*9aa0*/  STS.U16 [R68+UR10+0x12900], R3 ;  /* 0x0129000344007988 */ /* 0x0041e2000800040a */
[----:B------:R-:W-:Y:S01]  /*9ab0*/  @P0 IMAD.MOV.U32 R70, RZ, RZ, R78 ;  /* 0x000000ffff460224 */ /* 0x000fe200078e004e */
[----:B------:R-:W-:-:S02]  /*9ac0*/  PRMT R92, RZ, 0x7610, R92 ;  /* 0x00007610ff5c7816 */ /* 0x000fc4000000005c */
[----:B------:R-:W2:Y:S04]  /*9ad0*/  LDL R82, [R1+0x4d4] ;  /* 0x0004d40001527983 */ /* 0x000ea80000100800 */
[----:B------:R-:W2:Y:S01]  /*9ae0*/  LDL R83, [R1+0x4d8] ;  /* 0x0004d80001537983 */ /* 0x000ea20000100800 */
[----:B0-----:R-:W-:-:S03]  /*9af0*/  PRMT R3, RZ, 0x7610, R3 ;  /* 0x00007610ff037816 */ /* 0x001fc60000000003 */
[----:B------:R-:W2:Y:S04]  /*9b00*/  LDL R69, [R1+0x4f8] ;  /* 0x0004f80001457983 */ /* 0x000ea80000100800 */
[----:B------:R-:W2:Y:S04]  /*9b10*/  @P0 LDG.E.U16 R3, desc[UR24][R80.64] ;  /* 0x0000001850030981 */ /* 0x000ea8000c1e1500 */
[----:B------:R-:W3:Y:S04]  /*9b20*/  LDL R78, [R1+0x574] ;  /* 0x00057400014e7983 */ /* 0x000ee80000100800 */
[----:B------:R-:W3:Y:S04]  /*9b30*/  LDL R80, [R1+0x514] ;  /* 0x0005140001507983 */ /* 0x000ee80000100800 */
[----:B------:R-:W3:Y:S04]  /*9b40*/  LDL R81, [R1+0x518] ;  /* 0x0005180001517983 */ /* 0x000ee80000100800 */
[----:B--2---:R0:W-:Y:S02]  /*9b50*/  STS.U16 [R68+UR10+0x12d00], R3 ;  /* 0x012d000344007988 */ /* 0x0041e4000800040a */
[----:B0-----:R-:W-:-:S06]  /*9b60*/  PRMT R3, RZ, 0x7610, R3 ;  /* 0x00007610ff037816 */ /* 0x001fcc0000000003 */
[----:B------:R-:W2:Y:S04]  /*9b70*/  @P0 LDG.E.U16 R3, desc[UR24][R74.64] ;  /* 0x000000184a030981 */ /* 0x000ea8000c1e1500 */
[----:B------:R-:W3:Y:S04]  /*9b80*/  LDL R74, [R1+0x494] ;  /* 0x00049400014a7983 */ /* 0x000ee80000100800 */
[----:B------:R-:W3:Y:S04]  /*9b90*/  LDL R75, [R1+0x498] ;  /* 0x00049800014b7983 */ /* 0x000ee80000100800 */
[----:B--2---:R0:W-:Y:S02]  /*9ba0*/  STS.U16 [R68+UR10+0x13100], R3 ;  /* 0x0131000344007988 */ /* 0x0041e4000800040a */
[----:B0-----:R-:W-:-:S06]  /*9bb0*/  PRMT R3, RZ, 0x7610, R3 ;  /* 0x00007610ff037816 */ /* 0x001fcc0000000003 */
[----:B------:R0:W2:Y:S02]  /*9bc0*/  @P0 LDG.E.U16 R3, desc[UR24][R70.64] ;  /* 0x0000001846030981 */ /* 0x0000a4000c1e1500 */
[----:B0-----:R-:W-:Y:S02]  /*9bd0*/  @P0 IMAD.MOV.U32 R70, RZ, RZ, R76 ;  /* 0x000000ffff460224 */ /* 0x001fe400078e004c */
[----:B------:R-:W-:Y:S01]  /*9be0*/  @P0 IMAD.MOV.U32 R71, RZ, RZ, R77 ;  /* 0x000000ffff470224 */ /* 0x000fe200078e004d */
[----:B---3--:R-:W-:Y:S01]  /*9bf0*/  @P0 LOP3.LUT R75, R75, R74, RZ, 0x3c, !PT ;  /* 0x0000004a4b4b0212 */ /* 0x008fe200078e3cff */
[----:B------:R-:W3:Y:S04]  /*9c00*/  LDL R76, [R1+0x4b4] ;  /* 0x0004b400014c7983 */ /* 0x000ee80000100800 */
[----:B--2---:R0:W-:Y:S04]  /*9c10*/  STS.U16 [R68+UR10+0x13500], R3 ;  /* 0x0135000344007988 */ /* 0x0041e8000800040a */
[----:B------:R-:W3:Y:S01]  /*9c20*/  LDL R77, [R1+0x4b8] ;  /* 0x0004b800014d7983 */ /* 0x000ee20000100800 */
[----:B0-----:R-:W-:-:S06]  /*9c30*/  PRMT R3, RZ, 0x7610, R3 ;  /* 0x00007610ff037816 */ /* 0x001fcc0000000003 */
[----:B------:R0:W2:Y:S02]  /*9c40*/  @P0 LDG.E.U16 R3, desc[UR24][R70.64] ;  /* 0x0000001846030981 */ /* 0x0000a4000c1e1500 */
[----:B0-----:R-:W-:Y:S02]  /*9c50*/  @P0 IMAD.MOV.U32 R70, RZ, RZ, R72 ;  /* 0x000000ffff460224 */ /* 0x001fe400078e0048 */
[----:B------:R-:W-:Y:S01]  /*9c60*/  @P0 IMAD.MOV.U32 R71, RZ, RZ, R79 ;  /* 0x000000ffff470224 */ /* 0x000fe200078e004f */
[----:B------:R-:W-:Y:S01]  /*9c70*/  @P0 LOP3.LUT R74, R75, R74, RZ, 0x3c, !PT ;  /* 0x0000004a4b4a0212 */ /* 0x000fe200078e3cff */
[----:B------:R-:W4:Y:S04]  /*9c80*/  LDL R72, [R1+0x554] ;  /* 0x0005540001487983 */ /* 0x000f280000100800 */
[----:B--2---:R0:W-:Y:S01]  /*9c90*/  STS.U16 [R68+UR10+0x13900], R3 ;  /* 0x0139000344007988 */ /* 0x0041e2000800040a */
[----:B---3--:R-:W-:-:S02]  /*9ca0*/  @P0 LOP3.LUT R77, R77, R76, RZ, 0x3c, !PT ;  /* 0x0000004c4d4d0212 */ /* 0x008fc400078e3cff */
[----:B------:R-:W-:Y:S01]  /*9cb0*/  @P0 LOP3.LUT R83, R83, R82, RZ, 0x3c, !PT ;  /* 0x0000005253530212 */ /* 0x000fe200078e3cff */
[----:B------:R-:W2:Y:S01]  /*9cc0*/  LDL R79, [R1+0x578] ;  /* 0x00057800014f7983 */ /* 0x000ea20000100800 */
[----:B0-----:R-:W-:-:S06]  /*9cd0*/  PRMT R3, RZ, 0x7610, R3 ;  /* 0x00007610ff037816 */ /* 0x001fcc0000000003 */
[----:B------:R0:W3:Y:S01]  /*9ce0*/  @P0 LDG.E.U16 R3, desc[UR24][R70.64] ;  /* 0x0000001846030981 */ /* 0x0000e2000c1e1500 */
[----:B------:R-:W-:Y:S01]  /*9cf0*/  @P0 LOP3.LUT R75, R75, R74, RZ, 0x3c, !PT ;  /* 0x0000004a4b4b0212 */ /* 0x000fe200078e3cff */
[----:B0-----:R-:W-:Y:S02]  /*9d00*/  @P0 IMAD.MOV.U32 R70, RZ, RZ, R65 ;  /* 0x000000ffff460224 */ /* 0x001fe400078e0041 */
[----:B----4-:R-:W-:Y:S01]  /*9d10*/  @P0 IMAD.MOV.U32 R71, RZ, RZ, R73 ;  /* 0x000000ffff470224 */ /* 0x010fe200078e0049 */
[----:B---3--:R0:W-:Y:S04]  /*9d20*/  STS.U16 [R68+UR10+0x13d00], R3 ;  /* 0x013d000344007988 */ /* 0x0081e8000800040a */
[----:B------:R-:W3:Y:S01]  /*9d30*/  @P0 LDG.E.U16 R92, desc[UR24][R70.64] ;  /* 0x00000018465c0981 */ /* 0x000ee2000c1e1500 */
[----:B------:R-:W-:-:S02]  /*9d40*/  LOP3.LUT R65, R0, 0x40, RZ, 0x3c, !PT ;  /* 0x0000004000417812 */ /* 0x000fc400078e3cff */
[----:B------:R-:W-:Y:S01]  /*9d50*/  @P0 LOP3.LUT R76, R77, R76, RZ, 0x3c, !PT ;  /* 0x0000004c4d4c0212 */ /* 0x000fe200078e3cff */
[----:B------:R-:W4:Y:S01]  /*9d60*/  LDL R73, [R1+0x558] ;  /* 0x0005580001497983 */ /* 0x000f220000100800 */
[----:B0-----:R-:W-:Y:S02]  /*9d70*/  PRMT R3, RZ, 0x7610, R3 ;  /* 0x00007610ff037816 */ /* 0x001fe40000000003 */
[----:B------:R-:W-:Y:S01]  /*9d80*/  @P0 LOP3.LUT R82, R83, R82, RZ, 0x3c, !PT ;  /* 0x0000005253520212 */ /* 0x000fe200078e3cff */
[----:B------:R-:W2:Y:S04]  /*9d90*/  LDL R68, [R1+0x4f4] ;  /* 0x0004f40001447983 */ /* 0x000ea80000100800 */
[----:B------:R-:W2:Y:S01]  /*9da0*/  @P0 LDG.E.U16 R3, desc[UR24][R74.64] ;  /* 0x000000184a030981 */ /* 0x000ea2000c1e1500 */
[----:B------:R-:W-:-:S02]  /*9db0*/  @P0 LOP3.LUT R77, R77, R76, RZ, 0x3c, !PT ;  /* 0x0000004c4d4d0212 */ /* 0x000fc400078e3cff */
[----:B------:R-:W-:Y:S01]  /*9dc0*/  @P0 LOP3.LUT R81, R81, R80, RZ, 0x3c, !PT ;  /* 0x0000005051510212 */ /* 0x000fe200078e3cff */
[----:B------:R-:W2:Y:S04]  /*9dd0*/  LDL R70, [R1+0x534] ;  /* 0x0005340001467983 */ /* 0x000ea80000100800 */
[----:B------:R-:W2:Y:S04]  /*9de0*/  LDL R71, [R1+0x538] ;  /* 0x0005380001477983 */ /* 0x000ea80000100800 */
[----:B---3--:R-:W-:Y:S01]  /*9df0*/  STS.U16 [R65+UR10+0x10200], R92 ;  /* 0x0102005c41007988 */ /* 0x008fe2000800040a */
[----:B------:R-:W-:-:S02]  /*9e00*/  @P0 LOP3.LUT R83, R83, R82, RZ, 0x3c, !PT ;  /* 0x0000005253530212 */ /* 0x000fc400078e3cff */
[----:B----4-:R-:W-:Y:S01]  /*9e10*/  @P0 LOP3.LUT R73, R73, R72, RZ, 0x3c, !PT ;  /* 0x0000004849490212 */ /* 0x010fe200078e3cff */
[----:B------:R-:W3:Y:S01]  /*9e20*/  LDL R74, [R1+0x594] ;  /* 0x00059400014a7983 */ /* 0x000ee20000100800 */
[----:B--2---:R-:W-:-:S03]  /*9e30*/  @P0 LOP3.LUT R69, R69, R68, RZ, 0x3c, !PT ;  /* 0x0000004445450212 */ /* 0x004fc600078e3cff */
[----:B------:R-:W3:Y:S04]  /*9e40*/  LDL R75, [R1+0x598] ;  /* 0x00059800014b7983 */ /* 0x000ee80000100800 */
[----:B------:R0:W-:Y:S02]  /*9e50*/  STS.U16 [R65+UR10+0x10600], R3 ;  /* 0x0106000341007988 */ /* 0x0001e4000800040a */
[----:B0-----:R-:W-:-:S06]  /*9e60*/  PRMT R3, RZ, 0x7610, R3 ;  /* 0x00007610ff037816 */ /* 0x001fcc0000000003 */
[----:B------:R-:W2:Y:S01]  /*9e70*/  @P0 LDG.E.U16 R3, desc[UR24][R76.64] ;  /* 0x000000184c030981 */ /* 0x000ea2000c1e1500 */
[----:B------:R-:W-:Y:S02]  /*9e80*/  @P0 LOP3.LUT R68, R69, R68, RZ, 0x3c, !PT ;  /* 0x0000004445440212 */ /* 0x000fe400078e3cff */
[----:B------:R-:W-:Y:S02]  /*9e90*/  @P0 LOP3.LUT R80, R81, R80, RZ, 0x3c, !PT ;  /* 0x0000005051500212 */ /* 0x000fe400078e3cff */
[----:B------:R-:W-:Y:S02]  /*9ea0*/  @P0 LOP3.LUT R71, R71, R70, RZ, 0x3c, !PT ;  /* 0x0000004647470212 */ /* 0x000fe400078e3cff */
[----:B------:R-:W-:Y:S02]  /*9eb0*/  @P0 LOP3.LUT R72, R73, R72, RZ, 0x3c, !PT ;  /* 0x0000004849480212 */ /* 0x000fe400078e3cff */
[----:B------:R-:W-:Y:S01]  /*9ec0*/  @P0 LOP3.LUT R79, R79, R78, RZ, 0x3c, !PT ;  /* 0x0000004e4f4f0212 */ /* 0x000fe200078e3cff */
[----:B------:R-:W4:Y:S04]  /*9ed0*/  LDL R76, [R1+0x5b4] ;  /* 0x0005b400014c7983 */ /* 0x000f280000100800 */
[----:B------:R-:W3:Y:S04]  /*9ee0*/  LDL R77, [R1+0x5b8] ;  /* 0x0005b800014d7983 */ /* 0x000ee80000100800 */
[----:B--2---:R0:W-:Y:S02]  /*9ef0*/  STS.U16 [R65+UR10+0x10a00], R3 ;  /* 0x010a000341007988 */ /* 0x0041e4000800040a */
[----:B0-----:R-:W-:-:S06]  /*9f00*/  PRMT R3, RZ, 0x7610, R3 ;  /* 0x00007610ff037816 */ /* 0x001fcc0000000003 */
[----:B------:R-:W2:Y:S01]  /*9f10*/  @P0 LDG.E.U16 R3, desc[UR24][R82.64] ;  /* 0x0000001852030981 */ /* 0x000ea2000c1e1500 */
[----:B------:R-:W-:Y:S02]  /*9f20*/  @P0 LOP3.LUT R69, R69, R68, RZ, 0x3c, !PT ;  /* 0x0000004445450212 */ /* 0x000fe400078e3cff */
[----:B------:R-:W-:Y:S02]  /*9f30*/  @P0 LOP3.LUT R81, R81, R80, RZ, 0x3c, !PT ;  /* 0x0000005051510212 */ /* 0x000fe400078e3cff */
[----:B------:R-:W-:Y:S02]  /*9f40*/  @P0 LOP3.LUT R70, R71, R70, RZ, 0x3c, !PT ;  /* 0x0000004647460212 */ /* 0x000fe400078e3cff */
[----:B------:R-:W-:Y:S02]  /*9f50*/  @P0 LOP3.LUT R73, R73, R72, RZ, 0x3c, !PT ;  /* 0x0000004849490212 */ /* 0x000fe400078e3cff */
[----:B------:R-:W-:Y:S01]  /*9f60*/  @P0 LOP3.LUT R78, R79, R78, RZ, 0x3c, !PT ;  /* 0x0000004e4f4e0212 */ /* 0x000fe200078e3cff */
[----:B------:R-:W3:Y:S04]  /*9f70*/  LDL.LU.64 R82, [R1+0x900] ;  /* 0x0009000001527983 */ /* 0x000ee80000300a00 */
[----:B--2---:R0:W-:Y:S02]  /*9f80*/  STS.U16 [R65+UR10+0x10e00], R3 ;  /* 0x010e000341007988 */ /* 0x0041e4000800040a */
[----:B0-----:R-:W-:-:S06]  /*9f90*/  PRMT R3, RZ, 0x7610, R3 ;  /* 0x00007610ff037816 */ /* 0x001fcc0000000003 */
[----:B------:R-:W2:Y:S01]  /*9fa0*/  @P0 LDG.E.U16 R3, desc[UR24][R68.64] ;  /* 0x0000001844030981 */ /* 0x000ea2000c1e1500 */
[----:B------:R-:W-:Y:S02]  /*9fb0*/  @P0 LOP3.LUT R71, R71, R70, RZ, 0x3c, !PT ;  /* 0x0000004647470212 */ /* 0x000fe400078e3cff */
[----:B------:R-:W-:Y:S02]  /*9fc0*/  @P0 LOP3.LUT R79, R79, R78, RZ, 0x3c, !PT ;  /* 0x0000004e4f4f0212 */ /* 0x000fe400078e3cff */
[----:B---3--:R-:W-:Y:S01]  /*9fd0*/  @P0 LOP3.LUT R75, R75, R74, RZ, 0x3c, !PT ;  /* 0x0000004a4b4b0212 */ /* 0x008fe200078e3cff */
[----:B------:R-:W3:Y:S04]  /*9fe0*/  LDL.LU.64 R68, [R1+0x8f8] ;  /* 0x0008f80001447983 */ /* 0x000ee80000300a00 */
[----:B--2---:R0:W-:Y:S02]  /*9ff0*/  STS.U16 [R65+UR10+0x11200], R3 ;  /* 0x0112000341007988 */ /* 0x0041e4000800040a */
[----:B0-----:R-:W-:-:S06]  /*a000*/  PRMT R3, RZ, 0x7610, R3 ;  /* 0x00007610ff037816 */ /* 0x001fcc0000000003 */
[----:B------:R-:W2:Y:S01]  /*a010*/  @P0 LDG.E.U16 R3, desc[UR24][R80.64] ;  /* 0x0000001850030981 */ /* 0x000ea2000c1e1500 */
[----:B------:R-:W-:-:S03]  /*a020*/  @P0 LOP3.LUT R74, R75, R74, RZ, 0x3c, !PT ;  /* 0x0000004a4b4a0212 */ /* 0x000fc600078e3cff */
        /* <DEDUP_REMOVED lines=16> */
[----:B0-----:R-:W-:Y:S02]  /*a130*/  @P0 IMAD.MOV.U32 R74, RZ, RZ, R77 ;  /* 0x000000ffff4a0224 */ /* 0x001fe400078e004d */
[----:B----4-:R-:W-:Y:S01]  /*a140*/  @P0 IMAD.MOV.U32 R75, RZ, RZ, R76 ;  /* 0x000000ffff4b0224 */ /* 0x010fe200078e004c */
[----:B------:R-:W-:Y:S01]  /*a150*/  PRMT R92, RZ, 0x7610, R92 ;  /* 0x00007610ff5c7816 */ /* 0x000fe2000000005c */
[----:B------:R-:W4:Y:S04]  /*a160*/  LDL R76, [R1+0x4a0] ;  /* 0x0004a000014c7983 */ /* 0x000f280000100800 */
        /* <DEDUP_REMOVED lines=8> */
[----:B---3--:R-:W2:Y:S04]  /*a1f0*/  @P0 LDG.E.U16 R3, desc[UR24][R72.64] ;  /* 0x0000001848030981 */ /* 0x008ea8000c1e1500 */
[----:B------:R-:W3:Y:S04]  /*a200*/  LDL R73, [R1+0x47c] ;  /* 0x00047c0001497983 */ /* 0x000ee80000100800 */
[----:B--2---:R0:W-:Y:S02]  /*a210*/  STS.U16 [R65+UR10+0x12e00], R3 ;  /* 0x012e000341007988 */ /* 0x0041e4000800040a */
[----:B0-----:R-:W-:-:S06]  /*a220*/  PRMT R3, RZ, 0x7610, R3 ;  /* 0x00007610ff037816 */ /* 0x001fcc0000000003 */
[----:B------:R0:W2:Y:S01]  /*a230*/  @P0 LDG.E.U16 R3, desc[UR24][R70.64] ;  /* 0x0000001846030981 */ /* 0x0000a2000c1e1500 */
[----:B------:R-:W-:Y:S02]  /*a240*/  @P0 IMAD.MOV.U32 R72, RZ, RZ, R74 ;  /* 0x000000ffff480224 */ /* 0x000fe400078e004a */
[----:B----4-:R-:W-:Y:S01]  /*a250*/  @P0 IMAD.MOV.U32 R78, RZ, RZ, R76 ;  /* 0x000000ffff4e0224 */ /* 0x010fe200078e004c */
[----:B------:R-:W4:Y:S01]  /*a260*/  LDL R74, [R1+0x580] ;  /* 0x00058000014a7983 */ /* 0x000f220000100800 */
[----:B------:R-:W-:-:S03]  /*a270*/  @P0 IMAD.MOV.U32 R79, RZ, RZ, R75 ;  /* 0x000000ffff4f0224 */ /* 0x000fc600078e004b */
[----:B---3--:R-:W3:Y:S01]  /*a280*/  @P0 LDG.E.U16 R92, desc[UR24][R72.64] ;  /* 0x00000018485c0981 */ /* 0x008ee2000c1e1500 */
[----:B0-----:R-:W-:-:S03]  /*a290*/  LOP3.LUT R71, R0, 0x60, RZ, 0x3c, !PT ;  /* 0x0000006000477812 */ /* 0x001fc600078e3cff */
[----:B------:R-:W3:Y:S04]  /*a2a0*/  LDL R70, [R1+0x540] ;  /* 0x0005400001467983 */ /* 0x000ee80000100800 */
[----:B------:R-:W3:Y:S04]  /*a2b0*/  LDL R76, [R1+0x5a0] ;  /* 0x0005a000014c7983 */ /* 0x000ee80000100800 */
[----:B------:R-:W3:Y:S04]  /*a2c0*/  LDL R72, [R1+0x560] ;  /* 0x0005600001487983 */ /* 0x000ee80000100800 */
[----:B------:R-:W3:Y:S04]  /*a2d0*/  LDL R73, [R1+0x57c] ;  /* 0x00057c0001497983 */ /* 0x000ee80000100800 */
[----:B------:R-:W3:Y:S04]  /*a2e0*/  LDL R75, [R1+0x59c] ;  /* 0x00059c00014b7983 */ /* 0x000ee80000100800 */
[----:B--2---:R0:W-:Y:S02]  /*a2f0*/  STS.U16 [R65+UR10+0x13200], R3 ;  /* 0x0132000341007988 */ /* 0x0041e4000800040a */
[----:B0-----:R-:W-:-:S06]  /*a300*/  PRMT R3, RZ, 0x7610, R3 ;  /* 0x00007610ff037816 */ /* 0x001fcc0000000003 */
[----:B------:R0:W2:Y:S02]  /*a310*/  @P0 LDG.E.U16 R3, desc[UR24][R68.64] ;  /* 0x0000001844030981 */ /* 0x0000a4000c1e1500 */
[----:B0-----:R-:W-:Y:S02]  /*a320*/  @P0 IMAD.MOV.U32 R68, RZ, RZ, R62 ;  /* 0x000000ffff440224 */ /* 0x001fe400078e003e */
[----:B------:R-:W-:Y:S01]  /*a330*/  @P0 IMAD.MOV.U32 R69, RZ, RZ, R66 ;  /* 0x000000ffff450224 */ /* 0x000fe200078e0042 */
        /* <DEDUP_REMOVED lines=15> */
[----:B0-----:R-:W-:-:S02]  /*a430*/  PRMT R3, RZ, 0x7610, R3 ;  /* 0x00007610ff037816 */ /* 0x001fc40000000003 */
[----:B------:R-:W2:Y:S04]  /*a440*/  LDL R65, [R1+0x4fc] ;  /* 0x0004fc0001417983 */ /* 0x000ea80000100800 */
[----:B------:R0:W2:Y:S04]  /*a450*/  @P0 LDG.E.U16 R3, desc[UR24][R78.64] ;  /* 0x000000184e030981 */ /* 0x0000a8000c1e1500 */
[----:B------:R1:W-:Y:S04]  /*a460*/  STS.U16 [R71+UR10+0x13f00], R67 ;  /* 0x013f004347007988 */ /* 0x0003e8000800040a */
[----:B---3--:R3:W-:Y:S01]  /*a470*/  STS.U16 [R71+UR10+0x10300], R92 ;  /* 0x0103005c47007988 */ /* 0x0087e2000800040a */
[----:B0-----:R-:W-:-:S02]  /*a480*/  @P0 IMAD.MOV.U32 R78, RZ, RZ, R77 ;  /* 0x000000ffff4e0224 */ /* 0x001fc400078e004d */
[----:B------:R-:W-:Y:S01]  /*a490*/  @P0 IMAD.MOV.U32 R79, RZ, RZ, R62 ;  /* 0x000000ffff4f0224 */ /* 0x000fe200078e003e */
[----:B-1----:R-:W4:Y:S01]  /*a4a0*/  LDL R67, [R1+0x51c] ;  /* 0x00051c0001437983 */ /* 0x002f220000100800 */
[----:B---3--:R-:W-:-:S03]  /*a4b0*/  LOP3.LUT R92, R0, 0x60, RZ, 0x3c, !PT ;  /* 0x00000060005c7812 */ /* 0x008fc600078e3cff */
[----:B------:R-:W3:Y:S04]  /*a4c0*/  LDL R71, [R1+0x55c] ;  /* 0x00055c0001477983 */ /* 0x000ee80000100800 */
[----:B--2---:R0:W-:Y:S02]  /*a4d0*/  STS.U16 [R92+UR10+0x10700], R3 ;  /* 0x010700035c007988 */ /* 0x0041e4000800040a */
[----:B0-----:R-:W-:-:S06]  /*a4e0*/  PRMT R3, RZ, 0x7610, R3 ;  /* 0x00007610ff037816 */ /* 0x001fcc0000000003 */
[----:B------:R-:W2:Y:S01]  /*a4f0*/  @P0 LDG.E.U16 R3, desc[UR24][R78.64] ;  /* 0x000000184e030981 */ /* 0x000ea2000c1e1500 */
[----:B------:R-:W-:-:S03]  /*a500*/  @P0 IMAD.MOV.U32 R62, RZ, RZ, R64 ;  /* 0x000000ffff3e0224 */ /* 0x000fc600078e0040 */
[----:B------:R-:W3:Y:S04]  /*a510*/  LDL.LU.64 R78, [R1+0x8d8] ;  /* 0x0008d800014e7983 */ /* 0x000ee80000300a00 */
[----:B--2---:R0:W-:Y:S01]  /*a520*/  STS.U16 [R92+UR10+0x10b00], R3 ;  /* 0x010b00035c007988 */ /* 0x0041e2000800040a */
[----:B------:R-:W-:-:S03]  /*a530*/  @P0 IMAD.MOV.U32 R64, RZ, RZ, R66 ;  /* 0x000000ffff400224 */ /* 0x000fc600078e0042 */
[----:B------:R-:W2:Y:S01]  /*a540*/  LDL R77, [R1+0x5bc] ;  /* 0x0005bc00014d7983 */ /* 0x000ea20000100800 */
[----:B0-----:R-:W-:-:S06]  /*a550*/  PRMT R3, RZ, 0x7610, R3 ;  /* 0x00007610ff037816 */ /* 0x001fcc0000000003 */
[----:B------:R-:W2:Y:S01]  /*a560*/  @P0 LDG.E.U16 R3, desc[UR24][R62.64] ;  /* 0x000000183e030981 */ /* 0x000ea2000c1e1500 */
[----:B------:R-:W-:-:S03]  /*a570*/  @P0 IMAD.MOV.U32 R66, RZ, RZ, R68 ;  /* 0x000000ffff420224 */ /* 0x000fc600078e0044 */
[----:B------:R0:W5:Y:S04]  /*a580*/  LDL.LU.64 R62, [R1+0x8d0] ;  /* 0x0008d000013e7983 */ /* 0x0001680000300a00 */
[----:B--2---:R1:W-:Y:S02]  /*a590*/  STS.U16 [R92+UR10+0x10f00], R3 ;  /* 0x010f00035c007988 */ /* 0x0043e4000800040a */
[----:B-1----:R-:W-:-:S06]  /*a5a0*/  PRMT R3, RZ, 0x7610, R3 ;  /* 0x00007610ff037816 */ /* 0x002fcc0000000003 */
[----:B------:R-:W2:Y:S01]  /*a5b0*/  @P0 LDG.E.U16 R3, desc[UR24][R64.64] ;  /* 0x0000001840030981 */ /* 0x000ea2000c1e1500 */
[----:B------:R-:W-:-:S03]  /*a5c0*/  @P0 IMAD.MOV.U32 R68, RZ, RZ, R70 ;  /* 0x000000ffff440224 */ /* 0x000fc600078e0046 */
[----:B------:R0:W5:Y:S04]  /*a5d0*/  LDL.LU.64 R64, [R1+0x8c8] ;  /* 0x0008c80001407983 */ /* 0x0001680000300a00 */
[----:B--2---:R1:W-:Y:S02]  /*a5e0*/  STS.U16 [R92+UR10+0x11300], R3 ;  /* 0x011300035c007988 */ /* 0x0043e4000800040a */
[----:B-1----:R-:W-:-:S06]  /*a5f0*/  PRMT R3, RZ, 0x7610, R3 ;  /* 0x00007610ff037816 */ /* 0x002fcc0000000003 */
[----:B----4-:R-:W2:Y:S01]  /*a600*/  @P0 LDG.E.U16 R3, desc[UR24][R66.64] ;  /* 0x0000001842030981 */ /* 0x010ea2000c1e1500 */
        /* <DEDUP_REMOVED lines=9> */
[----:B---3--:R-:W2:Y:S01]  /*a6a0*/  @P0 LDG.E.U16 R3, desc[UR24][R70.64] ;  /* 0x0000001846030981 */ /* 0x008ea2000c1e1500 */
        /* <DEDUP_REMOVED lines=9> */
[----:B------:R-:W2:Y:S04]  /*a740*/  @P0 LDG.E.U16 R3, desc[UR24][R74.64] ;  /* 0x000000184a030981 */ /* 0x000ea8000c1e1500 */
[----:B------:R0:W5:Y:S04]  /*a750*/  LDL.LU.64 R74, [R1+0x8a0] ;  /* 0x0008a000014a7983 */ /* 0x0001680000300a00 */
[----:B------:R-:W3:Y:S04]  /*a760*/  LDL.LU R91, [R1+0x898] ;  /* 0x00089800015b7983 */ /* 0x000ee80000300800 */
[----:B--2---:R1:W-:Y:S02]  /*a770*/  STS.U16 [R92+UR10+0x12700], R3 ;  /* 0x012700035c007988 */ /* 0x0043e4000800040a */
[----:B-1----:R-:W-:-:S06]  /*a780*/  PRMT R3, RZ, 0x7610, R3 ;  /* 0x00007610ff037816 */ /* 0x002fcc0000000003 */
[----:B------:R-:W2:Y:S01]  /*a790*/  @P0 LDG.E.U16 R3, desc[UR24][R76.64] ;  /* 0x000000184c030981 */ /* 0x000ea2000c1e1500 */
[----:B------:R-:W-:Y:S02]  /*a7a0*/  UIADD3 UR7, UPT, UPT, UR10, 0x8000, URZ ;  /* 0x000080000a077890 */ /* 0x000fe4000fffe0ff */
[----:B------:R-:W-:Y:S01]  /*a7b0*/  UIADD3 UR8, UPT, UPT, UR10, 0x14000, URZ ;  /* 0x000140000a087890 */ /* 0x000fe2000fffe0ff */
[----:B------:R0:W5:Y:S04]  /*a7c0*/  LDL.LU.64 R76, [R1+0x890] ;  /* 0x00089000014c7983 */ /* 0x0001680000300a00 */
[----:B--2---:R1:W-:Y:S02]  /*a7d0*/  STS.U16 [R92+UR10+0x12b00], R3 ;  /* 0x012b00035c007988 */ /* 0x0043e4000800040a */
[----:B-1----:R-:W-:-:S06]  /*a7e0*/  PRMT R3, RZ, 0x7610, R3 ;  /* 0x00007610ff037816 */ /* 0x002fcc0000000003 */
[----:B------:R-:W2:Y:S04]  /*a7f0*/  @P0 LDG.E.U16 R3, desc[UR24][R78.64] ;  /* 0x000000184e030981 */ /* 0x000ea8000c1e1500 */
[----:B------:R0:W5:Y:S04]  /*a800*/  LDL.LU.64 R78, [R1+0x888] ;  /* 0x00088800014e7983 */ /* 0x0001680000300a00 */
[----:B--2---:R1:W-:Y:S02]  /*a810*/  STS.U16 [R92+UR10+0x12f00], R3 ;  /* 0x012f00035c007988 */ /* 0x0043e4000800040a */
[----:B-1----:R-:W-:-:S06]  /*a820*/  PRMT R3, RZ, 0x7610, R3 ;  /* 0x00007610ff037816 */ /* 0x002fcc0000000003 */
[----:B------:R-:W2:Y:S01]  /*a830*/  @P0 LDG.E.U16 R3, desc[UR24][R80.64] ;  /* 0x0000001850030981 */ /* 0x000ea2000c1e1500 */
[----:B------:R-:W-:-:S03]  /*a840*/  USHF.R.U32.HI UR7, URZ, 0x4, UR7 ;  /* 0x00000004ff077899 */ /* 0x000fc60008011607 */
        /* <DEDUP_REMOVED lines=9> */
[----:B------:R-:W-:-:S03]  /*a8e0*/  ISETP.LT.OR P0, PT, R93, 0x40, P2 ;  /* 0x000000405d00780c */ /* 0x000fc60001701670 */
[----:B------:R0:W5:Y:S01]  /*a8f0*/  LDL.LU.64 R84, [R1+0x870] ;  /* 0x0008700001547983 */ /* 0x0001620000300a00 */
[----:B------:R-:W-:Y:S02]  /*a900*/  USGXT.U32 UR15, UR7, 0xe ;  /* 0x0000000e070f789a */ /* 0x000fe40008000000 */
[----:B------:R-:W-:Y:S02]  /*a910*/  USGXT.U32 UR14, UR8, 0xe ;  /* 0x0000000e080e789a */ /* 0x000fe40008000000 */
[----:B------:R-:W-:Y:S02]  /*a920*/  UIADD3 UR18, UP1, UPT, UR15, 0x2000080, URZ ;  /* 0x020000800f127890 */ /* 0x000fe4000ff3e0ff */
[----:B------:R-:W-:Y:S01]  /*a930*/  UIADD3 UR20, UP2, UPT, UR14, 0x2, URZ ;  /* 0x000000020e147890 */ /* 0x000fe2000ff5e0ff */
[----:B------:R-:W-:Y:S01]  /*a940*/  UMOV UR4, URZ ;  /* 0x000000ff00047c82 */ /* 0x000fe20008000000 */
[----:B------:R-:W-:Y:S01]  /*a950*/  UMOV UR5, URZ ;  /* 0x000000ff00057c82 */ /* 0x000fe20008000000 */
[----:B------:R-:W-:-:S02]  /*a960*/  UIADD3.X UR19, UPT, UPT, UR4, 0x40004040, URZ, UP1, !UPT ;  /* 0x4000404004137890 */ /* 0x000fc40008ffe4ff */
[----:B------:R-:W-:Y:S01]  /*a970*/  UIADD3.X UR21, UPT, UPT, UR5, 0x40004040, URZ, UP2, !UPT ;  /* 0x4000404005157890 */ /* 0x000fe200097fe4ff */
[----:B---3--:R-:W-:Y:S01]  /*a980*/  IMAD.SHL.U32 R91, R91, 0x40, RZ ;  /* 0x000000405b5b7824 */ /* 0x008fe200078e00ff */
[----:B--2---:R1:W-:Y:S01]  /*a990*/  STS.U16 [R92+UR10+0x13b00], R3 ;  /* 0x013b00035c007988 */ /* 0x0043e2000800040a */
[----:B------:R2:W-:Y:S06]  /*a9a0*/  MEMBAR.ALL.CTA ;  /* 0x0000000000007992 */ /* 0x0005ec0000008000 */
[----:B--2---:R-:W2:Y:S01]  /*a9b0*/  FENCE.VIEW.ASYNC.S ;  /* 0x00000000000073c6 */ /* 0x004ea20000000000 */
[----:B-1----:R-:W-:-:S04]  /*a9c0*/  SHF.R.S32.HI R3, RZ, 0x1f, R93 ;  /* 0x0000001fff037819 */ /* 0x002fc8000001145d */
[----:B------:R-:W-:Y:S02]  /*a9d0*/  LEA.HI R3, R3, R93, RZ, 0x6 ;  /* 0x0000005d03037211 */ /* 0x000fe400078f30ff */
[----:B------:R0:W5:Y:S02]  /*a9e0*/  LDL.LU R93, [R1+0x86c] ;  /* 0x00086c00015d7983 */ /* 0x0001640000300800 */
[----:B------:R-:W-:-:S04]  /*a9f0*/  SHF.R.S32.HI R3, RZ, 0x6, R3 ;  /* 0x00000006ff037819 */ /* 0x000fc80000011403 */
[----:B------:R-:W-:-:S05]  /*aa00*/  VIMNMX R3, PT, PT, R3, 0x1, !PT ;  /* 0x0000000103037848 */ /* 0x000fca0007fe0100 */
[----:B------:R-:W-:-:S05]  /*aa10*/  VIADD R3, R3, 0xffffffff ;  /* 0xffffffff03037836 */ /* 0x000fca0000000000 */
[----:B------:R0:W-:Y:S01]  /*aa20*/  STL [R1+0x83c], R3 ;  /* 0x00083c0301007387 */ /* 0x0001e20000100800 */
[----:B--2---:R-:W-:Y:S01]  /*aa30*/  BAR.SYNC.DEFER_BLOCKING 0x0 ;  /* 0x0000000000007b1d */ /* 0x004fe20000010000 */
[----:B------:R-:W-:Y:S01]  /*aa40*/  ISETP.NE.U32.AND P3, PT, R3, RZ, PT ;  /* 0x000000ff0300720c */ /* 0x000fe20003f65070 */
[----:B------:R-:W-:-:S04]  /*aa50*/  IMAD.SHL.U32 R92, R90, 0x40, RZ ;  /* 0x000000405a5c7824 */ /* 0x000fc800078e00ff */
[----:B------:R-:W-:Y:S08]  /*aa60*/  @P0 BRA `(.L_x_6) ;  /* 0x0000000000d80947 */ /* 0x000ff00003800000 */
[----:B------:R-:W-:Y:S02]  /*aa70*/  USHF.R.U32.HI UR13, URZ, 0x4, UR10 ;  /* 0x00000004ff0d7899 */ /* 0x000fe4000801160a */
[----:B------:R-:W-:Y:S02]  /*aa80*/  UIADD3 UR7, UPT, UPT, UR10, 0x10000, URZ ;  /* 0x000100000a077890 */ /* 0x000fe4000fffe0ff */
[----:B------:R-:W-:Y:S02]  /*aa90*/  USGXT.U32 UR13, UR13, 0xe ;  /* 0x0000000e0d0d789a */ /* 0x000fe40008000000 */
[----:B------:R-:W-:Y:S02]  /*aaa0*/  USHF.R.U32.HI UR7, URZ, 0x4, UR7 ;  /* 0x00000004ff077899 */ /* 0x000fe40008011607 */
[----:B------:R-:W-:Y:S02]  /*aab0*/  UIADD3 UR40, UP1, UPT, UR13, 0x2000080, URZ ;  /* 0x020000800d287890 */ /* 0x000fe4000ff3e0ff */
[----:B------:R-:W-:Y:S01]  /*aac0*/  USGXT.U32 UR16, UR7, 0xe ;  /* 0x0000000e0710789a */ /* 0x000fe20008000000 */
[----:B------:R-:W-:Y:S01]  /*aad0*/  UMOV UR5, URZ ;  /* 0x000000ff00057c82 */ /* 0x000fe20008000000 */
[----:B------:R-:W-:Y:S01]  /*aae0*/  UMOV UR8, URZ ;  /* 0x000000ff00087c82 */ /* 0x000fe20008000000 */
[----:B------:R-:W-:-:S02]  /*aaf0*/  UIADD3.X UR41, UPT, UPT, UR5, 0x40004040, URZ, UP1, !UPT ;  /* 0x4000404005297890 */ /* 0x000fc40008ffe4ff */
[----:B------:R-:W-:Y:S01]  /*ab00*/  UIADD3 UR42, UP1, UPT, UR16, 0x2, URZ ;  /* 0x00000002102a7890 */ /* 0x000fe2000ff3e0ff */
[----:B------:R-:W-:Y:S01]  /*ab10*/  UMOV UR7, URZ ;  /* 0x000000ff00077c82 */ /* 0x000fe20008000000 */
[----:B------:R-:W-:Y:S02]  /*ab20*/  UIADD3.64 UR44, UPT, UPT, UR40, 0x80, URZ ;  /* 0x00000080282c7897 */ /* 0x000fe4000fffe0ff */
[----:B------:R-:W-:Y:S01]  /*ab30*/  UIADD3.X UR43, UPT, UPT, UR8, 0x40004040, URZ, UP1, !UPT ;  /* 0x40004040082b7890 */ /* 0x000fe20008ffe4ff */
[----:B------:R-:W-:Y:S01]  /*ab40*/  UMOV UR5, UR6 ;  /* 0x0000000600057c82 */ /* 0x000fe20008000000 */
[----:B------:R-:W-:Y:S02]  /*ab50*/  ULOP3.LUT UR6, UR13, 0x2000000, URZ, 0xfc, !UPT ;  /* 0x020000000d067892 */ /* 0x000fe4000f8efcff */
[----:B------:R-:W-:Y:S02]  /*ab60*/  UIADD3.64 UR46, UPT, UPT, UR42, 0x2, URZ ;  /* 0x000000022a2e7897 */ /* 0x000fe4000fffe0ff */
[----:B------:R-:W-:-:S02]  /*ab70*/  UIADD3.64 UR48, UPT, UPT, UR40, 0x100, URZ ;  /* 0x0000010028307897 */ /* 0x000fc4000fffe0ff */
[----:B------:R-:W-:Y:S02]  /*ab80*/  UIADD3.64 UR50, UPT, UPT, UR42, 0x4, URZ ;  /* 0x000000042a327897 */ /* 0x000fe4000fffe0ff */
[----:B------:R-:W-:Y:S02]  /*ab90*/  UIADD3 UR54, UPT, UPT, UR9, 0x80, URZ ;  /* 0x0000008009367890 */ /* 0x000fe4000fffe0ff */
[----:B------:R-:W-:Y:S02]  /*aba0*/  UIADD3.64 UR52, UPT, UPT, UR40, 0x380, URZ ;  /* 0x0000038028347897 */ /* 0x000fe4000fffe0ff */
[----:B------:R-:W-:Y:S02]  /*abb0*/  UIADD3 UR55, UPT, UPT, UR9, 0x80, URZ ;  /* 0x0000008009377890 */ /* 0x000fe4000fffe0ff */
[----:B------:R-:W-:Y:S02]  /*abc0*/  UIADD3.64 UR56, UPT, UPT, UR40, 0x400, URZ ;  /* 0x0000040028387897 */ /* 0x000fe4000fffe0ff */
[----:B------:R-:W-:-:S02]  /*abd0*/  UIADD3 UR62, UPT, UPT, UR9, 0x80, URZ ;  /* 0x00000080093e7890 */ /* 0x000fc4000fffe0ff */
[----:B------:R-:W-:Y:S01]  /*abe0*/  UIADD3.64 UR58, UPT, UPT, UR40, 0x480, URZ ;  /* 0x00000480283a7897 */ /* 0x000fe2000fffe0ff */
[----:B------:R-:W-:Y:S01]  /*abf0*/  UMOV UR30, 0x0 ;  /* 0x00000000001e7882 */ /* 0x000fe20000000000 */
[----:B------:R-:W-:Y:S01]  /*ac00*/  UMOV UR31, 0x8208490 ;  /* 0x08208490001f7882 */ /* 0x000fe20000000000 */
[----:B------:R-:W-:Y:S01]  /*ac10*/  UIADD3 UR63, UPT, UPT, UR9, 0x80, URZ ;  /* 0x00000080093f7890 */ /* 0x000fe2000fffe0ff */
[----:B------:R-:W-:Y:S01]  /*ac20*/  UMOV UR17, 0x40004040 ;  /* 0x4000404000117882 */ /* 0x000fe20000000000 */
[----:B------:R-:W-:Y:S01]  /*ac30*/  UIADD3.64 UR60, UPT, UPT, UR40, 0x500, URZ ;  /* 0x00000500283c7897 */ /* 0x000fe2000fffe0ff */
[----:B------:R-:W-:Y:S01]  /*ac40*/  UMOV UR7, 0x40004040 ;  /* 0x4000404000077882 */ /* 0x000fe20000000000 */
[----:B------:R-:W-:Y:S01]  /*ac50*/  UMOV UR22, 0x0 ;  /* 0x0000000000167882 */ /* 0x000fe20000000000 */
[----:B------:R-:W-:Y:S01]  /*ac60*/  UMOV UR23, 0x8208490 ;  /* 0x0820849000177882 */ /* 0x000fe20000000000 */
[----:B------:R-:W-:Y:S01]  /*ac70*/  UMOV UR26, 0x0 ;  /* 0x00000000001a7882 */ /* 0x000fe20000000000 */
[----:B------:R-:W-:Y:S01]  /*ac80*/  UMOV UR27, 0x8208490 ;  /* 0x08208490001b7882 */ /* 0x000fe20000000000 */
[----:B------:R1:W-:Y:S01]  /*ac90*/  UTCHMMA gdesc[UR6], gdesc[UR16], tmem[UR9], tmem[UR30], idesc[UR31], !UPT ;  /* 0x00ff1e10060075ea */ /* 0x0003e2000f800009 */
[----:B------:R-:W-:Y:S01]  /*aca0*/  UMOV UR34, 0x0 ;  /* 0x0000000000227882 */ /* 0x000fe20000000000 */
[----:B------:R-:W-:Y:S01]  /*acb0*/  UMOV UR35, 0x8208490 ;  /* 0x0820849000237882 */ /* 0x000fe20000000000 */
[----:B------:R1:W-:Y:S01]  /*acc0*/  UTCHMMA gdesc[UR40], gdesc[UR42], tmem[UR9], tmem[UR22], idesc[UR23], UPT ;  /* 0x00ff162a280075ea */ /* 0x0003e2000b800009 */
        /* <DEDUP_REMOVED lines=8> */
[----:B------:R1:W-:Y:S01]  /*ad50*/  UTCHMMA gdesc[UR52], gdesc[UR16], tmem[UR54], tmem[UR32], idesc[UR33], !UPT ;  /* 0x00ff2010340075ea */ /* 0x0003e2000f800036 */
[----:B------:R-:W-:Y:S01]  /*ad60*/  UMOV UR38, 0x0 ;  /* 0x0000000000267882 */ /* 0x000fe20000000000 */
[----:B------:R-:W-:Y:S01]  /*ad70*/  UMOV UR39, 0x8208490 ;  /* 0x0820849000277882 */ /* 0x000fe20000000000 */
[----:B------:R1:W-:Y:S01]  /*ad80*/  UTCHMMA gdesc[UR56], gdesc[UR42], tmem[UR55], tmem[UR28], idesc[UR29], UPT ;  /* 0x00ff1c2a380075ea */ /* 0x0003e2000b800037 */
[----:B------:R1:W-:Y:S01]  /*ad90*/  UTCHMMA gdesc[UR58], gdesc[UR46], tmem[UR62], tmem[UR36], idesc[UR37], UPT ;  /* 0x00ff242e3a0075ea */ /* 0x0003e2000b80003e */
[----:B------:R1:W-:Y:S01]  /*ada0*/  UTCHMMA gdesc[UR60], gdesc[UR50], tmem[UR63], tmem[UR38], idesc[UR39], UPT ;  /* 0x00ff26323c0075ea */ /* 0x0003e2000b80003f */
[----:B------:R1:W-:Y:S01]  /*adb0*/  UTCBAR [UR5], URZ ;  /* 0x000000ff050073e9 */ /* 0x0003e200080000ff */
[----:B------:R-:W-:Y:S01]  /*adc0*/  NOP ;  /* 0x0000000000007918 */ /* 0x000fe20000000000 */
.L_x_6:
[----:B------:R2:W-:Y:S01]  /*add0*/  STL [R1+0x30c], RZ ;  /* 0x00030cff01007387 */ /* 0x0005e20000100800 */
[----:B-1----:R-:W-:Y:S01]  /*ade0*/  UMOV UR16, UR18 ;  /* 0x0000001200107c82 */ /* 0x002fe20008000000 */
[----:B------:R-:W-:Y:S01]  /*adf0*/  UMOV UR17, UR19 ;  /* 0x0000001300117c82 */ /* 0x000fe20008000000 */
[----:B------:R-:W-:Y:S01]  /*ae00*/  UMOV UR18, UR20 ;  /* 0x0000001400127c82 */ /* 0x000fe20008000000 */
[----:B------:R-:W-:Y:S01]  /*ae10*/  UMOV UR19, UR21 ;  /* 0x0000001500137c82 */ /* 0x000fe20008000000 */
[----:B------:R-:W-:Y:S05]  /*ae20*/  @!P3 BRA `(.L_x_7) ;  /* 0x000000c80098b947 */ /* 0x000fea0003800000 */
[----:B0-----:R-:W-:Y:S01]  /*ae30*/  SHF.R.S32.HI R3, RZ, 0x1f, R91 ;  /* 0x0000001fff037819 */ /* 0x001fe2000001145b */
[C---:B------:R-:W-:Y:S01]  /*ae40*/  IMAD.SHL.U32 R90, R91.reuse, 0x2, RZ ;  /* 0x000000025b5a7824 */ /* 0x040fe200078e00ff */
[----:B------:R-:W-:Y:S02]  /*ae50*/  ULOP3.LUT UR20, UR15, 0x2000000, URZ, 0xfc, !UPT ;  /* 0x020000000f147892 */ /* 0x000fe4000f8efcff */
[----:B------:R-:W-:Y:S01]  /*ae60*/  SHF.L.U64.HI R3, R91, 0x1, R3 ;  /* 0x000000015b037819 */ /* 0x000fe20000010203 */
[----:B------:R-:W-:Y:S01]  /*ae70*/  UIADD3.64 UR26, UPT, UPT, UR16, 0x80, URZ ;  /* 0x00000080101a7897 */ /* 0x000fe2000fffe0ff */
[----:B------:R-:W-:Y:S01]  /*ae80*/  SHF.R.S32.HI R91, RZ, 0x1f, R92 ;  /* 0x0000001fff5b7819 */ /* 0x000fe2000001145c */
[----:B------:R-:W-:Y:S02]  /*ae90*/  UIADD3.64 UR28, UPT, UPT, UR18, 0x2, URZ ;  /* 0x00000002121c7897 */ /* 0x000fe4000fffe0ff */
[----:B------:R-:W-:Y:S01]  /*aea0*/  UIADD3.64 UR30, UPT, UPT, UR16, 0x100, URZ ;  /* 0x00000100101e7897 */ /* 0x000fe2000fffe0ff */
[C---:B------:R-:W-:Y:S01]  /*aeb0*/  SHF.L.U64.HI R91, R92.reuse, 0x1, R91 ;  /* 0x000000015c5b7819 */ /* 0x040fe2000001025b */
[----:B------:R-:W-:Y:S01]  /*aec0*/  IMAD.SHL.U32 R92, R92, 0x2, RZ ;  /* 0x000000025c5c7824 */ /* 0x000fe200078e00ff */
[----:B------:R-:W-:-:S02]  /*aed0*/  UIADD3.64 UR32, UPT, UPT, UR18, 0x4, URZ ;  /* 0x0000000412207897 */ /* 0x000fc4000fffe0ff */
[----:B------:R-:W-:Y:S02]  /*aee0*/  UIADD3.64 UR34, UPT, UPT, UR16, 0x380, URZ ;  /* 0x0000038010227897 */ /* 0x000fe4000fffe0ff */
[----:B------:R-:W-:Y:S02]  /*aef0*/  UIADD3.64 UR36, UPT, UPT, UR16, 0x400, URZ ;  /* 0x0000040010247897 */ /* 0x000fe4000fffe0ff */
[----:B------:R-:W-:Y:S02]  /*af00*/  UIADD3.64 UR38, UPT, UPT, UR16, 0x480, URZ ;  /* 0x0000048010267897 */ /* 0x000fe4000fffe0ff */
[----:B------:R-:W-:Y:S01]  /*af10*/  UIADD3.64 UR40, UPT, UPT, UR16, 0x500, URZ ;  /* 0x0000050010287897 */ /* 0x000fe2000fffe0ff */
[----:B------:R-:W-:Y:S01]  /*af20*/  UMOV UR8, 0x1 ;  /* 0x0000000100087882 */ /* 0x000fe20000000000 */
[----:B------:R-:W-:Y:S01]  /*af30*/  UMOV UR5, URZ ;  /* 0x000000ff00057c82 */ /* 0x000fe20008000000 */
[----:B------:R-:W-:-:S09]  /*af40*/  UMOV UR15, 0x40004040 ;  /* 0x40004040000f7882 */ /* 0x000fd20000000000 */
.L_x_10:
[----:B-----5:R-:W-:Y:S04]  /*af50*/  STL.64 [R1+0x888], R88 ;  /* 0x0008885801007387 */ /* 0x020fe80000100a00 */
[----:B------:R0:W-:Y:S04]  /*af60*/  STL.64 [R1+0x880], R86 ;  /* 0x0008805601007387 */ /* 0x0001e80000100a00 */
[----:B------:R1:W-:Y:S01]  /*af70*/  STL.64 [R1+0x870], R2 ;  /* 0x0008700201007387 */ /* 0x0003e20000100a00 */
[-C--:B0-----:R-:W-:Y:S02]  /*af80*/  IADD3 R86, P4, PT, R16, R92.reuse, RZ ;  /* 0x0000005c10567210 */ /* 0x081fe40007f9e0ff */
[----:B-1----:R-:W-:-:S02]  /*af90*/  IADD3 R3, P0, PT, R4, R92, RZ ;  /* 0x0000005c04037210 */ /* 0x002fc40007f1e0ff */
[----:B------:R-:W-:-:S03]  /*afa0*/  IADD3 R2, P3, PT, R6, R92, RZ ;  /* 0x0000005c06027210 */ /* 0x000fc60007f7e0ff */
[----:B------:R0:W-:Y:S02]  /*afb0*/  STL [R1+0x81c], R3 ;  /* 0x00081c0301007387 */ /* 0x0001e40000100800 */
[--C-:B------:R-:W-:Y:S02]  /*afc0*/  IMAD.X R4, R7, 0x1, R91.reuse, P3 ;  /* 0x0000000107047824 */ /* 0x100fe400018e065b */
[----:B------:R1:W-:Y:S04]  /*afd0*/  STL [R1+0x820], R2 ;  /* 0x0008200201007387 */ /* 0x0003e80000100800 */
[----:B------:R-:W-:Y:S01]  /*afe0*/  STL [R1+0x824], R86 ;  /* 0x0008245601007387 */ /* 0x000fe20000100800 */
[----:B0-----:R-:W-:Y:S01]  /*aff0*/  IADD3 R3, P5, PT, R18, R92, RZ ;  /* 0x0000005c12037210 */ /* 0x001fe20007fbe0ff */
[----:B-1----:R-:W-:-:S04]  /*b000*/  IMAD.X R2, R5, 0x1, R91, P0 ;  /* 0x0000000105027824 */ /* 0x002fc800000e065b */
[----:B------:R0:W-:Y:S04]  /*b010*/  STL [R1+0x828], R3 ;  /* 0x0008280301007387 */ /* 0x0001e80000100800 */
[----:B------:R1:W-:Y:S04]  /*b020*/  STL [R1+0x7fc], R2 ;  /* 0x0007fc0201007387 */ /* 0x0003e80000100800 */
[----:B------:R3:W-:Y:S01]  /*b030*/  STL [R1+0x800], R4 ;  /* 0x0008000401007387 */ /* 0x0007e20000100800 */
[--C-:B0-----:R-:W-:Y:S02]  /*b040*/  IMAD.X R3, R17, 0x1, R91.reuse, P4 ;  /* 0x0000000111037824 */ /* 0x101fe400020e065b */
[----:B-1----:R-:W-:-:S03]  /*b050*/  IMAD.X R2, R19, 0x1, R91, P5 ;  /* 0x0000000113027824 */ /* 0x002fc600028e065b */
[----:B------:R0:W-:Y:S01]  /*b060*/  STL [R1+0x804], R3 ;  /* 0x0008040301007387 */ /* 0x0001e20000100800 */
[----:B---3--:R-:W-:-:S03]  /*b070*/  IADD3 R4, P0, PT, R28, R92, RZ ;  /* 0x0000005c1c047210 */ /* 0x008fc60007f1e0ff */
[----:B------:R1:W-:Y:S04]  /*b080*/  STL [R1+0x808], R2 ;  /* 0x0008080201007387 */ /* 0x0003e80000100800 */
[----:B------:R3:W-:Y:S01]  /*b090*/  STL [R1+0x82c], R4 ;  /* 0x00082c0401007387 */ /* 0x0007e20000100800 */
[-C--:B0-----:R-:W-:Y:S02]  /*b0a0*/  IADD3 R3, P3, PT, R30, R92.reuse, RZ ;  /* 0x0000005c1e037210 */ /* 0x081fe40007f7e0ff */
[----:B-1----:R-:W-:-:S03]  /*b0b0*/  IADD3 R2, P4, PT, R40, R92, RZ ;  /* 0x0000005c28027210 */ /* 0x002fc60007f9e0ff */
[----:B------:R0:W-:Y:S01]  /*b0c0*/  STL [R1+0x830], R3 ;  /* 0x0008300301007387 */ /* 0x0001e20000100800 */
[----:B---3--:R-:W-:-:S03]  /*b0d0*/  IADD3 R4, P5, PT, R42, R92, RZ ;  /* 0x0000005c2a047210 */ /* 0x008fc60007fbe0ff */
[----:B------:R1:W-:Y:S04]  /*b0e0*/  STL [R1+0x834], R2 ;  /* 0x0008340201007387 */ /* 0x0003e80000100800 */
[----:B------:R3:W-:Y:S01]  /*b0f0*/  STL [R1+0x838], R4 ;  /* 0x0008380401007387 */ /* 0x0007e20000100800 */
[--C-:B0-----:R-:W-:Y:S02]  /*b100*/  IMAD.X R3, R29, 0x1, R91.reuse, P0 ;  /* 0x000000011d037824 */ /* 0x101fe400000e065b */
[----:B-1----:R-:W-:-:S03]  /*b110*/  IMAD.X R2, R31, 0x1, R91, P3 ;  /* 0x000000011f027824 */ /* 0x002fc600018e065b */
[----:B------:R0:W-:Y:S01]  /*b120*/  STL [R1+0x80c], R3 ;  /* 0x00080c0301007387 */ /* 0x0001e20000100800 */
[----:B---3--:R-:W-:-:S03]  /*b130*/  IMAD.X R4, R41, 0x1, R91, P4 ;  /* 0x0000000129047824 */ /* 0x008fc600020e065b */
[----:B------:R1:W-:Y:S04]  /*b140*/  STL [R1+0x810], R2 ;  /* 0x0008100201007387 */ /* 0x0003e80000100800 */
[----:B------:R3:W-:Y:S01]  /*b150*/  STL [R1+0x814], R4 ;  /* 0x0008140401007387 */ /* 0x0007e20000100800 */
[----:B0-----:R-:W-:Y:S01]  /*b160*/  IMAD.X R3, R43, 0x1, R91, P5 ;  /* 0x000000012b037824 */ /* 0x001fe200028e065b */
[----:B-1----:R-:W-:-:S04]  /*b170*/  IADD3 R2, P0, PT, R52, R92, RZ ;  /* 0x0000005c34027210 */ /* 0x002fc80007f1e0ff */
[----:B------:R0:W-:Y:S01]  /*b180*/  STL [R1+0x818], R3 ;  /* 0x0008180301007387 */ /* 0x0001e20000100800 */
[----:B---3-5:R-:W-:-:S03]  /*b190*/  IADD3 R4, P3, PT, R54, R92, RZ ;  /* 0x0000005c36047210 */ /* 0x028fc60007f7e0ff */
[----:B------:R1:W-:Y:S01]  /*b1a0*/  STL [R1+0x77c], R2 ;  /* 0x00077c0201007387 */ /* 0x0003e20000100800 */
[----:B------:R-:W-:-:S03]  /*b1b0*/  IMAD.X R52, R53, 0x1, R91, P0 ;  /* 0x0000000135347824 */ /* 0x000fc600000e065b */
[----:B------:R3:W-:Y:S01]  /*b1c0*/  STL [R1+0x780], R4 ;  /* 0x0007800401007387 */ /* 0x0007e20000100800 */
[----:B------:R-:W-:Y:S01]  /*b1d0*/  IMAD.X R54, R55, 0x1, R91, P3 ;  /* 0x0000000137367824 */ /* 0x000fe200018e065b */
[-C--:B0-----:R-:W-:Y:S02]  /*b1e0*/  IADD3 R3, P4, PT, R62, R92.reuse, RZ ;  /* 0x0000005c3e037210 */ /* 0x081fe40007f9e0ff */
[----:B-1----:R-:W-:-:S03]  /*b1f0*/  IADD3 R2, P5, PT, R64, R92, RZ ;  /* 0x0000005c40027210 */ /* 0x002fc60007fbe0ff */
[----:B------:R0:W-:Y:S01]  /*b200*/  STL [R1+0x784], R3 ;  /* 0x0007840301007387 */ /* 0x0001e20000100800 */
[--C-:B------:R-:W-:Y:S01]  /*b210*/  IMAD.X R62, R63, 0x1, R91.reuse, P4 ;  /* 0x000000013f3e7824 */ /* 0x100fe200020e065b */
[----:B---3--:R-:W-:Y:S02]  /*b220*/  IADD3 R4, P3, PT, R72, R92, RZ ;  /* 0x0000005c48047210 */ /* 0x008fe40007f7e0ff */
[----:B------:R-:W-:Y:S01]  /*b230*/  STL [R1+0x878], R52 ;  /* 0x0008783401007387 */ /* 0x000fe20000100800 */
[----:B------:R-:W-:-:S03]  /*b240*/  IMAD.X R64, R65, 0x1, R91, P5 ;  /* 0x0000000141407824 */ /* 0x000fc600028e065b */
[----:B------:R1:W-:Y:S01]  /*b250*/  STL [R1+0x788], R2 ;  /* 0x0007880201007387 */ /* 0x0003e20000100800 */
[--C-:B------:R-:W-:Y:S01]  /*b260*/  IMAD.X R72, R73, 0x1, R91.reuse, P3 ;  /* 0x0000000149487824 */ /* 0x100fe200018e065b */
[-C--:B0-----:R-:W-:Y:S02]  /*b270*/  IADD3 R3, P4, PT, R78, R92.reuse, RZ ;  /* 0x0000005c4e037210 */ /* 0x081fe40007f9e0ff */
[----:B------:R-:W-:Y:S03]  /*b280*/  STL [R1+0x890], R54 ;  /* 0x0008903601007387 */ /* 0x000fe60000100800 */
[----:B------:R-:W-:Y:S01]  /*b290*/  IMAD.X R78, R79, 0x1, R91, P4 ;  /* 0x000000014f4e7824 */ /* 0x000fe200020e065b */
[----:B-1----:R-:W-:-:S05]  /*b2a0*/  IADD3 R2, P0, PT, R70, R92, RZ ;  /* 0x0000005c46027210 */ /* 0x002fca0007f1e0ff */
[----:B------:R0:W-:Y:S01]  /*b2b0*/  STL [R1+0x78c], R2 ;  /* 0x00078c0201007387 */ /* 0x0001e20000100800 */
[----:B------:R-:W-:-:S03]  /*b2c0*/  IMAD.X R70, R71, 0x1, R91, P0 ;  /* 0x0000000147467824 */ /* 0x000fc600000e065b */
[----:B------:R1:W-:Y:S04]  /*b2d0*/  STL [R1+0x790], R4 ;  /* 0x0007900401007387 */ /* 0x0003e80000100800 */
[----:B------:R3:W-:Y:S01]  /*b2e0*/  STL [R1+0x794], R3 ;  /* 0x0007940301007387 */ /* 0x0007e20000100800 */
[-C--:B0-----:R-:W-:Y:S02]  /*b2f0*/  IADD3 R2, P5, PT, R80, R92.reuse, RZ ;  /* 0x0000005c50027210 */ /* 0x081fe40007fbe0ff */
[----:B-1----:R-:W-:-:S03]  /*b300*/  IADD3 R4, P3, PT, R10, R92, RZ ;  /* 0x0000005c0a047210 */ /* 0x002fc60007f7e0ff */
[----:B------:R0:W-:Y:S01]  /*b310*/  STL [R1+0x798], R2 ;  /* 0x0007980201007387 */ /* 0x0001e20000100800 */
[--C-:B------:R-:W-:Y:S01]  /*b320*/  IMAD.X R80, R81, 0x1, R91.reuse, P5 ;  /* 0x0000000151507824 */ /* 0x100fe200028e065b */
[----:B---3--:R-:W-:Y:S01]  /*b330*/  IADD3 R3, P4, PT, R20, R92, RZ ;  /* 0x0000005c14037210 */ /* 0x008fe20007f9e0ff */
[----:B------:R-:W-:-:S04]  /*b340*/  IMAD.X R10, R11, 0x1, R91, P3 ;  /* 0x000000010b0a7824 */ /* 0x000fc800018e065b */
[----:B------:R-:W-:Y:S01]  /*b350*/  IMAD.X R20, R21, 0x1, R91, P4 ;  /* 0x0000000115147824 */ /* 0x000fe200020e065b */
[----:B0-----:R-:W-:-:S05]  /*b360*/  IADD3 R2, P0, PT, R8, R92, RZ ;  /* 0x0000005c08027210 */ /* 0x001fca0007f1e0ff */
        /* <DEDUP_REMOVED lines=26> */
[----:B------:R-:W-:Y:S04]  /*b510*/  STL [R1+0x7c0], R4 ;  /* 0x0007c00401007387 */ /* 0x000fe80000100800 */
[----:B------:R1:W-:Y:S01]  /*b520*/  STL [R1+0x7c4], R3 ;  /* 0x0007c40301007387 */ /* 0x0003e20000100800 */
[----:B0-----:R-:W-:-:S05]  /*b530*/  IADD3 R2, P5, PT, R68, R92, RZ ;  /* 0x0000005c44027210 */ /* 0x001fca0007fbe0ff */
[----:B------:R0:W-:Y:S01]  /*b540*/  STL [R1+0x7c8], R2 ;  /* 0x0007c80201007387 */ /* 0x0001e20000100800 */
[----:B------:R-:W-:Y:S01]  /*b550*/  IMAD.X R68, R69, 0x1, R91, P5 ;  /* 0x0000000145447824 */ /* 0x000fe200028e065b */
[-C--:B-1----:R-:W-:Y:S02]  /*b560*/  IADD3 R3, P0, PT, R74, R92.reuse, RZ ;  /* 0x0000005c4a037210 */ /* 0x082fe40007f1e0ff */
[----:B------:R-:W3:Y:S04]  /*b570*/  LDL.LU.64 R28, [R1] ;  /* 0x00000000011c7983 */ /* 0x000ee80000300a00 */
[----:B------:R1:W-:Y:S01]  /*b580*/  STL [R1+0x7cc], R3 ;  /* 0x0007cc0301007387 */ /* 0x0003e20000100800 */
[----:B0-----:R-:W-:-:S03]  /*b590*/  IADD3 R2, P3, PT, R76, R92, RZ ;  /* 0x0000005c4c027210 */ /* 0x001fc60007f7e0ff */
[----:B------:R-:W4:Y:S04]  /*b5a0*/  LDL.LU.64 R6, [R1+0x8] ;  /* 0x0000080001067983 */ /* 0x000f280000300a00 */
[----:B------:R0:W-:Y:S04]  /*b5b0*/  STL [R1+0x7d0], R2 ;  /* 0x0007d00201007387 */ /* 0x0001e80000100800 */
[----:B--2---:R-:W2:Y:S01]  /*b5c0*/  LDL.LU.64 R4, [R1+0x10] ;  /* 0x0000100001047983 */ /* 0x004ea20000300a00 */
[-C--:B-1----:R-:W-:Y:S01]  /*b5d0*/  IADD3 R3, P4, PT, R82, R92.reuse, RZ ;  /* 0x0000005c52037210 */ /* 0x082fe20007f9e0ff */
[----:B------:R-:W-:Y:S01]  /*b5e0*/  IMAD.X R74, R75, 0x1, R91, P0 ;  /* 0x000000014b4a7824 */ /* 0x000fe200000e065b */
[----:B0-----:R-:W-:-:S03]  /*b5f0*/  IADD3 R2, P5, PT, R84, R92, RZ ;  /* 0x0000005c54027210 */ /* 0x001fc60007fbe0ff */
[----:B------:R0:W-:Y:S01]  /*b600*/  STL [R1+0x7d4], R3 ;  /* 0x0007d40301007387 */ /* 0x0001e20000100800 */
[----:B------:R-:W-:-:S03]  /*b610*/  IMAD.X R76, R77, 0x1, R91, P3 ;  /* 0x000000014d4c7824 */ /* 0x000fc600018e065b */
[----:B------:R1:W-:Y:S01]  /*b620*/  STL [R1+0x7d8], R2 ;  /* 0x0007d80201007387 */ /* 0x0003e20000100800 */
[--C-:B------:R-:W-:Y:S01]  /*b630*/  IMAD.X R82, R83, 0x1, R91.reuse, P4 ;  /* 0x0000000153527824 */ /* 0x100fe200020e065b */
[-C--:B0-----:R-:W-:Y:S02]  /*b640*/  IADD3 R3, P0, PT, R12, R92.reuse, RZ ;  /* 0x0000005c0c037210 */ /* 0x081fe40007f1e0ff */
[----:B------:R-:W2:Y:S01]  /*b650*/  LDL.LU.64 R40, [R1+0x18] ;  /* 0x0000180001287983 */ /* 0x000ea20000300a00 */
[-C--:B-1----:R-:W-:Y:S01]  /*b660*/  IADD3 R2, P3, PT, R14, R92.reuse, RZ ;  /* 0x0000005c0e027210 */ /* 0x082fe20007f7e0ff */
[--C-:B------:R-:W-:Y:S02]  /*b670*/  IMAD.X R84, R85, 0x1, R91.reuse, P5 ;  /* 0x0000000155547824 */ /* 0x100fe400028e065b */
[----:B------:R-:W-:Y:S01]  /*b680*/  STL [R1+0x7dc], R3 ;  /* 0x0007dc0301007387 */ /* 0x000fe20000100800 */
[-C--:B------:R-:W-:Y:S02]  /*b690*/  IADD3 R11, P4, PT, R24, R92.reuse, RZ ;  /* 0x0000005c180b7210 */ /* 0x080fe40007f9e0ff */
[----:B------:R-:W-:Y:S01]  /*b6a0*/  IADD3 R9, P5, PT, R26, R92, RZ ;  /* 0x0000005c1a097210 */ /* 0x000fe20007fbe0ff */
[----:B------:R-:W2:Y:S04]  /*b6b0*/  LDL.LU.64 R18, [R1+0x20] ;  /* 0x0000200001127983 */ /* 0x000ea80000300a00 */
[----:B------:R0:W-:Y:S01]  /*b6c0*/  STL [R1+0x7e0], R2 ;  /* 0x0007e00201007387 */ /* 0x0001e20000100800 */
[----:B------:R-:W-:-:S03]  /*b6d0*/  IMAD.X R12, R13, 0x1, R91, P0 ;  /* 0x000000010d0c7824 */ /* 0x000fc600000e065b */
[----:B------:R-:W2:Y:S01]  /*b6e0*/  LDL.LU.64 R16, [R1+0x28] ;  /* 0x0000280001107983 */ /* 0x000ea20000300a00 */
[----:B------:R-:W-:-:S03]  /*b6f0*/  IMAD.X R14, R15, 0x1, R91, P3 ;  /* 0x000000010f0e7824 */ /* 0x000fc600018e065b */
[----:B0-----:R-:W2:Y:S04]  /*b700*/  LDL.LU.64 R2, [R1+0x30] ;  /* 0x0000300001027983 */ /* 0x001ea80000300a00 */
[----:B------:R0:W-:Y:S04]  /*b710*/  STL [R1+0x7e4], R11 ;  /* 0x0007e40b01007387 */ /* 0x0001e80000100800 */
[----:B------:R1:W-:Y:S01]  /*b720*/  STL [R1+0x7e8], R9 ;  /* 0x0007e80901007387 */ /* 0x0003e20000100800 */
[--C-:B------:R-:W-:Y:S01]  /*b730*/  IMAD.X R24, R25, 0x1, R91.reuse, P4 ;  /* 0x0000000119187824 */ /* 0x100fe200020e065b */
[-C--:B------:R-:W-:Y:S01]  /*b740*/  IADD3 R13, P3, PT, R38, R92.reuse, RZ ;  /* 0x0000005c260d7210 */ /* 0x080fe20007f7e0ff */
[----:B------:R-:W-:Y:S01]  /*b750*/  IMAD.X R26, R27, 0x1, R91, P5 ;  /* 0x000000011b1a7824 */ /* 0x000fe200028e065b */
[----:B0-----:R-:W-:-:S02]  /*b760*/  IADD3 R11, P4, PT, R48, R92, RZ ;  /* 0x0000005c300b7210 */ /* 0x001fc40007f9e0ff */
[----:B-1----:R-:W-:-:S05]  /*b770*/  IADD3 R9, P0, PT, R36, R92, RZ ;  /* 0x0000005c24097210 */ /* 0x002fca0007f1e0ff */
[----:B------:R0:W-:Y:S04]  /*b780*/  STL [R1+0x7ec], R9 ;  /* 0x0007ec0901007387 */ /* 0x0001e80000100800 */
[----:B------:R1:W-:Y:S01]  /*b790*/  STL [R1+0x7f0], R13 ;  /* 0x0007f00d01007387 */ /* 0x0003e20000100800 */
[----:B0-----:R-:W-:-:S03]  /*b7a0*/  IADD3 R9, P5, PT, R50, R92, RZ ;  /* 0x0000005c32097210 */ /* 0x001fc60007fbe0ff */
[----:B------:R0:W-:Y:S01]  /*b7b0*/  STL [R1+0x7f4], R11 ;  /* 0x0007f40b01007387 */ /* 0x0001e20000100800 */
[----:B-1----:R-:W-:-:S03]  /*b7c0*/  IMAD.X R13, R49, 0x1, R91, P4 ;  /* 0x00000001310d7824 */ /* 0x002fc600020e065b */
[----:B------:R1:W-:Y:S01]  /*b7d0*/  STL [R1+0x7f8], R9 ;  /* 0x0007f80901007387 */ /* 0x0003e20000100800 */
[--C-:B------:R-:W-:Y:S02]  /*b7e0*/  IMAD.X R36, R37, 0x1, R91.reuse, P0 ;  /* 0x0000000125247824 */ /* 0x100fe400000e065b */
[--C-:B0-----:R-:W-:Y:S02]  /*b7f0*/  IMAD.X R11, R39, 0x1, R91.reuse, P3 ;  /* 0x00000001270b7824 */ /* 0x101fe400018e065b */
[----:B-1----:R-:W-:-:S03]  /*b800*/  IMAD.X R9, R51, 0x1, R91, P5 ;  /* 0x0000000133097824 */ /* 0x002fc600028e065b */
[----:B------:R0:W-:Y:S04]  /*b810*/  STL [R1+0x770], R11 ;  /* 0x0007700b01007387 */ /* 0x0001e80000100800 */
[----:B------:R3:W-:Y:S04]  /*b820*/  STL [R1+0x774], R13 ;  /* 0x0007740d01007387 */ /* 0x0007e80000100800 */
[----:B------:R4:W-:Y:S01]  /*b830*/  STL [R1+0x778], R9 ;  /* 0x0007780901007387 */ /* 0x0009e20000100800 */
[----:B0-----:R-:W-:-:S05]  /*b840*/  IADD3 R11, P0, PT, R60, R92, RZ ;  /* 0x0000005c3c0b7210 */ /* 0x001fca0007f1e0ff */
[----:B------:R2:W-:Y:S01]  /*b850*/  STL [R1+0x748], R11 ;  /* 0x0007480b01007387 */ /* 0x0005e20000100800 */
[-C--:B---3--:R-:W-:Y:S02]  /*b860*/  IADD3 R13, P3, PT, R28, R92.reuse, RZ ;  /* 0x0000005c1c0d7210 */ /* 0x088fe40007f7e0ff */
[----:B----4-:R-:W-:-:S03]  /*b870*/  IADD3 R9, P4, PT, R6, R92, RZ ;  /* 0x0000005c06097210 */ /* 0x010fc60007f9e0ff */
[----:B------:R-:W-:Y:S04]  /*b880*/  STL [R1+0x74c], R13 ;  /* 0x00074c0d01007387 */ /* 0x000fe80000100800 */
[----:B------:R0:W-:Y:S01]  /*b890*/  STL [R1+0x750], R9 ;  /* 0x0007500901007387 */ /* 0x0001e20000100800 */
[----:B--2---:R-:W-:Y:S01]  /*b8a0*/  IADD3 R11, P5, PT, R4, R92, RZ ;  /* 0x0000005c040b7210 */ /* 0x004fe20007fbe0ff */
[--C-:B------:R-:W-:Y:S02]  /*b8b0*/  IMAD.X R6, R7, 0x1, R91.reuse, P4 ;  /* 0x0000000107067824 */ /* 0x100fe400020e065b */
[--C-:B0-----:R-:W-:Y:S02]  /*b8c0*/  IMAD.X R9, R29, 0x1, R91.reuse, P3 ;  /* 0x000000011d097824 */ /* 0x101fe400018e065b */
[----:B------:R-:W-:Y:S01]  /*b8d0*/  STL [R1+0x754], R11 ;  /* 0x0007540b01007387 */ /* 0x000fe20000100800 */
[----:B------:R-:W-:-:S03]  /*b8e0*/  IMAD.X R4, R5, 0x1, R91, P5 ;  /* 0x0000000105047824 */ /* 0x000fc600028e065b */
[----:B------:R-:W-:Y:S04]  /*b8f0*/  STL [R1], R9 ;  /* 0x0000000901007387 */ /* 0x000fe80000100800 */
[----:B------:R-:W2:Y:S04]  /*b900*/  LDL.LU.64 R30, [R1+0x38] ;  /* 0x00003800011e7983 */ /* 0x000ea80000300a00 */
[----:B------:R0:W-:Y:S04]  /*b910*/  STL [R1+0x8], R6 ;  /* 0x0000080601007387 */ /* 0x0001e80000100800 */
[----:B------:R-:W3:Y:S04]  /*b920*/  LDL.LU.64 R28, [R1+0x40] ;  /* 0x00004000011c7983 */ /* 0x000ee80000300a00 */
[----:B------:R1:W-:Y:S04]  /*b930*/  STL [R1+0x10], R4 ;  /* 0x0000100401007387 */ /* 0x0003e80000100800 */
[----:B0-----:R-:W4:Y:S04]  /*b940*/  LDL.LU.64 R6, [R1+0x48] ;  /* 0x0000480001067983 */ /* 0x001f280000300a00 */
[----:B-1----:R-:W4:Y:S01]  /*b950*/  LDL.LU.64 R4, [R1+0x50] ;  /* 0x0000500001047983 */ /* 0x002f220000300a00 */
[----:B------:R-:W-:Y:S01]  /*b960*/  IMAD.X R60, R61, 0x1, R91, P0 ;  /* 0x000000013d3c7824 */ /* 0x000fe200000e065b */
[----:B------:R-:W-:-:S02]  /*b970*/  IADD3 R9, P0, PT, R40, R92, RZ ;  /* 0x0000005c28097210 */ /* 0x000fc40007f1e0ff */
[-C--:B------:R-:W-:Y:S02]  /*b980*/  IADD3 R13, P3, PT, R18, R92.reuse, RZ ;  /* 0x0000005c120d7210 */ /* 0x080fe40007f7e0ff */
[-C--:B------:R-:W-:Y:S01]  /*b990*/  IADD3 R11, P4, PT, R16, R92.reuse, RZ ;  /* 0x0000005c100b7210 */ /* 0x080fe20007f9e0ff */
[----:B------:R0:W-:Y:S04]  /*b9a0*/  STL [R1+0x758], R9 ;  /* 0x0007580901007387 */ /* 0x0001e80000100800 */
[----:B------:R1:W-:Y:S01]  /*b9b0*/  STL [R1+0x75c], R13 ;  /* 0x00075c0d01007387 */ /* 0x0003e20000100800 */
[----:B0-----:R-:W-:-:S03]  /*b9c0*/  IADD3 R9, P5, PT, R2, R92, RZ ;  /* 0x0000005c02097210 */ /* 0x001fc60007fbe0ff */
[----:B------:R0:W-:Y:S01]  /*b9d0*/  STL [R1+0x760], R11 ;  /* 0x0007600b01007387 */ /* 0x0001e20000100800 */
[----:B-1----:R-:W-:-:S03]  /*b9e0*/  IMAD.X R13, R41, 0x1, R91, P0 ;  /* 0x00000001290d7824 */ /* 0x002fc600000e065b */
[----:B------:R1:W-:Y:S01]  /*b9f0*/  STL [R1+0x764], R9 ;  /* 0x0007640901007387 */ /* 0x0003e20000100800 */
[--C-:B------:R-:W-:Y:S02]  /*ba00*/  IMAD.X R2, R3, 0x1, R91.reuse, P5 ;  /* 0x0000000103027824 */ /* 0x100fe400028e065b */
[--C-:B0-----:R-:W-:Y:S01]  /*ba10*/  IMAD.X R11, R19, 0x1, R91.reuse, P3 ;  /* 0x00000001130b7824 */ /* 0x101fe200018e065b */
[----:B------:R-:W-:Y:S01]  /*ba20*/  STL [R1+0x18], R13 ;  /* 0x0000180d01007387 */ /* 0x000fe20000100800 */
[----:B-1----:R-:W-:-:S03]  /*ba30*/  IMAD.X R9, R17, 0x1, R91, P4 ;  /* 0x0000000111097824 */ /* 0x002fc600020e065b */
[----:B------:R-:W-:Y:S04]  /*ba40*/  STL [R1+0x408], R11 ;  /* 0x0004080b01007387 */ /* 0x000fe80000100800 */
[----:B------:R-:W4:Y:S04]  /*ba50*/  LDL.LU.64 R38, [R1+0x58] ;  /* 0x0000580001267983 */ /* 0x000f280000300a00 */
[----:B------:R-:W-:Y:S04]  /*ba60*/  STL [R1+0x28], R9 ;  /* 0x0000280901007387 */ /* 0x000fe80000100800 */
[----:B------:R-:W4:Y:S04]  /*ba70*/  LDL.LU.64 R18, [R1+0x60] ;  /* 0x0000600001127983 */ /* 0x000f280000300a00 */
[----:B------:R0:W-:Y:S04]  /*ba80*/  STL [R1+0x30], R2 ;  /* 0x0000300201007387 */ /* 0x0001e80000100800 */
[----:B------:R-:W4:Y:S04]  /*ba90*/  LDL.LU.64 R16, [R1+0x68] ;  /* 0x0000680001107983 */ /* 0x000f280000300a00 */
[----:B0-----:R-:W4:Y:S01]  /*baa0*/  LDL.LU.64 R2, [R1+0x70] ;  /* 0x0000700001027983 */ /* 0x001f220000300a00 */
[----:B--2---:R-:W-:-:S02]  /*bab0*/  IADD3 R13, P0, PT, R30, R92, RZ ;  /* 0x0000005c1e0d7210 */ /* 0x004fc40007f1e0ff */
[----:B---3--:R-:W-:-:S03]  /*bac0*/  IADD3 R11, P3, PT, R28, R92, RZ ;  /* 0x0000005c1c0b7210 */ /* 0x008fc60007f7e0ff */
[----:B------:R0:W-:Y:S01]  /*bad0*/  STL [R1+0x768], R13 ;  /* 0x0007680d01007387 */ /* 0x0001e20000100800 */
[----:B----4-:R-:W-:-:S03]  /*bae0*/  IADD3 R9, P4, PT, R6, R92, RZ ;  /* 0x0000005c06097210 */ /* 0x010fc60007f9e0ff */
[----:B------:R1:W-:Y:S04]  /*baf0*/  STL [R1+0x76c], R11 ;  /* 0x00076c0b01007387 */ /* 0x0003e80000100800 */
[----:B------:R2:W-:Y:S01]  /*bb00*/  STL [R1+0x414], R9 ;  /* 0x0004140901007387 */ /* 0x0005e20000100800 */
[----:B0-----:R-:W-:Y:S01]  /*bb10*/  IADD3 R13, P5, PT, R4, R92, RZ ;  /* 0x0000005c040d7210 */ /* 0x001fe20007fbe0ff */
[--C-:B------:R-:W-:Y:S02]  /*bb20*/  IMAD.X R6, R7, 0x1, R91.reuse, P4 ;  /* 0x0000000107067824 */ /* 0x100fe400020e065b */
[--C-:B-1----:R-:W-:Y:S02]  /*bb30*/  IMAD.X R11, R31, 0x1, R91.reuse, P0 ;  /* 0x000000011f0b7824 */ /* 0x102fe400000e065b */
[----:B------:R-:W-:Y:S01]  /*bb40*/  STL [R1+0x418], R13 ;  /* 0x0004180d01007387 */ /* 0x000fe20000100800 */
[----:B--2---:R-:W-:-:S03]  /*bb50*/  IMAD.X R9, R29, 0x1, R91, P3 ;  /* 0x000000011d097824 */ /* 0x004fc600018e065b */
[----:B------:R-:W-:Y:S01]  /*bb60*/  STL [R1+0x40c], R11 ;  /* 0x00040c0b01007387 */ /* 0x000fe20000100800 */
[----:B------:R-:W-:-:S03]  /*bb70*/  IMAD.X R4, R5, 0x1, R91, P5 ;  /* 0x0000000105047824 */ /* 0x000fc600028e065b */
[----:B------:R-:W-:Y:S04]  /*bb80*/  STL [R1+0x410], R9 ;  /* 0x0004100901007387 */ /* 0x000fe80000100800 */
[----:B------:R-:W2:Y:S04]  /*bb90*/  LDL.LU.64 R30, [R1+0x78] ;  /* 0x00007800011e7983 */ /* 0x000ea80000300a00 */
[----:B------:R0:W-:Y:S04]  /*bba0*/  STL [R1+0x48], R6 ;  /* 0x0000480601007387 */ /* 0x0001e80000100800 */
[----:B------:R-:W3:Y:S04]  /*bbb0*/  LDL.LU.64 R28, [R1+0x80] ;  /* 0x00008000011c7983 */ /* 0x000ee80000300a00 */
[----:B------:R1:W-:Y:S04]  /*bbc0*/  STL [R1+0x50], R4 ;  /* 0x0000500401007387 */ /* 0x0003e80000100800 */
[----:B0-----:R-:W4:Y:S04]  /*bbd0*/  LDL.LU.64 R6, [R1+0x88] ;  /* 0x0000880001067983 */ /* 0x001f280000300a00 */
[----:B-1----:R-:W4:Y:S01]  /*bbe0*/  LDL.LU.64 R4, [R1+0x90] ;  /* 0x0000900001047983 */ /* 0x002f220000300a00 */
[----:B------:R-:W-:-:S02]  /*bbf0*/  IADD3 R9, P0, PT, R38, R92, RZ ;  /* 0x0000005c26097210 */ /* 0x000fc40007f1e0ff */
[----:B------:R-:W-:-:S03]  /*bc00*/  IADD3 R13, P3, PT, R18, R92, RZ ;  /* 0x0000005c120d7210 */ /* 0x000fc60007f7e0ff */
[----:B------:R0:W-:Y:S01]  /*bc10*/  STL [R1+0x3f0], R9 ;  /* 0x0003f00901007387 */ /* 0x0001e20000100800 */
[----:B------:R-:W-:-:S03]  /*bc20*/  IADD3 R11, P4, PT, R16, R92, RZ ;  /* 0x0000005c100b7210 */ /* 0x000fc60007f9e0ff */
        /* <DEDUP_REMOVED lines=36> */
[----:B------:R-:W-:-:S05]  /*be70*/  IADD3 R9, P0, PT, R38, R92, RZ ;  /* 0x0000005c26097210 */ /* 0x000fca0007f1e0ff */
[----:B------:R0:W-:Y:S01]  /*be80*/  STL [R1+0x3bc], R9 ;  /* 0x0003bc0901007387 */ /* 0x0001e20000100800 */
[-C--:B------:R-:W-:Y:S02]  /*be90*/  IADD3 R13, P3, PT, R18, R92.reuse, RZ ;  /* 0x0000005c120d7210 */ /* 0x080fe40007f7e0ff */
        /* <DEDUP_REMOVED lines=184> */
[----:B-1----:R-:W-:-:S04]  /*ca20*/  IMAD.X R11, R31, 0x1, R91, P0 ;  /* 0x000000011f0b7824 */ /* 0x002fc800000e065b */
[----:B------:R-:W-:Y:S01]  /*ca30*/  STL [R1+0x150], R13 ;  /* 0x0001500d01007387 */ /* 0x000fe20000100800 */
[----:B--2---:R-:W-:-:S03]  /*ca40*/  IMAD.X R9, R29, 0x1, R91, P3 ;  /* 0x000000011d097824 */ /* 0x004fc600018e065b */
[----:B------:R-:W-:Y:S01]  /*ca50*/  STL [R1+0x11c], R11 ;  /* 0x00011c0b01007387 */ /* 0x000fe20000100800 */
[----:B------:R-:W-:-:S03]  /*ca60*/  IMAD.X R4, R5, 0x1, R91, P5 ;  /* 0x0000000105047824 */ /* 0x000fc600028e065b */
[----:B------:R-:W-:Y:S04]  /*ca70*/  STL [R1+0x120], R9 ;  /* 0x0001200901007387 */ /* 0x000fe80000100800 */
[----:B------:R-:W2:Y:S04]  /*ca80*/  LDL.LU.64 R30, [R1+0x1f8] ;  /* 0x0001f800011e7983 */ /* 0x000ea80000300a00 */
[----:B------:R-:W3:Y:S04]  /*ca90*/  LDL.LU.64 R28, [R1+0x200] ;  /* 0x00020000011c7983 */ /* 0x000ee80000300a00 */
[----:B------:R0:W-:Y:S01]  /*caa0*/  STL [R1+0x20], R4 ;  /* 0x0000200401007387 */ /* 0x0001e20000100800 */
[----:B------:R-:W-:-:S03]  /*cab0*/  IMAD.X R51, R7, 0x1, R91, P4 ;  /* 0x0000000107337824 */ /* 0x000fc600020e065b */
[----:B0-----:R-:W4:Y:S04]  /*cac0*/  LDL.LU.64 R4, [R1+0x208] ;  /* 0x0002080001047983 */ /* 0x001f280000300a00 */
[----:B------:R-:W4:Y:S01]  /*cad0*/  LDL.LU.64 R6, [R1+0x250] ;  /* 0x0002500001067983 */ /* 0x000f220000300a00 */
        /* <DEDUP_REMOVED lines=22> */
[----:B------:R-:W-:Y:S04]  /*cc40*/  STL [R1+0xf4], R13 ;  /* 0x0000f40d01007387 */ /* 0x000fe80000100800 */
[----:B------:R0:W-:Y:S01]  /*cc50*/  STL [R1+0xf8], R11 ;  /* 0x0000f80b01007387 */ /* 0x0001e20000100800 */
[-C--:B----4-:R-:W-:Y:S01]  /*cc60*/  IADD3 R9, P4, PT, R4, R92.reuse, RZ ;  /* 0x0000005c04097210 */ /* 0x090fe20007f9e0ff */
[----:B0-----:R-:W-:Y:S01]  /*cc70*/  IMAD.X R11, R31, 0x1, R91, P0 ;  /* 0x000000011f0b7824 */ /* 0x001fe200000e065b */
[----:B------:R-:W-:-:S03]  /*cc80*/  IADD3 R13, P5, PT, R6, R92, RZ ;  /* 0x0000005c060d7210 */ /* 0x000fc60007fbe0ff */
[----:B------:R0:W-:Y:S04]  /*cc90*/  STL [R1+0xfc], R9 ;  /* 0x0000fc0901007387 */ /* 0x0001e80000100800 */
[----:B------:R-:W-:Y:S01]  /*cca0*/  STL [R1+0x100], R13 ;  /* 0x0001000d01007387 */ /* 0x000fe20000100800 */
[----:B0-----:R-:W-:-:S03]  /*ccb0*/  IMAD.X R9, R29, 0x1, R91, P3 ;  /* 0x000000011d097824 */ /* 0x001fc600018e065b */
[----:B------:R-:W-:Y:S04]  /*ccc0*/  STL [R1+0x44], R11 ;  /* 0x0000440b01007387 */ /* 0x000fe80000100800 */
[----:B------:R0:W-:Y:S04]  /*ccd0*/  STL [R1+0x70], R9 ;  /* 0x0000700901007387 */ /* 0x0001e80000100800 */
[----:B------:R-:W2:Y:S04]  /*cce0*/  LDL.LU.64 R42, [R1+0x210] ;  /* 0x00021000012a7983 */ /* 0x000ea80000300a00 */
[----:B------:R-:W3:Y:S04]  /*ccf0*/  LDL.LU.64 R28, [R1+0x218] ;  /* 0x00021800011c7983 */ /* 0x000ee80000300a00 */
[----:B------:R-:W4:Y:S04]  /*cd00*/  LDL.LU.64 R52, [R1+0x220] ;  /* 0x0002200001347983 */ /* 0x000f280000300a00 */
[----:B------:R-:W4:Y:S01]  /*cd10*/  LDL.LU.64 R30, [R1+0x228] ;  /* 0x00022800011e7983 */ /* 0x000f220000300a00 */
[----:B------:R-:W-:-:S02]  /*cd20*/  IMAD.X R6, R7, 0x1, R91, P5 ;  /* 0x0000000107067824 */ /* 0x000fc400028e065b */
[----:B------:R-:W-:Y:S01]  /*cd30*/  IMAD.X R5, R5, 0x1, R91, P4 ;  /* 0x0000000105057824 */ /* 0x000fe200020e065b */
[----:B------:R-:W-:-:S05]  /*cd40*/  IADD3 R4, P0, PT, R38, R92, RZ ;  /* 0x0000005c26047210 */ /* 0x000fca0007f1e0ff */
[----:B------:R1:W-:Y:S01]  /*cd50*/  STL [R1+0x74], R4 ;  /* 0x0000740401007387 */ /* 0x0003e20000100800 */
[-C--:B------:R-:W-:Y:S02]  /*cd60*/  IADD3 R7, P3, PT, R16, R92.reuse, RZ ;  /* 0x0000005c10077210 */ /* 0x080fe40007f7e0ff */
[----:B0-----:R-:W-:-:S03]  /*cd70*/  IADD3 R9, P4, PT, R18, R92, RZ ;  /* 0x0000005c12097210 */ /* 0x001fc60007f9e0ff */
[----:B------:R0:W-:Y:S01]  /*cd80*/  STL [R1+0x78], R7 ;  /* 0x0000780701007387 */ /* 0x0001e20000100800 */
[----:B-1----:R-:W-:-:S03]  /*cd90*/  IADD3 R4, P5, PT, R2, R92, RZ ;  /* 0x0000005c02047210 */ /* 0x002fc60007fbe0ff */
[----:B------:R-:W-:Y:S01]  /*cda0*/  STL [R1+0x7c], R9 ;  /* 0x00007c0901007387 */ /* 0x000fe20000100800 */
[----:B0-----:R-:W-:-:S03]  /*cdb0*/  IMAD.X R7, R39, 0x1, R91, P0 ;  /* 0x0000000127077824 */ /* 0x001fc600000e065b */
[----:B------:R2:W-:Y:S01]  /*cdc0*/  STL [R1+0x80], R4 ;  /* 0x0000800401007387 */ /* 0x0005e20000100800 */
[----:B------:R-:W-:-:S03]  /*cdd0*/  IMAD.X R18, R3, 0x1, R91, P5 ;  /* 0x0000000103127824 */ /* 0x000fc600028e065b */
[----:B------:R-:W4:Y:S01]  /*cde0*/  LDL.LU.64 R38, [R1+0x230] ;  /* 0x0002300001267983 */ /* 0x000f220000300a00 */
[----:B------:R-:W-:-:S03]  /*cdf0*/  IMAD.X R16, R17, 0x1, R91, P3 ;  /* 0x0000000111107824 */ /* 0x000fc600018e065b */
[----:B------:R-:W4:Y:S01]  /*ce00*/  LDL.LU.64 R2, [R1+0x238] ;  /* 0x0002380001027983 */ /* 0x000f220000300a00 */
[----:B------:R-:W-:-:S03]  /*ce10*/  IMAD.X R17, R19, 0x1, R91, P4 ;  /* 0x0000000113117824 */ /* 0x000fc600020e065b */
[----:B------:R-:W4:Y:S04]  /*ce20*/  LDL.LU.64 R54, [R1+0x240] ;  /* 0x0002400001367983 */ /* 0x000f280000300a00 */
[----:B------:R-:W4:Y:S01]  /*ce30*/  LDL.LU.64 R40, [R1+0x248] ;  /* 0x0002480001287983 */ /* 0x000f220000300a00 */
[-C--:B--2---:R-:W-:Y:S02]  /*ce40*/  IADD3 R4, P0, PT, R42, R92.reuse, RZ ;  /* 0x0000005c2a047210 */ /* 0x084fe40007f1e0ff */
[----:B---3--:R-:W-:-:S03]  /*ce50*/  IADD3 R11, P3, PT, R28, R92, RZ ;  /* 0x0000005c1c0b7210 */ /* 0x008fc60007f7e0ff */
[----:B------:R0:W-:Y:S01]  /*ce60*/  STL [R1+0x84], R4 ;  /* 0x0000840401007387 */ /* 0x0001e20000100800 */
[----:B----4-:R-:W-:-:S03]  /*ce70*/  IADD3 R9, P4, PT, R52, R92, RZ ;  /* 0x0000005c34097210 */ /* 0x010fc60007f9e0ff */
[----:B------:R-:W-:Y:S01]  /*ce80*/  STL [R1+0xa0], R11 ;  /* 0x0000a00b01007387 */ /* 0x000fe20000100800 */
[----:B0-----:R-:W-:-:S03]  /*ce90*/  IADD3 R4, P5, PT, R30, R92, RZ ;  /* 0x0000005c1e047210 */ /* 0x001fc60007fbe0ff */
[----:B------:R-:W-:Y:S01]  /*cea0*/  STL [R1+0xa4], R9 ;  /* 0x0000a40901007387 */ /* 0x000fe20000100800 */
[----:B------:R-:W-:-:S03]  /*ceb0*/  IMAD.X R19, R43, 0x1, R91, P0 ;  /* 0x000000012b137824 */ /* 0x000fc600000e065b */
[----:B------:R0:W-:Y:S04]  /*cec0*/  STL [R1+0xa8], R4 ;  /* 0x0000a80401007387 */ /* 0x0001e80000100800 */
[----:B------:R-:W2:Y:S04]  /*ced0*/  LDL.LU.64 R88, [R1+0x278] ;  /* 0x0002780001587983 */ /* 0x000ea80000300a00 */
[----:B------:R-:W3:Y:S04]  /*cee0*/  LDL.LU.64 R42, [R1+0x280] ;  /* 0x00028000012a7983 */ /* 0x000ee80000300a00 */
[----:B------:R-:W4:Y:S04]  /*cef0*/  LDL.LU.64 R86, [R1+0x288] ;  /* 0x0002880001567983 */ /* 0x000f280000300a00 */
[----:B------:R-:W4:Y:S01]  /*cf00*/  LDL.LU.64 R48, [R1+0x290] ;  /* 0x0002900001307983 */ /* 0x000f220000300a00 */
[----:B------:R-:W-:-:S02]  /*cf10*/  IMAD.X R28, R29, 0x1, R91, P3 ;  /* 0x000000011d1c7824 */ /* 0x000fc400018e065b */
[--C-:B------:R-:W-:Y:S02]  /*cf20*/  IMAD.X R29, R53, 0x1, R91.reuse, P4 ;  /* 0x00000001351d7824 */ /* 0x100fe400020e065b */
[----:B------:R-:W-:Y:S01]  /*cf30*/  IMAD.X R30, R31, 0x1, R91, P5 ;  /* 0x000000011f1e7824 */ /* 0x000fe200028e065b */
[-C--:B0-----:R-:W-:Y:S02]  /*cf40*/  IADD3 R4, P0, PT, R38, R92.reuse, RZ ;  /* 0x0000005c26047210 */ /* 0x081fe40007f1e0ff */
[----:B------:R-:W-:-:S03]  /*cf50*/  IADD3 R11, P3, PT, R2, R92, RZ ;  /* 0x0000005c020b7210 */ /* 0x000fc60007f7e0ff */
[----:B------:R0:W-:Y:S01]  /*cf60*/  STL [R1+0xac], R4 ;  /* 0x0000ac0401007387 */ /* 0x0001e20000100800 */
[----:B------:R-:W-:-:S03]  /*cf70*/  IADD3 R9, P4, PT, R54, R92, RZ ;  /* 0x0000005c36097210 */ /* 0x000fc60007f9e0ff */
[----:B------:R-:W-:Y:S01]  /*cf80*/  STL [R1+0xb8], R11 ;  /* 0x0000b80b01007387 */ /* 0x000fe20000100800 */
[--C-:B------:R-:W-:Y:S01]  /*cf90*/  IMAD.X R31, R39, 0x1, R91.reuse, P0 ;  /* 0x00000001271f7824 */ /* 0x100fe200000e065b */
[----:B0-----:R-:W-:Y:S02]  /*cfa0*/  IADD3 R4, P5, PT, R40, R92, RZ ;  /* 0x0000005c28047210 */ /* 0x001fe40007fbe0ff */
[----:B------:R-:W-:Y:S01]  /*cfb0*/  STL [R1+0xbc], R9 ;  /* 0x0000bc0901007387 */ /* 0x000fe20000100800 */
[----:B------:R-:W-:-:S03]  /*cfc0*/  IMAD.X R38, R3, 0x1, R91, P3 ;  /* 0x0000000103267824 */ /* 0x000fc600018e065b */
[----:B------:R2:W-:Y:S01]  /*cfd0*/  STL [R1+0xc0], R4 ;  /* 0x0000c00401007387 */ /* 0x0005e20000100800 */
[----:B------:R-:W-:-:S03]  /*cfe0*/  IMAD.X R39, R55, 0x1, R91, P4 ;  /* 0x0000000137277824 */ /* 0x000fc600020e065b */
[----:B------:R-:W4:Y:S01]  /*cff0*/  LDL.LU.64 R52, [R1+0x298] ;  /* 0x0002980001347983 */ /* 0x000f220000300a00 */
[----:B------:R-:W-:-:S03]  /*d000*/  IMAD.X R40, R41, 0x1, R91, P5 ;  /* 0x0000000129287824 */ /* 0x000fc600028e065b */
[----:B------:R-:W4:Y:S04]  /*d010*/  LDL.LU.64 R2, [R1+0x2a0] ;  /* 0x0002a00001027983 */ /* 0x000f280000300a00 */
[----:B------:R0:W5:Y:S01]  /*d020*/  LDL.LU R54, [R1+0x890] ;  /* 0x0008900001367983 */ /* 0x0001620000300800 */
[-C--:B--2---:R-:W-:Y:S02]  /*d030*/  IADD3 R4, P0, PT, R88, R92.reuse, RZ ;  /* 0x0000005c58047210 */ /* 0x084fe40007f1e0ff */
[----:B---3--:R-:W-:-:S03]  /*d040*/  IADD3 R11, P3, PT, R42, R92, RZ ;  /* 0x0000005c2a0b7210 */ /* 0x008fc60007f7e0ff */
[----:B------:R1:W-:Y:S01]  /*d050*/  STL [R1+0xc4], R4 ;  /* 0x0000c40401007387 */ /* 0x0003e20000100800 */
[----:B----4-:R-:W-:-:S03]  /*d060*/  IADD3 R9, P4, PT, R86, R92, RZ ;  /* 0x0000005c56097210 */ /* 0x010fc60007f9e0ff */
[----:B------:R2:W-:Y:S01]  /*d070*/  STL [R1+0xc8], R11 ;  /* 0x0000c80b01007387 */ /* 0x0005e20000100800 */
[--C-:B------:R-:W-:Y:S01]  /*d080*/  IMAD.X R41, R89, 0x1, R91.reuse, P0 ;  /* 0x0000000159297824 */ /* 0x100fe200000e065b */
[----:B-1----:R-:W-:Y:S02]  /*d090*/  IADD3 R4, P5, PT, R48, R92, RZ ;  /* 0x0000005c30047210 */ /* 0x002fe40007fbe0ff */
[----:B------:R1:W-:Y:S04]  /*d0a0*/  STL [R1+0xcc], R9 ;  /* 0x0000cc0901007387 */ /* 0x0003e80000100800 */
[----:B------:R-:W3:Y:S01]  /*d0b0*/  LDL.LU.64 R88, [R1+0x888] ;  /* 0x0008880001587983 */ /* 0x000ee20000300a00 */
[----:B------:R-:W-:-:S03]  /*d0c0*/  IMAD.X R42, R43, 0x1, R91, P3 ;  /* 0x000000012b2a7824 */ /* 0x000fc600018e065b */
[----:B------:R4:W-:Y:S01]  /*d0d0*/  STL [R1+0xd0], R4 ;  /* 0x0000d00401007387 */ /* 0x0009e20000100800 */
[----:B------:R-:W-:-:S03]  /*d0e0*/  IMAD.X R43, R87, 0x1, R91, P4 ;  /* 0x00000001572b7824 */ /* 0x000fc600020e065b */
[----:B--2---:R-:W2:Y:S04]  /*d0f0*/  LDL.LU R11, [R1+0x460] ;  /* 0x00046000010b7983 */ /* 0x004ea80000300800 */
[----:B------:R-:W2:Y:S04]  /*d100*/  LDL.LU R15, [R1+0x654] ;  /* 0x00065400010f7983 */ /* 0x000ea80000300800 */
[----:B------:R-:W2:Y:S04]  /*d110*/  LDL.LU R13, [R1+0x650] ;  /* 0x00065000010d7983 */ /* 0x000ea80000300800 */
[----:B-1----:R-:W2:Y:S04]  /*d120*/  LDL.LU R9, [R1+0x648] ;  /* 0x0006480001097983 */ /* 0x002ea80000300800 */
[----:B------:R-:W2:Y:S01]  /*d130*/  LDL.LU.64 R86, [R1+0x880] ;  /* 0x0008800001567983 */ /* 0x000ea20000300a00 */
[----:B------:R-:W-:Y:S01]  /*d140*/  IMAD.X R48, R49, 0x1, R91, P5 ;  /* 0x0000000131307824 */ /* 0x000fe200028e065b */
[----:B----4-:R-:W-:-:S02]  /*d150*/  IADD3 R4, P0, PT, R52, R92, RZ ;  /* 0x0000005c34047210 */ /* 0x010fc40007f1e0ff */
[----:B------:R-:W-:-:S03]  /*d160*/  IADD3 R23, P3, PT, R2, R92, RZ ;  /* 0x0000005c02177210 */ /* 0x000fc60007f7e0ff */
[----:B------:R1:W-:Y:S01]  /*d170*/  STL [R1+0xd4], R4 ;  /* 0x0000d40401007387 */ /* 0x0003e20000100800 */
[----:B------:R-:W-:-:S03]  /*d180*/  IMAD.X R49, R53, 0x1, R91, P0 ;  /* 0x0000000135317824 */ /* 0x000fc600000e065b */
[----:B------:R-:W-:Y:S01]  /*d190*/  STL [R1+0xd8], R23 ;  /* 0x0000d81701007387 */ /* 0x000fe20000100800 */
[----:B------:R-:W-:Y:S01]  /*d1a0*/  IMAD.X R50, R3, 0x1, R91, P3 ;  /* 0x0000000103327824 */ /* 0x000fe200018e065b */
[----:B---3--:R-:W-:-:S05]  /*d1b0*/  IADD3 R21, P4, PT, R88, R92, RZ ;  /* 0x0000005c58157210 */ /* 0x008fca0007f9e0ff */
[----:B------:R-:W-:Y:S04]  /*d1c0*/  STL [R1+0xdc], R21 ;  /* 0x0000dc1501007387 */ /* 0x000fe80000100800 */
[----:B------:R0:W5:Y:S01]  /*d1d0*/  LDL.LU R52, [R1+0x878] ;  /* 0x0008780001347983 */ /* 0x0001620000300800 */
[-C--:B--2---:R-:W-:Y:S01]  /*d1e0*/  IADD3 R11, P0, PT, R11, R90.reuse, RZ ;  /* 0x0000005a0b0b7210 */ /* 0x084fe20007f1e0ff */
[----:B------:R-:W-:Y:S01]  /*d1f0*/  IMAD.X R88, R89, 0x1, R91, P4 ;  /* 0x0000000159587824 */ /* 0x000fe200020e065b */
[----:B------:R-:W-:Y:S02]  /*d200*/  IADD3 R15, P3, PT, R15, R90, RZ ;  /* 0x0000005a0f0f7210 */ /* 0x000fe40007f7e0ff */
[----:B-1----:R-:W-:-:S05]  /*d210*/  IADD3 R4, P5, PT, R86, R92, RZ ;  /* 0x0000005c56047210 */ /* 0x002fca0007fbe0ff */
[----:B------:R1:W-:Y:S04]  /*d220*/  STL [R1+0xe0], R4 ;  /* 0x0000e00401007387 */ /* 0x0003e80000100800 */
[----:B------:R-:W2:Y:S01]  /*d230*/  LDL.LU.64 R2, [R1+0x870] ;  /* 0x0008700001027983 */ /* 0x000ea20000300a00 */
[----:B------:R-:W-:-:S03]  /*d240*/  IADD3 R13, P4, PT, R13, R90, RZ ;  /* 0x0000005a0d0d7210 */ /* 0x000fc60007f9e0ff */
[----:B-1----:R-:W3:Y:S01]  /*d250*/  LDL.LU R4, [R1+0x640] ;  /* 0x0006400001047983 */ /* 0x002ee20000300800 */
[----:B------:R-:W-:Y:S01]  /*d260*/  IMAD.X R86, R87, 0x1, R91, P5 ;  /* 0x0000000157567824 */ /* 0x000fe200028e065b */
[-C--:B------:R-:W-:Y:S02]  /*d270*/  IADD3 R9, P5, PT, R9, R90.reuse, RZ ;  /* 0x0000005a09097210 */ /* 0x080fe40007fbe0ff */
[----:B------:R1:W-:Y:S04]  /*d280*/  STL [R1+0x460], R11 ;  /* 0x0004600b01007387 */ /* 0x0003e80000100800 */
[----:B-1----:R-:W2:Y:S04]  /*d290*/  LDL.LU R11, [R1+0x458] ;  /* 0x00045800010b7983 */ /* 0x002ea80000300800 */
[----:B------:R-:W4:Y:S04]  /*d2a0*/  LDL.LU R81, [R1+0x638] ;  /* 0x0006380001517983 */ /* 0x000f280000300800 */
[----:B------:R-:W-:Y:S04]  /*d2b0*/  STL [R1+0x654], R15 ;  /* 0x0006540f01007387 */ /* 0x000fe80000100800 */
[----:B------:R-:W4:Y:S04]  /*d2c0*/  LDL.LU R79, [R1+0x45c] ;  /* 0x00045c00014f7983 */ /* 0x000f280000300800 */
[----:B------:R-:W-:Y:S04]  /*d2d0*/  STL [R1+0x650], R13 ;  /* 0x0006500d01007387 */ /* 0x000fe80000100800 */
[----:B------:R-:W4:Y:S04]  /*d2e0*/  LDL.LU R77, [R1+0x630] ;  /* 0x00063000014d7983 */ /* 0x000f280000300800 */
[----:B------:R1:W-:Y:S04]  /*d2f0*/  STL [R1+0x648], R9 ;  /* 0x0006480901007387 */ /* 0x0003e80000100800 */
[----:B------:R-:W4:Y:S04]  /*d300*/  LDL.LU R75, [R1+0x64c] ;  /* 0x00064c00014b7983 */ /* 0x000f280000300800 */
        /* <DEDUP_REMOVED lines=18> */
[----:B-1----:R-:W4:Y:S04]  /*d430*/  LDL.LU R9, [R1+0x5e0] ;  /* 0x0005e00001097983 */ /* 0x002f280000300800 */
[----:B------:R-:W4:Y:S04]  /*d440*/  LDL.LU R23, [R1+0x5fc] ;  /* 0x0005fc0001177983 */ /* 0x000f280000300800 */
[----:B------:R-:W4:Y:S01]  /*d450*/  LDL.LU R21, [R1+0x5d8] ;  /* 0x0005d80001157983 */ /* 0x000f220000300800 */
[----:B---3--:R-:W-:-:S05]  /*d460*/  IADD3 R4, P6, PT, R4, R90, RZ ;  /* 0x0000005a04047210 */ /* 0x008fca0007fde0ff */
[----:B------:R1:W-:Y:S04]  /*d470*/  STL [R1+0x640], R4 ;  /* 0x0006400401007387 */ /* 0x0003e80000100800 */
[----:B-1----:R-:W3:Y:S01]  /*d480*/  LDL.LU R4, [R1+0x5f4] ;  /* 0x0005f40001047983 */ /* 0x002ee20000300800 */
[--C-:B--2---:R-:W-:Y:S01]  /*d490*/  IMAD.X R11, R11, 0x1, R3.reuse, P0 ;  /* 0x000000010b0b7824 */ /* 0x104fe200000e0603 */
[----:B----4-:R-:W-:Y:S02]  /*d4a0*/  IADD3 R81, P0, PT, R81, R90, RZ ;  /* 0x0000005a51517210 */ /* 0x010fe40007f1e0ff */
[----:B------:R-:W2:Y:S04]  /*d4b0*/  LDL.LU R15, [R1+0x5d0] ;  /* 0x0005d000010f7983 */ /* 0x000ea80000300800 */
[----:B------:R-:W4:Y:S01]  /*d4c0*/  LDL.LU R13, [R1+0x5ec] ;  /* 0x0005ec00010d7983 */ /* 0x000f220000300800 */
[----:B------:R-:W-:-:S03]  /*d4d0*/  IMAD.X R79, R79, 0x1, R3, P3 ;  /* 0x000000014f4f7824 */ /* 0x000fc600018e0603 */
[----:B------:R1:W-:Y:S01]  /*d4e0*/  STL [R1+0x458], R11 ;  /* 0x0004580b01007387 */ /* 0x0003e20000100800 */
[----:B------:R-:W-:-:S03]  /*d4f0*/  IADD3 R77, P3, PT, R77, R90, RZ ;  /* 0x0000005a4d4d7210 */ /* 0x000fc60007f7e0ff */
[----:B-1----:R-:W4:Y:S01]  /*d500*/  LDL.LU R11, [R1+0x5c8] ;  /* 0x0005c800010b7983 */ /* 0x002f220000300800 */
[----:B------:R-:W-:-:S03]  /*d510*/  IMAD.X R75, R75, 0x1, R3, P4 ;  /* 0x000000014b4b7824 */ /* 0x000fc600020e0603 */
[----:B------:R-:W-:Y:S01]  /*d520*/  STL [R1+0x638], R81 ;  /* 0x0006385101007387 */ /* 0x000fe20000100800 */
[----:B------:R-:W-:-:S03]  /*d530*/  IADD3 R73, P4, PT, R73, R90, RZ ;  /* 0x0000005a49497210 */ /* 0x000fc60007f9e0ff */
[----:B------:R-:W-:Y:S01]  /*d540*/  STL [R1+0x45c], R79 ;  /* 0x00045c4f01007387 */ /* 0x000fe20000100800 */
        /* <DEDUP_REMOVED lines=35> */
[----:B------:R-:W-:Y:S04]  /*d780*/  STL [R1+0x60c], R33 ;  /* 0x00060c2101007387 */ /* 0x000fe80000100800 */
[----:B------:R1:W-:Y:S04]  /*d790*/  STL [R1+0x5e0], R9 ;  /* 0x0005e00901007387 */ /* 0x0003e80000100800 */
[----:B------:R-:W-:Y:S04]  /*d7a0*/  STL [R1+0x5e8], R27 ;  /* 0x0005e81b01007387 */ /* 0x000fe80000100800 */
[----:B-1----:R-:W4:Y:S01]  /*d7b0*/  LDL.LU R9, [R1+0x5e4] ;  /* 0x0005e40001097983 */ /* 0x002f220000300800 */
[----:B------:R-:W-:Y:S01]  /*d7c0*/  IMAD.X R23, R23, 0x1, R3, P4 ;  /* 0x0000000117177824 */ /* 0x000fe200020e0603 */
[----:B------:R-:W-:-:S02]  /*d7d0*/  IADD3 R21, P4, PT, R21, R90, RZ ;  /* 0x0000005a15157210 */ /* 0x000fc40007f9e0ff */
[----:B------:R-:W-:Y:S01]  /*d7e0*/  STL [R1+0x604], R25 ;  /* 0x0006041901007387 */ /* 0x000fe20000100800 */
[----:B---3--:R-:W-:Y:S01]  /*d7f0*/  IMAD.X R4, R4, 0x1, R3, P5 ;  /* 0x0000000104047824 */ /* 0x008fe200028e0603 */
[----:B--2---:R-:W-:-:S04]  /*d800*/  IADD3 R15, P5, PT, R15, R90, RZ ;  /* 0x0000005a0f0f7210 */ /* 0x004fc80007fbe0ff */
[----:B------:R1:W-:Y:S01]  /*d810*/  STL [R1+0x5f4], R4 ;  /* 0x0005f40401007387 */ /* 0x0003e20000100800 */
[----:B----4-:R-:W-:-:S03]  /*d820*/  IMAD.X R13, R13, 0x1, R3, P6 ;  /* 0x000000010d0d7824 */ /* 0x010fc600030e0603 */
[----:B------:R-:W-:Y:S04]  /*d830*/  STL [R1+0x5fc], R23 ;  /* 0x0005fc1701007387 */ /* 0x000fe80000100800 */
[----:B-1----:R-:W2:Y:S04]  /*d840*/  LDL.LU R4, [R1+0x5c0] ;  /* 0x0005c00001047983 */ /* 0x002ea80000300800 */
[----:B------:R-:W-:Y:S01]  /*d850*/  STL [R1+0x5d8], R21 ;  /* 0x0005d81501007387 */ /* 0x000fe20000100800 */
[----:B------:R-:W-:-:S03]  /*d860*/  IADD3 R11, P6, PT, R11, R90, RZ ;  /* 0x0000005a0b0b7210 */ /* 0x000fc60007fde0ff */
[----:B------:R-:W3:Y:S04]  /*d870*/  LDL.LU R81, [R1+0x5dc] ;  /* 0x0005dc0001517983 */ /* 0x000ee80000300800 */
        /* <DEDUP_REMOVED lines=22> */
[----:B------:R-:W4:Y:S01]  /*d9e0*/  LDL.LU R27, [R1+0x58c] ;  /* 0x00058c00011b7983 */ /* 0x000f220000300800 */
[----:B------:R-:W-:-:S03]  /*d9f0*/  IMAD.X R9, R9, 0x1, R3, P0 ;  /* 0x0000000109097824 */ /* 0x000fc600000e0603 */
[----:B------:R-:W4:Y:S04]  /*da00*/  LDL.LU R25, [R1+0x568] ;  /* 0x0005680001197983 */ /* 0x000f280000300800 */
[----:B-1----:R-:W4:Y:S04]  /*da10*/  LDL.LU R11, [R1+0x584] ;  /* 0x00058400010b7983 */ /* 0x002f280000300800 */
[----:B------:R-:W4:Y:S04]  /*da20*/  LDL.LU R23, [R1+0x560] ;  /* 0x0005600001177983 */ /* 0x000f280000300800 */
[----:B------:R-:W4:Y:S04]  /*da30*/  LDL.LU R21, [R1+0x57c] ;  /* 0x00057c0001157983 */ /* 0x000f280000300800 */
[----:B------:R1:W-:Y:S04]  /*da40*/  STL [R1+0x5e4], R9 ;  /* 0x0005e40901007387 */ /* 0x0003e80000100800 */
[----:B-1----:R-:W4:Y:S04]  /*da50*/  LDL.LU R9, [R1+0x558] ;  /* 0x0005580001097983 */ /* 0x002f280000300800 */
[----:B------:R-:W4:Y:S04]  /*da60*/  LDL.LU R15, [R1+0x574] ;  /* 0x00057400010f7983 */ /* 0x000f280000300800 */
[----:B------:R-:W4:Y:S01]  /*da70*/  LDL.LU R13, [R1+0x550] ;  /* 0x00055000010d7983 */ /* 0x000f220000300800 */
[----:B--2---:R-:W-:-:S05]  /*da80*/  IADD3 R4, P0, PT, R4, R90, RZ ;  /* 0x0000005a04047210 */ /* 0x004fca0007f1e0ff */
[----:B------:R1:W-:Y:S01]  /*da90*/  STL [R1+0x5c0], R4 ;  /* 0x0005c00401007387 */ /* 0x0003e20000100800 */
[----:B---3--:R-:W-:-:S03]  /*daa0*/  IMAD.X R81, R81, 0x1, R3, P3 ;  /* 0x0000000151517824 */ /* 0x008fc600018e0603 */
[----:B-1----:R-:W2:Y:S01]  /*dab0*/  LDL.LU R4, [R1+0x56c] ;  /* 0x00056c0001047983 */ /* 0x002ea20000300800 */
[----:B----4-:R-:W-:-:S03]  /*dac0*/  IADD3 R79, P3, PT, R79, R90, RZ ;  /* 0x0000005a4f4f7210 */ /* 0x010fc60007f7e0ff */
        /* <DEDUP_REMOVED lines=39> */
[-C--:B------:R-:W-:Y:S01]  /*dd40*/  IADD3 R25, P3, PT, R25, R90.reuse, RZ ;  /* 0x0000005a19197210 */ /* 0x080fe20007f7e0ff */
[----:B------:R-:W-:Y:S01]  /*dd50*/  IMAD.X R11, R11, 0x1, R3, P4 ;  /* 0x000000010b0b7824 */ /* 0x000fe200020e0603 */
[----:B------:R-:W-:-:S04]  /*dd60*/  IADD3 R23, P4, PT, R23, R90, RZ ;  /* 0x0000005a17177210 */ /* 0x000fc80007f9e0ff */
[----:B------:R1:W-:Y:S01]  /*dd70*/  STL [R1+0x584], R11 ;  /* 0x0005840b01007387 */ /* 0x0003e20000100800 */
[----:B------:R-:W-:-:S03]  /*dd80*/  IMAD.X R21, R21, 0x1, R3, P5 ;  /* 0x0000000115157824 */ /* 0x000fc600028e0603 */
[----:B------:R-:W-:Y:S04]  /*dd90*/  STL [R1+0x58c], R27 ;  /* 0x00058c1b01007387 */ /* 0x000fe80000100800 */
[----:B-1----:R-:W3:Y:S01]  /*dda0*/  LDL.LU R11, [R1+0x548] ;  /* 0x00054800010b7983 */ /* 0x002ee20000300800 */
[----:B------:R-:W-:-:S03]  /*ddb0*/  IADD3 R9, P5, PT, R9, R90, RZ ;  /* 0x0000005a09097210 */ /* 0x000fc60007fbe0ff */
[----:B------:R-:W-:Y:S04]  /*ddc0*/  STL [R1+0x568], R25 ;  /* 0x0005681901007387 */ /* 0x000fe80000100800 */
[----:B------:R1:W-:Y:S04]  /*ddd0*/  STL [R1+0x558], R9 ;  /* 0x0005580901007387 */ /* 0x0003e80000100800 */
[----:B------:R-:W-:Y:S04]  /*dde0*/  STL [R1+0x560], R23 ;  /* 0x0005601701007387 */ /* 0x000fe80000100800 */
[----:B-1----:R-:W4:Y:S01]  /*ddf0*/  LDL.LU R9, [R1+0x564] ;  /* 0x0005640001097983 */ /* 0x002f220000300800 */
[----:B------:R-:W-:Y:S01]  /*de00*/  IMAD.X R15, R15, 0x1, R3, P6 ;  /* 0x000000010f0f7824 */ /* 0x000fe200030e0603 */
[----:B------:R-:W-:-:S02]  /*de10*/  IADD3 R13, P6, PT, R13, R90, RZ ;  /* 0x0000005a0d0d7210 */ /* 0x000fc40007fde0ff */
[----:B------:R-:W-:Y:S04]  /*de20*/  STL [R1+0x57c], R21 ;  /* 0x00057c1501007387 */ /* 0x000fe80000100800 */
[----:B------:R-:W4:Y:S04]  /*de30*/  LDL.LU R81, [R1+0x540] ;  /* 0x0005400001517983 */ /* 0x000f280000300800 */
[----:B------:R-:W-:Y:S04]  /*de40*/  STL [R1+0x574], R15 ;  /* 0x0005740f01007387 */ /* 0x000fe80000100800 */
[----:B------:R-:W4:Y:S04]  /*de50*/  LDL.LU R79, [R1+0x55c] ;  /* 0x00055c00014f7983 */ /* 0x000f280000300800 */
[----:B------:R-:W-:Y:S04]  /*de60*/  STL [R1+0x550], R13 ;  /* 0x0005500d01007387 */ /* 0x000fe80000100800 */
[----:B------:R-:W4:Y:S01]  /*de70*/  LDL.LU R77, [R1+0x538] ;  /* 0x00053800014d7983 */ /* 0x000f220000300800 */
[----:B--2---:R-:W-:-:S05]  /*de80*/  IMAD.X R4, R4, 0x1, R3, P0 ;  /* 0x0000000104047824 */ /* 0x004fca00000e0603 */
[----:B------:R1:W-:Y:S04]  /*de90*/  STL [R1+0x56c], R4 ;  /* 0x00056c0401007387 */ /* 0x0003e80000100800 */
[----:B------:R-:W2:Y:S04]  /*dea0*/  LDL.LU R75, [R1+0x554] ;  /* 0x00055400014b7983 */ /* 0x000ea80000300800 */
        /* <DEDUP_REMOVED lines=18> */
[----:B-1----:R-:W2:Y:S04]  /*dfd0*/  LDL.LU R4, [R1+0x4e8] ;  /* 0x0004e80001047983 */ /* 0x002ea80000300800 */
[----:B------:R-:W2:Y:S04]  /*dfe0*/  LDL.LU R23, [R1+0x504] ;  /* 0x0005040001177983 */ /* 0x000ea80000300800 */
[----:B------:R-:W2:Y:S04]  /*dff0*/  LDL.LU R21, [R1+0x4e0] ;  /* 0x0004e00001157983 */ /* 0x000ea80000300800 */
[----:B------:R-:W2:Y:S01]  /*e000*/  LDL.LU R15, [R1+0x4fc] ;  /* 0x0004fc00010f7983 */ /* 0x000ea20000300800 */
[----:B---3--:R-:W-:-:S05]  /*e010*/  IADD3 R11, P0, PT, R11, R90, RZ ;  /* 0x0000005a0b0b7210 */ /* 0x008fca0007f1e0ff */
[----:B------:R1:W-:Y:S04]  /*e020*/  STL [R1+0x548], R11 ;  /* 0x0005480b01007387 */ /* 0x0003e80000100800 */
[----:B------:R-:W3:Y:S04]  /*e030*/  LDL.LU R13, [R1+0x4f4] ;  /* 0x0004f400010d7983 */ /* 0x000ee80000300800 */
[----:B-1----:R-:W3:Y:S01]  /*e040*/  LDL.LU R11, [R1+0x4d8] ;  /* 0x0004d800010b7983 */ /* 0x002ee20000300800 */
[----:B----4-:R-:W-:-:S05]  /*e050*/  IMAD.X R9, R9, 0x1, R3, P3 ;  /* 0x0000000109097824 */ /* 0x010fca00018e0603 */
[----:B------:R1:W-:Y:S04]  /*e060*/  STL [R1+0x564], R9 ;  /* 0x0005640901007387 */ /* 0x0003e80000100800 */
[----:B-1----:R-:W4:Y:S01]  /*e070*/  LDL.LU R9, [R1+0x4ec] ;  /* 0x0004ec0001097983 */ /* 0x002f220000300800 */
[----:B------:R-:W-:Y:S01]  /*e080*/  IADD3 R81, P3, PT, R81, R90, RZ ;  /* 0x0000005a51517210 */ /* 0x000fe20007f7e0ff */
[----:B------:R-:W-:-:S04]  /*e090*/  IMAD.X R79, R79, 0x1, R3, P4 ;  /* 0x000000014f4f7824 */ /* 0x000fc800020e0603 */
[----:B------:R1:W-:Y:S01]  /*e0a0*/  STL [R1+0x540], R81 ;  /* 0x0005405101007387 */ /* 0x0003e20000100800 */
[----:B------:R-:W-:-:S03]  /*e0b0*/  IADD3 R77, P4, PT, R77, R90, RZ ;  /* 0x0000005a4d4d7210 */ /* 0x000fc60007f9e0ff */
[----:B------:R0:W-:Y:S04]  /*e0c0*/  STL [R1+0x55c], R79 ;  /* 0x00055c4f01007387 */ /* 0x0001e80000100800 */
[----:B------:R0:W-:Y:S01]  /*e0d0*/  STL [R1+0x538], R77 ;  /* 0x0005384d01007387 */ /* 0x0001e20000100800 */
[----:B--2---:R-:W-:Y:S01]  /*e0e0*/  IMAD.X R75, R75, 0x1, R3, P5 ;  /* 0x000000014b4b7824 */ /* 0x004fe200028e0603 */
[----:B------:R-:W-:-:S04]  /*e0f0*/  IADD3 R73, P5, PT, R73, R90, RZ ;  /* 0x0000005a49497210 */ /* 0x000fc80007fbe0ff */
[----:B------:R2:W-:Y:S01]  /*e100*/  STL [R1+0x554], R75 ;  /* 0x0005544b01007387 */ /* 0x0005e20000100800 */
[----:B------:R-:W-:-:S03]  /*e110*/  IMAD.X R71, R71, 0x1, R3, P6 ;  /* 0x0000000147477824 */ /* 0x000fc600030e0603 */
[----:B------:R0:W-:Y:S01]  /*e120*/  STL [R1+0x530], R73 ;  /* 0x0005304901007387 */ /* 0x0001e20000100800 */
[----:B------:R-:W-:-:S03]  /*e130*/  IADD3 R69, P6, PT, R69, R90, RZ ;  /* 0x0000005a45457210 */ /* 0x000fc60007fde0ff */
        /* <DEDUP_REMOVED lines=27> */
[-C--:B------:R-:W-:Y:S01]  /*e2f0*/  IADD3 R27, P3, PT, R27, R90.reuse, RZ ;  /* 0x0000005a1b1b7210 */ /* 0x080fe20007f7e0ff */
[--C-:B------:R-:W-:Y:S01]  /*e300*/  IMAD.X R25, R25, 0x1, R3.reuse, P4 ;  /* 0x0000000119197824 */ /* 0x100fe200020e0603 */
[----:B------:R-:W-:Y:S01]  /*e310*/  IADD3 R4, P4, PT, R4, R90, RZ ;  /* 0x0000005a04047210 */ /* 0x000fe20007f9e0ff */
[----:B------:R0:W-:Y:S01]  /*e320*/  STL [R1+0x514], R33 ;  /* 0x0005142101007387 */ /* 0x0001e20000100800 */
[----:B------:R-:W-:-:S03]  /*e330*/  IMAD.X R23, R23, 0x1, R3, P5 ;  /* 0x0000000117177824 */ /* 0x000fc600028e0603 */
[----:B------:R-:W-:Y:S01]  /*e340*/  STL [R1+0x4e8], R4 ;  /* 0x0004e80401007387 */ /* 0x000fe20000100800 */
[----:B------:R-:W-:-:S03]  /*e350*/  IADD3 R21, P5, PT, R21, R90, RZ ;  /* 0x0000005a15157210 */ /* 0x000fc60007fbe0ff */
[----:B------:R0:W-:Y:S01]  /*e360*/  STL [R1+0x4f0], R27 ;  /* 0x0004f01b01007387 */ /* 0x0001e20000100800 */
[----:B------:R-:W-:-:S03]  /*e370*/  IMAD.X R15, R15, 0x1, R3, P6 ;  /* 0x000000010f0f7824 */ /* 0x000fc600030e0603 */
[----:B------:R0:W-:Y:S04]  /*e380*/  STL [R1+0x50c], R25 ;  /* 0x00050c1901007387 */ /* 0x0001e80000100800 */
[----:B------:R0:W-:Y:S04]  /*e390*/  STL [R1+0x504], R23 ;  /* 0x0005041701007387 */ /* 0x0001e80000100800 */
[----:B------:R0:W-:Y:S04]  /*e3a0*/  STL [R1+0x4e0], R21 ;  /* 0x0004e01501007387 */ /* 0x0001e80000100800 */
[----:B------:R0:W-:Y:S04]  /*e3b0*/  STL [R1+0x4fc], R15 ;  /* 0x0004fc0f01007387 */ /* 0x0001e80000100800 */
[----:B------:R-:W2:Y:S01]  /*e3c0*/  LDL.LU R87, [R1+0x4d0] ;  /* 0x0004d00001577983 */ /* 0x000ea20000300800 */
[----:B---3--:R-:W-:Y:S01]  /*e3d0*/  IMAD.X R13, R13, 0x1, R3, P0 ;  /* 0x000000010d0d7824 */ /* 0x008fe200000e0603 */
[----:B------:R-:W-:-:S04]  /*e3e0*/  IADD3 R11, P0, PT, R11, R90, RZ ;  /* 0x0000005a0b0b7210 */ /* 0x000fc80007f1e0ff */
[----:B------:R3:W-:Y:S04]  /*e3f0*/  STL [R1+0x4f4], R13 ;  /* 0x0004f40d01007387 */ /* 0x0007e80000100800 */
[----:B------:R-:W2:Y:S04]  /*e400*/  LDL.LU R85, [R1+0x4e4] ;  /* 0x0004e40001557983 */ /* 0x000ea80000300800 */
[----:B------:R0:W-:Y:S04]  /*e410*/  STL [R1+0x4d8], R11 ;  /* 0x0004d80b01007387 */ /* 0x0001e80000100800 */
[----:B------:R-:W2:Y:S01]  /*e420*/  LDL.LU R83, [R1+0x4c8] ;  /* 0x0004c80001537983 */ /* 0x000ea20000300800 */
[----:B----4-:R-:W-:-:S05]  /*e430*/  IMAD.X R9, R9, 0x1, R3, P3 ;  /* 0x0000000109097824 */ /* 0x010fca00018e0603 */
[----:B------:R4:W-:Y:S04]  /*e440*/  STL [R1+0x4ec], R9 ;  /* 0x0004ec0901007387 */ /* 0x0009e80000100800 */
[----:B-1----:R-:W2:Y:S04]  /*e450*/  LDL.LU R81, [R1+0x4dc] ;  /* 0x0004dc0001517983 */ /* 0x002ea80000300800 */
[----:B0-----:R-:W2:Y:S04]  /*e460*/  LDL.LU R79, [R1+0x4c0] ;  /* 0x0004c000014f7983 */ /* 0x001ea80000300800 */
[----:B------:R-:W2:Y:S04]  /*e470*/  LDL.LU R77, [R1+0x4d4] ;  /* 0x0004d400014d7983 */ /* 0x000ea80000300800 */
[----:B--2---:R-:W2:Y:S04]  /*e480*/  LDL.LU R75, [R1+0x4b8] ;  /* 0x0004b800014b7983 */ /* 0x004ea80000300800 */
        /* <DEDUP_REMOVED lines=21> */
[----:B---3--:R-:W3:Y:S04]  /*e5e0*/  LDL.LU R13, [R1+0x474] ;  /* 0x00047400010d7983 */ /* 0x008ee80000300800 */
[----:B------:R-:W3:Y:S04]  /*e5f0*/  LDL.LU R11, [R1+0x46c] ;  /* 0x00046c00010b7983 */ /* 0x000ee80000300800 */
[----:B----4-:R-:W4:Y:S01]  /*e600*/  LDL.LU R9, [R1+0x464] ;  /* 0x0004640001097983 */ /* 0x010f220000300800 */
[----:B------:R-:W-:-:S06]  /*e610*/  USHF.L.U32 UR4, UR4, 0x1f, URZ ;  /* 0x0000001f04047899 */ /* 0x000fcc00080006ff */
[----:B------:R-:W-:-:S04]  /*e620*/  IMAD.U32 R4, RZ, RZ, UR4 ;  /* 0x00000004ff047e24 */ /* 0x000fc8000f8e00ff */
[----:B------:R-:W0:Y:S01]  /*e630*/  SYNCS.PHASECHK.TRANS64.TRYWAIT P6, [UR12], R4 ;  /* 0x00000004ff0075a7 */ /* 0x000e2200080c110c */
[----:B------:R-:W-:-:S05]  /*e640*/  IADD3 R87, P3, PT, R87, R90, RZ ;  /* 0x0000005a57577210 */ /* 0x000fca0007f7e0ff */
[----:B------:R1:W-:Y:S01]  /*e650*/  STL [R1+0x4d0], R87 ;  /* 0x0004d05701007387 */ /* 0x0003e20000100800 */
[----:B------:R-:W-:Y:S01]  /*e660*/  IMAD.X R85, R85, 0x1, R3, P4 ;  /* 0x0000000155557824 */ /* 0x000fe200020e0603 */
[----:B------:R-:W-:-:S04]  /*e670*/  IADD3 R83, P4, PT, R83, R90, RZ ;  /* 0x0000005a53537210 */ /* 0x000fc80007f9e0ff */
[----:B------:R1:W-:Y:S04]  /*e680*/  STL [R1+0x4e4], R85 ;  /* 0x0004e45501007387 */ /* 0x0003e80000100800 */
[----:B------:R1:W-:Y:S01]  /*e690*/  STL [R1+0x4c8], R83 ;  /* 0x0004c85301007387 */ /* 0x0003e20000100800 */
[----:B------:R-:W-:Y:S01]  /*e6a0*/  IMAD.X R81, R81, 0x1, R3, P5 ;  /* 0x0000000151517824 */ /* 0x000fe200028e0603 */
[----:B------:R-:W-:-:S04]  /*e6b0*/  IADD3 R79, P5, PT, R79, R90, RZ ;  /* 0x0000005a4f4f7210 */ /* 0x000fc80007fbe0ff */
[----:B------:R1:W-:Y:S01]  /*e6c0*/  STL [R1+0x4dc], R81 ;  /* 0x0004dc5101007387 */ /* 0x0003e20000100800 */
[----:B------:R-:W-:-:S03]  /*e6d0*/  IMAD.X R77, R77, 0x1, R3, P0 ;  /* 0x000000014d4d7824 */ /* 0x000fc600000e0603 */
[----:B------:R1:W-:Y:S01]  /*e6e0*/  STL [R1+0x4c0], R79 ;  /* 0x0004c04f01007387 */ /* 0x0003e20000100800 */
[----:B--2---:R-:W-:-:S03]  /*e6f0*/  IADD3 R75, P0, PT, R75, R90, RZ ;  /* 0x0000005a4b4b7210 */ /* 0x004fc60007f1e0ff */
        /* <DEDUP_REMOVED lines=20> */
[----:B------:R-:W-:Y:S02]  /*e840*/  IMAD.X R53, R53, 0x1, R3, P4 ;  /* 0x0000000135357824 */ /* 0x000fe400020e0603 */
        /* <DEDUP_REMOVED lines=18> */
[----:B------:R1:W-:Y:S01]  /*e970*/  STL [R1+0x48c], R27 ;  /* 0x00048c1b01007387 */ /* 0x0003e20000100800 */
[----:B---3--:R-:W-:-:S03]  /*e980*/  IMAD.X R13, R13, 0x1, R3, P0 ;  /* 0x000000010d0d7824 */ /* 0x008fc600000e0603 */
[----:B------:R1:W-:Y:S01]  /*e990*/  STL [R1+0x470], R25 ;  /* 0x0004701901007387 */ /* 0x0003e20000100800 */
[----:B------:R-:W-:-:S03]  /*e9a0*/  IMAD.X R11, R11, 0x1, R3, P3 ;  /* 0x000000010b0b7824 */ /* 0x000fc600018e0603 */
[----:B------:R1:W-:Y:S01]  /*e9b0*/  STL [R1+0x484], R23 ;  /* 0x0004841701007387 */ /* 0x0003e20000100800 */
[----:B----4-:R-:W-:-:S03]  /*e9c0*/  IMAD.X R9, R9, 0x1, R3, P4 ;  /* 0x0000000109097824 */ /* 0x010fc600020e0603 */
[----:B------:R1:W-:Y:S04]  /*e9d0*/  STL [R1+0x468], R21 ;  /* 0x0004681501007387 */ /* 0x0003e80000100800 */
[----:B------:R1:W-:Y:S04]  /*e9e0*/  STL [R1+0x47c], R15 ;  /* 0x00047c0f01007387 */ /* 0x0003e80000100800 */
[----:B------:R1:W-:Y:S04]  /*e9f0*/  STL [R1+0x464], R9 ;  /* 0x0004640901007387 */ /* 0x0003e80000100800 */
[----:B------:R1:W-:Y:S04]  /*ea00*/  STL [R1+0x474], R13 ;  /* 0x0004740d01007387 */ /* 0x0003e80000100800 */
[----:B------:R1:W-:Y:S01]  /*ea10*/  STL [R1+0x46c], R11 ;  /* 0x00046c0b01007387 */ /* 0x0003e20000100800 */
[----:B0-----:R-:W-:Y:S05]  /*ea20*/  @!P6 BRA `(.L_x_8) ;  /* 0x000001140084e947 */ /* 0x001fea0003800000 */
.L_x_16:
[----:B-----5:R0:W-:Y:S04]  /*ea30*/  STL [R1+0xd00], R52 ;  /* 0x000d003401007387 */ /* 0x0201e80000100800 */
[----:B------:R2:W-:Y:S04]  /*ea40*/  STL [R1+0xcfc], R54 ;  /* 0x000cfc3601007387 */ /* 0x0005e80000100800 */
[----:B------:R3:W-:Y:S04]  /*ea50*/  STL [R1+0xcf8], R62 ;  /* 0x000cf83e01007387 */ /* 0x0007e80000100800 */
[----:B------:R4:W-:Y:S04]  /*ea60*/  STL [R1+0xcf4], R64 ;  /* 0x000cf44001007387 */ /* 0x0009e80000100800 */
[----:B------:R1:W-:Y:S04]  /*ea70*/  STL [R1+0xcf0], R70 ;  /* 0x000cf04601007387 */ /* 0x0003e80000100800 */
[----:B------:R0:W-:Y:S04]  /*ea80*/  STL [R1+0xcec], R72 ;  /* 0x000cec4801007387 */ /* 0x0001e80000100800 */
[----:B------:R-:W-:Y:S04]  /*ea90*/  STL [R1+0xce8], R78 ;  /* 0x000ce84e01007387 */ /* 0x000fe80000100800 */
        /* <DEDUP_REMOVED lines=46> */
[----:B-1----:R-:W4:Y:S01]  /*ed80*/  LDL.LU R23, [R1+0x30c] ;  /* 0x00030c0001177983 */ /* 0x002f220000300800 */
[----:B0-----:R-:W-:-:S03]  /*ed90*/  PRMT R52, RZ, 0x7610, R52 ;  /* 0x00007610ff347816 */ /* 0x001fc60000000034 */
[----:B------:R-:W-:Y:S04]  /*eda0*/  STL [R1+0xa5c], R2 ;  /* 0x000a5c0201007387 */ /* 0x000fe80000100800 */
[----:B------:R-:W-:Y:S04]  /*edb0*/  STL [R1+0x96c], R0 ;  /* 0x00096c0001007387 */ /* 0x000fe80000100800 */
[----:B------:R-:W-:Y:S04]  /*edc0*/  STL [R1+0xa60], R0 ;  /* 0x000a600001007387 */ /* 0x000fe80000100800 */
[----:B------:R-:W-:Y:S04]  /*edd0*/  STL [R1+0x87c], R93 ;  /* 0x00087c5d01007387 */ /* 0x000fe80000100800 */
[----:B------:R-:W-:Y:S04]  /*ede0*/  STL [R1+0xa08], R93 ;  /* 0x000a085d01007387 */ /* 0x000fe80000100800 */
[----:B------:R-:W-:Y:S04]  /*edf0*/  STL [R1+0x878], R92 ;  /* 0x0008785c01007387 */ /* 0x000fe80000100800 */
[----:B------:R-:W-:Y:S01]  /*ee00*/  STL [R1+0xa0c], R92 ;  /* 0x000a0c5c01007387 */ /* 0x000fe20000100800 */
[----:B--2---:R-:W-:-:S03]  /*ee10*/  PRMT R54, RZ, 0x7610, R54 ;  /* 0x00007610ff367816 */ /* 0x004fc60000000036 */
[----:B------:R-:W-:Y:S04]  /*ee20*/  STL [R1+0x874], R91 ;  /* 0x0008745b01007387 */ /* 0x000fe80000100800 */
[----:B------:R-:W-:Y:S04]  /*ee30*/  STL [R1+0xa04], R91 ;  /* 0x000a045b01007387 */ /* 0x000fe80000100800 */
[----:B------:R-:W-:Y:S01]  /*ee40*/  STL [R1+0x870], R90 ;  /* 0x0008705a01007387 */ /* 0x000fe20000100800 */
[----:B---3--:R-:W-:-:S03]  /*ee50*/  PRMT R62, RZ, 0x7610, R62 ;  /* 0x00007610ff3e7816 */ /* 0x008fc6000000003e */
[----:B------:R-:W-:Y:S04]  /*ee60*/  STL [R1+0xa38], R90 ;  /* 0x000a385a01007387 */ /* 0x000fe80000100800 */
[----:B------:R-:W-:Y:S01]  /*ee70*/  STL [R1+0x86c], R3 ;  /* 0x00086c0301007387 */ /* 0x000fe20000100800 */
[----:B----4-:R-:W-:-:S03]  /*ee80*/  PRMT R64, RZ, 0x7610, R64 ;  /* 0x00007610ff407816 */ /* 0x010fc60000000040 */
[----:B------:R-:W-:Y:S04]  /*ee90*/  STL [R1+0xa00], R3 ;  /* 0x000a000301007387 */ /* 0x000fe80000100800 */
[----:B------:R0:W-:Y:S01]  /*eea0*/  STL.S16 [R1+0x2b0], R52 ;  /* 0x0002b03401007387 */ /* 0x0001e20000100600 */
[----:B------:R-:W-:Y:S02]  /*eeb0*/  PRMT R70, RZ, 0x7610, R70 ;  /* 0x00007610ff467816 */ /* 0x000fe40000000046 */
[----:B------:R-:W-:Y:S01]  /*eec0*/  PRMT R72, RZ, 0x7610, R72 ;  /* 0x00007610ff487816 */ /* 0x000fe20000000048 */
[----:B0-----:R-:W2:Y:S04]  /*eed0*/  LDL.LU R52, [R1+0xd00] ;  /* 0x000d000001347983 */ /* 0x001ea80000300800 */
[----:B------:R0:W-:Y:S01]  /*eee0*/  STL.S16 [R1+0x2b4], R54 ;  /* 0x0002b43601007387 */ /* 0x0001e20000100600 */
[----:B------:R-:W-:-:S02]  /*eef0*/  PRMT R78, RZ, 0x7610, R78 ;  /* 0x00007610ff4e7816 */ /* 0x000fc4000000004e */
[----:B------:R-:W-:Y:S01]  /*ef00*/  PRMT R80, RZ, 0x7610, R80 ;  /* 0x00007610ff507816 */ /* 0x000fe20000000050 */
[----:B0-----:R-:W3:Y:S01]  /*ef10*/  LDL.LU R54, [R1+0xcfc] ;  /* 0x000cfc0001367983 */ /* 0x001ee20000300800 */
[----:B------:R-:W-:Y:S02]  /*ef20*/  PRMT R8, RZ, 0x7610, R8 ;  /* 0x00007610ff087816 */ /* 0x000fe40000000008 */
[----:B------:R-:W-:Y:S02]  /*ef30*/  PRMT R10, RZ, 0x7610, R10 ;  /* 0x00007610ff0a7816 */ /* 0x000fe4000000000a */
[----:B------:R-:W-:Y:S02]  /*ef40*/  PRMT R20, RZ, 0x7610, R20 ;  /* 0x00007610ff147816 */ /* 0x000fe40000000014 */
[----:B------:R-:W-:Y:S02]  /*ef50*/  PRMT R22, RZ, 0x7610, R22 ;  /* 0x00007610ff167816 */ /* 0x000fe40000000016 */
[----:B------:R-:W-:-:S02]  /*ef60*/  PRMT R32, RZ, 0x7610, R32 ;  /* 0x00007610ff207816 */ /* 0x000fc40000000020 */
[----:B------:R-:W-:Y:S02]  /*ef70*/  PRMT R34, RZ, 0x7610, R34 ;  /* 0x00007610ff227816 */ /* 0x000fe40000000022 */
        /* <DEDUP_REMOVED lines=46> */
[----:B------:R-:W-:Y:S01]  /*f260*/  PRMT R87, RZ, 0x7610, R87 ;  /* 0x00007610ff577816 */ /* 0x000fe20000000057 */
[----:B------:R-:W-:-:S05]  /*f270*/  VIADD R23, R23, 0x1 ;  /* 0x0000000117177836 */ /* 0x000fca0000000000 */
[----:B------:R-:W-:Y:S04]  /*f280*/  STL [R1+0x30c], R23 ;  /* 0x00030c1701007387 */ /* 0x000fe80000100800 */
[----:B------:R0:W-:Y:S04]  /*f290*/  STL.S16 [R1+0x308], R62 ;  /* 0x0003083e01007387 */ /* 0x0001e80000100600 */
[----:B0-----:R-:W4:Y:S04]  /*f2a0*/  LDL.LU R62, [R1+0xcf8] ;  /* 0x000cf800013e7983 */ /* 0x001f280000300800 */
[----:B------:R0:W-:Y:S04]  /*f2b0*/  STL.S16 [R1+0x310], R64 ;  /* 0x0003104001007387 */ /* 0x0001e80000100600 */
[----:B0-----:R-:W2:Y:S04]  /*f2c0*/  LDL.LU R64, [R1+0xcf4] ;  /* 0x000cf40001407983 */ /* 0x001ea80000300800 */
        /* <DEDUP_REMOVED lines=64> */
[----:B------:R-:W-:Y:S04]  /*f6d0*/  STL.64 [R1+0xbb0], R92 ;  /* 0x000bb05c01007387 */ /* 0x000fe80000100a00 */
[----:B------:R-:W-:Y:S04]  /*f6e0*/  STL [R1+0xb28], R91 ;  /* 0x000b285b01007387 */ /* 0x000fe80000100800 */
[----:B------:R0:W-:Y:S04]  /*f6f0*/  STL.S16 [R1+0x704], R18 ;  /* 0x0007041201007387 */ /* 0x0001e80000100600 */
[----:B0-----:R-:W2:Y:S04]  /*f700*/  LDL.LU R18, [R1+0xc70] ;  /* 0x000c700001127983 */ /* 0x001ea80000300800 */
[----:B------:R0:W-:Y:S01]  /*f710*/  STL.S16 [R1+0x700], R19 ;  /* 0x0007001301007387 */ /* 0x0001e20000100600 */
[----:B------:R-:W-:-:S03]  /*f720*/  PRMT R91, RZ, 0x7610, R91 ;  /* 0x00007610ff5b7816 */ /* 0x000fc6000000005b */
        /* <DEDUP_REMOVED lines=14> */
[----:B------:R0:W-:Y:S04]  /*f810*/  STL.S16 [R1+0x2cc], R40 ;  /* 0x0002cc2801007387 */ /* 0x0001e80000100600 */
[----:B0-----:R-:W2:Y:S04]  /*f820*/  LDL.LU R40, [R1+0xc50] ;  /* 0x000c500001287983 */ /* 0x001ea80000300800 */
[----:B------:R0:W-:Y:S04]  /*f830*/  STL.S16 [R1+0x324], R41 ;  /* 0x0003242901007387 */ /* 0x0001e80000100600 */
[----:B0-----:R-:W2:Y:S04]  /*f840*/  LDL.LU R41, [R1+0xc4c] ;  /* 0x000c4c0001297983 */ /* 0x001ea80000300800 */
[----:B------:R0:W-:Y:S04]  /*f850*/  STL.S16 [R1+0x328], R42 ;  /* 0x0003282a01007387 */ /* 0x0001e80000100600 */
[----:B0-----:R-:W3:Y:S04]  /*f860*/  LDL.LU R42, [R1+0xc48] ;  /* 0x000c4800012a7983 */ /* 0x001ee80000300800 */
[----:B------:R0:W-:Y:S01]  /*f870*/  STL.S16 [R1+0x440], R43 ;  /* 0x0004402b01007387 */ /* 0x0001e20000100600 */
[----:B------:R-:W-:-:S03]  /*f880*/  PRMT R93, RZ, 0x7610, R93 ;  /* 0x00007610ff5d7816 */ /* 0x000fc6000000005d */
[----:B0-----:R-:W4:Y:S04]  /*f890*/  LDL.LU R43, [R1+0xc44] ;  /* 0x000c4400012b7983 */ /* 0x001f280000300800 */
[----:B------:R0:W-:Y:S01]  /*f8a0*/  STL.S16 [R1+0x444], R48 ;  /* 0x0004443001007387 */ /* 0x0001e20000100600 */
[----:B------:R-:W-:-:S03]  /*f8b0*/  PRMT R92, RZ, 0x7610, R92 ;  /* 0x00007610ff5c7816 */ /* 0x000fc6000000005c */
[----:B0-----:R-:W4:Y:S04]  /*f8c0*/  LDL.LU R48, [R1+0xc40] ;  /* 0x000c400001307983 */ /* 0x001f280000300800 */
[----:B------:R-:W-:Y:S04]  /*f8d0*/  STL [R1+0xaf0], R3 ;  /* 0x000af00301007387 */ /* 0x000fe80000100800 */
[----:B------:R0:W-:Y:S01]  /*f8e0*/  STL.S16 [R1+0x674], R49 ;  /* 0x0006743101007387 */ /* 0x0001e20000100600 */
[----:B------:R-:W-:Y:S02]  /*f8f0*/  PRMT R91, RZ, 0x7610, R91 ;  /* 0x00007610ff5b7816 */ /* 0x000fe4000000005b */
[----:B------:R-:W-:Y:S01]  /*f900*/  PRMT R90, RZ, 0x7610, R90 ;  /* 0x00007610ff5a7816 */ /* 0x000fe2000000005a */
[----:B0-----:R-:W4:Y:S04]  /*f910*/  LDL.LU R49, [R1+0xc3c] ;  /* 0x000c3c0001317983 */ /* 0x001f280000300800 */
[----:B------:R0:W-:Y:S01]  /*f920*/  STL.S16 [R1+0x6e4], R50 ;  /* 0x0006e43201007387 */ /* 0x0001e20000100600 */
[----:B------:R-:W-:-:S03]  /*f930*/  PRMT R85, RZ, 0x7610, R85 ;  /* 0x00007610ff557816 */ /* 0x000fc60000000055 */
[----:B0-----:R-:W4:Y:S04]  /*f940*/  LDL.LU R50, [R1+0xc38] ;  /* 0x000c380001327983 */ /* 0x001f280000300800 */
[----:B------:R0:W-:Y:S01]  /*f950*/  STL.S16 [R1+0x6e0], R88 ;  /* 0x0006e05801007387 */ /* 0x0001e20000100600 */
[----:B------:R-:W-:Y:S02]  /*f960*/  PRMT R83, RZ, 0x7610, R83 ;  /* 0x00007610ff537816 */ /* 0x000fe40000000053 */
[----:B------:R-:W-:Y:S01]  /*f970*/  PRMT R81, RZ, 0x7610, R81 ;  /* 0x00007610ff517816 */ /* 0x000fe20000000051 */
[----:B0-----:R-:W4:Y:S04]  /*f980*/  LDL.LU R88, [R1+0xc34] ;  /* 0x000c340001587983 */ /* 0x001f280000300800 */
[----:B------:R0:W-:Y:S01]  /*f990*/  STL.S16 [R1+0x6dc], R86 ;  /* 0x0006dc5601007387 */ /* 0x0001e20000100600 */
[----:B------:R-:W-:-:S02]  /*f9a0*/  PRMT R79, RZ, 0x7610, R79 ;  /* 0x00007610ff4f7816 */ /* 0x000fc4000000004f */
[----:B------:R-:W-:Y:S01]  /*f9b0*/  PRMT R77, RZ, 0x7610, R77 ;  /* 0x00007610ff4d7816 */ /* 0x000fe2000000004d */
[----:B0-----:R-:W4:Y:S04]  /*f9c0*/  LDL.LU R86, [R1+0xc30] ;  /* 0x000c300001567983 */ /* 0x001f280000300800 */
[----:B------:R0:W-:Y:S04]  /*f9d0*/  STL.S16 [R1+0x6d8], R4 ;  /* 0x0006d80401007387 */ /* 0x0001e80000100600 */
[----:B------:R-:W-:Y:S04]  /*f9e0*/  STL.S16 [R1+0x6d4], R93 ;  /* 0x0006d45d01007387 */ /* 0x000fe80000100600 */
[----:B------:R-:W-:Y:S01]  /*f9f0*/  STL.S16 [R1+0x6d0], R92 ;  /* 0x0006d05c01007387 */ /* 0x000fe20000100600 */
[----:B------:R-:W-:Y:S01]  /*fa00*/  PRMT R75, RZ, 0x7610, R75 ;  /* 0x00007610ff4b7816 */ /* 0x000fe2000000004b */
[----:B0-----:R-:W0:Y:S02]  /*fa10*/  LDC R4, c[0x0][0x3a0] ;  /* 0x0000e800ff047b82 */ /* 0x001e240000000800 */
[----:B------:R-:W-:Y:S04]  /*fa20*/  STL.S16 [R1+0x6cc], R91 ;  /* 0x0006cc5b01007387 */ /* 0x000fe80000100600 */
[----:B------:R-:W-:Y:S01]  /*fa30*/  STL.S16 [R1+0x6c8], R90 ;  /* 0x0006c85a01007387 */ /* 0x000fe20000100600 */
[----:B------:R-:W-:-:S03]  /*fa40*/  PRMT R73, RZ, 0x7610, R73 ;  /* 0x00007610ff497816 */ /* 0x000fc60000000049 */
        /* <DEDUP_REMOVED lines=16> */
[----:B------:R-:W-:Y:S04]  /*fb50*/  STL.S16 [R1+0x6c4], R73 ;  /* 0x0006c44901007387 */ /* 0x000fe80000100600 */
[----:B------:R-:W-:Y:S04]  /*fb60*/  STL.S16 [R1+0x6c0], R71 ;  /* 0x0006c04701007387 */ /* 0x000fe80000100600 */
[----:B------:R-:W-:Y:S04]  /*fb70*/  STL.S16 [R1+0x6bc], R69 ;  /* 0x0006bc4501007387 */ /* 0x000fe80000100600 */
[----:B------:R-:W-:Y:S04]  /*fb80*/  STL.S16 [R1+0x6b8], R67 ;  /* 0x0006b84301007387 */ /* 0x000fe80000100600 */
[----:B------:R-:W-:Y:S04]  /*fb90*/  STL.S16 [R1+0x6b4], R65 ;  /* 0x0006b44101007387 */ /* 0x000fe80000100600 */
[----:B------:R-:W-:Y:S04]  /*fba0*/  STL.S16 [R1+0x6b0], R63 ;  /* 0x0006b03f01007387 */ /* 0x000fe80000100600 */
[----:B------:R-:W-:Y:S04]  /*fbb0*/  STL.S16 [R1+0x6ac], R61 ;  /* 0x0006ac3d01007387 */ /* 0x000fe80000100600 */
[----:B------:R-:W-:Y:S04]  /*fbc0*/  STL.S16 [R1+0x6a8], R59 ;  /* 0x0006a83b01007387 */ /* 0x000fe80000100600 */
[----:B------:R1:W-:Y:S01]  /*fbd0*/  STL.S16 [R1+0x2e8], R21 ;  /* 0x0002e81501007387 */ /* 0x0003e20000100600 */
[----:B------:R-:W-:-:S02]  /*fbe0*/  PRMT R57, RZ, 0x7610, R57 ;  /* 0x00007610ff397816 */ /* 0x000fc40000000039 */
[----:B------:R-:W-:Y:S02]  /*fbf0*/  PRMT R55, RZ, 0x7610, R55 ;  /* 0x00007610ff377816 */ /* 0x000fe40000000037 */
[----:B------:R-:W-:Y:S01]  /*fc00*/  PRMT R53, RZ, 0x7610, R53 ;  /* 0x00007610ff357816 */ /* 0x000fe20000000035 */
[----:B-1----:R-:W4:Y:S01]  /*fc10*/  LDL.LU R21, [R1+0x77c] ;  /* 0x00077c0001157983 */ /* 0x002f220000300800 */
[----:B------:R-:W-:-:S03]  /*fc20*/  PRMT R13, RZ, 0x7610, R13 ;  /* 0x00007610ff0d7816 */ /* 0x000fc6000000000d */
[----:B------:R-:W-:Y:S04]  /*fc30*/  STL.S16 [R1+0x2ec], R57 ;  /* 0x0002ec3901007387 */ /* 0x000fe80000100600 */
[----:B------:R-:W-:Y:S04]  /*fc40*/  STL.S16 [R1+0x420], R55 ;  /* 0x0004203701007387 */ /* 0x000fe80000100600 */
[----:B------:R-:W-:Y:S04]  /*fc50*/  STL.S16 [R1+0x424], R53 ;  /* 0x0004243501007387 */ /* 0x000fe80000100600 */
[----:B------:R1:W-:Y:S01]  /*fc60*/  STL.S16 [R1+0x450], R13 ;  /* 0x0004500d01007387 */ /* 0x0003e20000100600 */
[----:B------:R-:W-:-:S02]  /*fc70*/  PRMT R47, RZ, 0x7610, R47 ;  /* 0x00007610ff2f7816 */ /* 0x000fc4000000002f */
[----:B------:R-:W-:Y:S02]  /*fc80*/  PRMT R45, RZ, 0x7610, R45 ;  /* 0x00007610ff2d7816 */ /* 0x000fe4000000002d */
[----:B------:R-:W-:Y:S01]  /*fc90*/  PRMT R37, RZ, 0x7610, R37 ;  /* 0x00007610ff257816 */ /* 0x000fe20000000025 */
[----:B-1----:R-:W4:Y:S04]  /*fca0*/  LDL.LU R13, [R1+0x780] ;  /* 0x00078000010d7983 */ /* 0x002f280000300800 */
[----:B------:R-:W-:Y:S04]  /*fcb0*/  STL.S16 [R1+0x454], R47 ;  /* 0x0004542f01007387 */ /* 0x000fe80000100600 */
[----:B------:R-:W-:Y:S04]  /*fcc0*/  STL.S16 [R1+0x6a4], R45 ;  /* 0x0006a42d01007387 */ /* 0x000fe80000100600 */
[----:B------:R1:W-:Y:S01]  /*fcd0*/  STL.S16 [R1+0x6a0], R37 ;  /* 0x0006a02501007387 */ /* 0x0003e20000100600 */
[----:B------:R-:W-:-:S02]  /*fce0*/  PRMT R35, RZ, 0x7610, R35 ;  /* 0x00007610ff237816 */ /* 0x000fc40000000023 */
[----:B------:R-:W-:Y:S01]  /*fcf0*/  PRMT R27, RZ, 0x7610, R27 ;  /* 0x00007610ff1b7816 */ /* 0x000fe2000000001b */
[----:B-1----:R-:W4:Y:S01]  /*fd00*/  LDL.LU R37, [R1+0x784] ;  /* 0x0007840001257983 */ /* 0x002f220000300800 */
[----:B------:R-:W-:Y:S02]  /*fd10*/  PRMT R25, RZ, 0x7610, R25 ;  /* 0x00007610ff197816 */ /* 0x000fe40000000019 */
[----:B------:R-:W-:Y:S01]  /*fd20*/  PRMT R15, RZ, 0x7610, R15 ;  /* 0x00007610ff0f7816 */ /* 0x000fe2000000000f */
[----:B------:R1:W-:Y:S04]  /*fd30*/  STL.S16 [R1+0x69c], R35 ;  /* 0x00069c2301007387 */ /* 0x0003e80000100600 */
[----:B------:R0:W-:Y:S04]  /*fd40*/  STL.S16 [R1+0x698], R27 ;  /* 0x0006981b01007387 */ /* 0x0001e80000100600 */
[----:B-1----:R-:W4:Y:S04]  /*fd50*/  LDL.LU R35, [R1+0x788] ;  /* 0x0007880001237983 */ /* 0x002f280000300800 */
[----:B------:R1:W-:Y:S04]  /*fd60*/  STL.S16 [R1+0x694], R25 ;  /* 0x0006941901007387 */ /* 0x0003e80000100600 */
[----:B------:R1:W-:Y:S04]  /*fd70*/  STL.S16 [R1+0x690], R15 ;  /* 0x0006900f01007387 */ /* 0x0003e80000100600 */
[----:B0-----:R-:W4:Y:S01]  /*fd80*/  LDL.LU R27, [R1+0x78c] ;  /* 0x00078c00011b7983 */ /* 0x001f220000300800 */
[----:B------:R-:W-:-:S02]  /*fd90*/  PRMT R11, RZ, 0x7610, R11 ;  /* 0x00007610ff0b7816 */ /* 0x000fc4000000000b */
[----:B------:R-:W-:Y:S02]  /*fda0*/  PRMT R9, RZ, 0x7610, R9 ;  /* 0x00007610ff097816 */ /* 0x000fe40000000009 */
[----:B------:R-:W-:Y:S01]  /*fdb0*/  PRMT R0, RZ, 0x7610, R0 ;  /* 0x00007610ff007816 */ /* 0x000fe20000000000 */
[----:B------:R0:W-:Y:S01]  /*fdc0*/  STL.S16 [R1+0x68c], R11 ;  /* 0x00068c0b01007387 */ /* 0x0001e20000100600 */
[----:B------:R-:W-:-:S03]  /*fdd0*/  PRMT R2, RZ, 0x7610, R2 ;  /* 0x00007610ff027816 */ /* 0x000fc60000000002 */
[----:B-1----:R-:W4:Y:S01]  /*fde0*/  LDL.LU R25, [R1+0x790] ;  /* 0x0007900001197983 */ /* 0x002f220000300800 */
[----:B------:R-:W-:-:S03]  /*fdf0*/  PRMT R33, RZ, 0x7610, R33 ;  /* 0x00007610ff217816 */ /* 0x000fc60000000021 */
[----:B------:R-:W-:Y:S01]  /*fe00*/  STL.S16 [R1+0x688], R9 ;  /* 0x0006880901007387 */ /* 0x000fe20000100600 */
[----:B------:R-:W-:-:S03]  /*fe10*/  PRMT R3, RZ, 0x7610, R3 ;  /* 0x00007610ff037816 */ /* 0x000fc60000000003 */
[----:B------:R-:W4:Y:S04]  /*fe20*/  LDL.LU R15, [R1+0x794] ;  /* 0x00079400010f7983 */ /* 0x000f280000300800 */
[----:B------:R1:W-:Y:S04]  /*fe30*/  STL [R1+0xa64], R0 ;  /* 0x000a640001007387 */ /* 0x0003e80000100800 */
[----:B------:R1:W-:Y:S01]  /*fe40*/  STL [R1+0xa68], R2 ;  /* 0x000a680201007387 */ /* 0x0003e20000100800 */
[----:B--2---:R-:W-:-:S03]  /*fe50*/  IMAD.MOV.U32 R53, RZ, RZ, R52 ;  /* 0x000000ffff357224 */ /* 0x004fc600078e0034 */
[----:B0-----:R-:W2:Y:S01]  /*fe60*/  LDL.LU R11, [R1+0x798] ;  /* 0x00079800010b7983 */ /* 0x001ea20000300800 */
[----:B-1----:R-:W-:-:S03]  /*fe70*/  PRMT R0, RZ, 0x7610, R0 ;  /* 0x00007610ff007816 */ /* 0x002fc60000000000 */
[----:B------:R-:W2:Y:S01]  /*fe80*/  LDL.LU R9, [R1+0x79c] ;  /* 0x00079c0001097983 */ /* 0x000ea20000300800 */
[----:B------:R-:W-:-:S03]  /*fe90*/  PRMT R2, RZ, 0x7610, R2 ;  /* 0x00007610ff027816 */ /* 0x000fc60000000002 */
[----:B------:R-:W-:Y:S01]  /*fea0*/  STL.S16 [R1+0x2f0], R33 ;  /* 0x0002f02101007387 */ /* 0x000fe20000100600 */
[----:B------:R-:W-:-:S03]  /*feb0*/  IMAD R4, R23, -0x40, R4 ;  /* 0xffffffc017047824 */ /* 0x000fc600078e0204 */
[----:B------:R0:W-:Y:S01]  /*fec0*/  STL.64 [R1+0xaf8], R2 ;  /* 0x000af80201007387 */ /* 0x0001e20000100a00 */
[----:B---3--:R-:W-:-:S03]  /*fed0*/  IMAD.MOV.U32 R55, RZ, RZ, R54 ;  /* 0x000000ffff377224 */ /* 0x008fc600078e0036 */
[----:B0-----:R-:W3:Y:S04]  /*fee0*/  LDL.LU R3, [R1+0x7a0] ;  /* 0x0007a00001037983 */ /* 0x001ee80000300800 */
[----:B------:R0:W-:Y:S01]  /*fef0*/  STL.S16 [R1+0x2fc], R0 ;  /* 0x0002fc0001007387 */ /* 0x0001e20000100600 */
[----:B----4-:R-:W-:Y:S02]  /*ff00*/  IMAD.MOV.U32 R63, RZ, RZ, R62 ;  /* 0x000000ffff3f7224 */ /* 0x010fe400078e003e */
[----:B------:R-:W-:Y:S02]  /*ff10*/  IMAD.MOV.U32 R65, RZ, RZ, R64 ;  /* 0x000000ffff417224 */ /* 0x000fe400078e0040 */
[----:B------:R-:W-:Y:S02]  /*ff20*/  IMAD.MOV.U32 R71, RZ, RZ, R70 ;  /* 0x000000ffff477224 */ /* 0x000fe400078e0046 */
[----:B------:R-:W-:-:S02]  /*ff30*/  IMAD.MOV.U32 R52, RZ, RZ, R21 ;  /* 0x000000ffff347224 */ /* 0x000fc400078e0015 */
[----:B------:R-:W4:Y:S04]  /*ff40*/  LDL.LU R21, [R1+0x7a4] ;  /* 0x0007a40001157983 */ /* 0x000f280000300800 */
[----:B------:R-:W4:Y:S04]  /*ff50*/  LDL.LU R23, [R1+0x7a8] ;  /* 0x0007a80001177983 */ /* 0x000f280000300800 */
[----:B------:R-:W-:Y:S04]  /*ff60*/  STL [R1+0xa6c], R53 ;  /* 0x000a6c3501007387 */ /* 0x000fe80000100800 */
[----:B------:R1:W-:Y:S04]  /*ff70*/  STL [R1+0xab0], R52 ;  /* 0x000ab03401007387 */ /* 0x0003e80000100800 */
[----:B------:R-:W4:Y:S01]  /*ff80*/  LDL.LU R33, [R1+0x7ac] ;  /* 0x0007ac0001217983 */ /* 0x000f220000300800 */
[----:B------:R-:W-:-:S03]  /*ff90*/  IMAD.MOV.U32 R54, RZ, RZ, R13 ;  /* 0x000000ffff367224 */ /* 0x000fc600078e000d */
[----:B------:R-:W4:Y:S04]  /*ffa0*/  LDL.LU R13, [R1+0x7b0] ;  /* 0x0007b000010d7983 */ /* 0x000f280000300800 */
[----:B------:R-:W-:Y:S04]  /*ffb0*/  STL.64 [R1+0xa70], R54 ;  /* 0x000a703601007387 */ /* 0x000fe80000100a00 */
[----:B------:R-:W4:Y:S01]  /*ffc0*/  LDL.LU R2, [R1+0x7b4] ;  /* 0x0007b40001027983 */ /* 0x000f220000300800 */
[----:B------:R-:W-:-:S05]  /*ffd0*/  IMAD.MOV.U32 R62, RZ, RZ, R37 ;  /* 0x000000ffff3e7224 */ /* 0x000fca00078e0025 */
[----:B------:R-:W-:Y:S04]  /*ffe0*/  STL.64 [R1+0xa78], R62 ;  /* 0x000a783e01007387 */ /* 0x000fe80000100a00 */
[----:B0-----:R-:W4:Y:S01]  /*fff0*/  LDL.LU R0, [R1+0x7b8] ;  /* 0x0007b80001007983 */ /* 0x001f220000300800 */
[----:B------:R-:W-:-:S05]  /*10000*/  IMAD.MOV.U32 R64, RZ, RZ, R35 ;  /* 0x000000ffff407224 */ /* 0x000fca00078e0023 */
[----:B------:R-:W-:Y:S01]  /*10010*/  STL.64 [R1+0xa80], R64 ;  /* 0x000a804001007387 */ /* 0x000fe20000100a00 */
[----:B------:R-:W-:-:S05]  /*10020*/  IMAD.MOV.U32 R70, RZ, RZ, R27 ;  /* 0x000000ffff467224 */ /* 0x000fca00078e001b */
[----:B------:R-:W-:Y:S04]  /*10030*/  STL.64 [R1+0xa88], R70 ;  /* 0x000a884601007387 */ /* 0x000fe80000100a00 */
[----:B-1----:R-:W4:Y:S01]  /*10040*/  LDL.LU R52, [R1+0x7bc] ;  /* 0x0007bc0001347983 */ /* 0x002f220000300800 */
[----:B------:R-:W-:Y:S02]  /*10050*/  IMAD.MOV.U32 R73, RZ, RZ, R72 ;  /* 0x000000ffff497224 */ /* 0x000fe400078e0048 */
[----:B------:R-:W-:Y:S01]  /*10060*/  IMAD.MOV.U32 R72, RZ, RZ, R25 ;  /* 0x000000ffff487224 */ /* 0x000fe200078e0019 */
[----:B------:R-:W4:Y:S01]  /*10070*/  LDL.LU R37, [R1+0x7c0] ;  /* 0x0007c00001257983 */ /* 0x000f220000300800 */
[----:B------:R-:W-:Y:S02]  /*10080*/  IMAD.MOV.U32 R79, RZ, RZ, R78 ;  /* 0x000000ffff4f7224 */ /* 0x000fe400078e004e */
[----:B------:R-:W-:Y:S01]  /*10090*/  IMAD.MOV.U32 R78, RZ, RZ, R15 ;  /* 0x000000ffff4e7224 */ /* 0x000fe200078e000f */
[----:B------:R-:W-:Y:S01]  /*100a0*/  STL.64 [R1+0xa90], R72 ;  /* 0x000a904801007387 */ /* 0x000fe20000100a00 */
[----:B------:R-:W-:-:S03]  /*100b0*/  IMAD.MOV.U32 R81, RZ, RZ, R80 ;  /* 0x000000ffff517224 */ /* 0x000fc600078e0050 */
[----:B------:R-:W-:Y:S04]  /*100c0*/  STL.64 [R1+0xae0], R78 ;  /* 0x000ae04e01007387 */ /* 0x000fe80000100a00 */
[----:B------:R-:W4:Y:S01]  /*100d0*/  LDL.LU R27, [R1+0x7c4] ;  /* 0x0007c400011b7983 */ /* 0x000f220000300800 */
[----:B--2---:R-:W-:-:S03]  /*100e0*/  IMAD.MOV.U32 R80, RZ, RZ, R11 ;  /* 0x000000ffff507224 */ /* 0x004fc600078e000b */
[----:B------:R-:W2:Y:S01]  /*100f0*/  LDL.LU R25, [R1+0x7c8] ;  /* 0x0007c80001197983 */ /* 0x000ea20000300800 */
[----:B------:R-:W-:-:S03]  /*10100*/  LOP3.LUT R9, R9, R8, RZ, 0x3c, !PT ;  /* 0x0000000809097212 */ /* 0x000fc600078e3cff */
[----:B------:R-:W-:Y:S01]  /*10110*/  STL.64 [R1+0xb00], R80 ;  /* 0x000b005001007387 */ /* 0x000fe20000100a00 */
[----:B------:R-:W-:-:S03]  /*10120*/  LOP3.LUT R8, R9, R8, RZ, 0x3c, !PT ;  /* 0x0000000809087212 */ /* 0x000fc600078e3cff */
[----:B------:R-:W2:Y:S01]  /*10130*/  LDL.LU R15, [R1+0x7cc] ;  /* 0x0007cc00010f7983 */ /* 0x000ea20000300800 */
[----:B------:R-:W-:Y:S01]  /*10140*/  IMAD.MOV.U32 R11, RZ, RZ, R10 ;  /* 0x000000ffff0b7224 */ /* 0x000fe200078e000a */
[----:B------:R-:W-:Y:S01]  /*10150*/  LOP3.LUT R9, R9, R8, RZ, 0x3c, !PT ;  /* 0x0000000809097212 */ /* 0x000fe200078e3cff */
[----:B------:R-:W-:-:S04]  /*10160*/  IMAD.MOV.U32 R35, RZ, RZ, R34 ;  /* 0x000000ffff237224 */ /* 0x000fc800078e0022 */
[----:B------:R-:W-:Y:S01]  /*10170*/  STL.64 [R1+0xa98], R8 ;  /* 0x000a980801007387 */ /* 0x000fe20000100a00 */
[----:B------:R-:W-:Y:S02]  /*10180*/  IMAD.MOV.U32 R45, RZ, RZ, R44 ;  /* 0x000000ffff2d7224 */ /* 0x000fe400078e002c */
[----:B---3--:R-:W-:Y:S02]  /*10190*/  IMAD.MOV.U32 R10, RZ, RZ, R3 ;  /* 0x000000ffff0a7224 */ /* 0x008fe400078e0003 */
[----:B------:R-:W3:Y:S04]  /*101a0*/  LDL.LU R3, [R1+0x7d0] ;  /* 0x0007d00001037983 */ /* 0x000ee80000300800 */
[----:B------:R0:W-:Y:S01]  /*101b0*/  STL.64 [R1+0xaa0], R10 ;  /* 0x000aa00a01007387 */ /* 0x0001e20000100a00 */
[----:B------:R-:W-:-:S02]  /*101c0*/  IMAD.MOV.U32 R47, RZ, RZ, R46 ;  /* 0x000000ffff2f7224 */ /* 0x000fc400078e002e */
[----:B------:R-:W-:Y:S01]  /*101d0*/  IMAD.MOV.U32 R57, RZ, RZ, R56 ;  /* 0x000000ffff397224 */ /* 0x000fe200078e0038 */
[----:B----4-:R-:W-:Y:S02]  /*101e0*/  LOP3.LUT R21, R21, R20, RZ, 0x3c, !PT ;  /* 0x0000001415157212 */ /* 0x010fe400078e3cff */
[----:B------:R-:W-:Y:S02]  /*101f0*/  LOP3.LUT R23, R23, R22, RZ, 0x3c, !PT ;  /* 0x0000001617177212 */ /* 0x000fe400078e3cff */
[----:B------:R-:W-:Y:S02]  /*10200*/  LOP3.LUT R20, R21, R20, RZ, 0x3c, !PT ;  /* 0x0000001415147212 */ /* 0x000fe400078e3cff */
[----:B------:R-:W-:Y:S02]  /*10210*/  LOP3.LUT R22, R23, R22, RZ, 0x3c, !PT ;  /* 0x0000001617167212 */ /* 0x000fe400078e3cff */
[----:B------:R-:W-:Y:S02]  /*10220*/  LOP3.LUT R21, R21, R20, RZ, 0x3c, !PT ;  /* 0x0000001415157212 */ /* 0x000fe400078e3cff */
[----:B------:R-:W-:-:S04]  /*10230*/  LOP3.LUT R33, R33, R32, RZ, 0x3c, !PT ;  /* 0x0000002021217212 */ /* 0x000fc800078e3cff */
[----:B------:R-:W-:Y:S02]  /*10240*/  LOP3.LUT R32, R33, R32, RZ, 0x3c, !PT ;  /* 0x0000002021207212 */ /* 0x000fe400078e3cff */
[----:B------:R-:W-:Y:S02]  /*10250*/  LOP3.LUT R23, R23, R22, RZ, 0x3c, !PT ;  /* 0x0000001617177212 */ /* 0x000fe400078e3cff */
[----:B------:R-:W-:Y:S01]  /*10260*/  LOP3.LUT R33, R33, R32, RZ, 0x3c, !PT ;  /* 0x0000002021217212 */ /* 0x000fe200078e3cff */
[----:B------:R-:W-:Y:S01]  /*10270*/  IMAD.MOV.U32 R34, RZ, RZ, R13 ;  /* 0x000000ffff227224 */ /* 0x000fe200078e000d */
[----:B------:R-:W-:Y:S04]  /*10280*/  STL.64 [R1+0xaa8], R20 ;  /* 0x000aa81401007387 */ /* 0x000fe80000100a00 */
[----:B------:R-:W-:Y:S01]  /*10290*/  STL.64 [R1+0xab8], R22 ;  /* 0x000ab81601007387 */ /* 0x000fe20000100a00 */
[----:B------:R-:W-:-:S03]  /*102a0*/  IMAD.MOV.U32 R44, RZ, RZ, R2 ;  /* 0x000000ffff2c7224 */ /* 0x000fc600078e0002 */
[----:B------:R-:W-:Y:S04]  /*102b0*/  STL.64 [R1+0xac0], R32 ;  /* 0x000ac02001007387 */ /* 0x000fe80000100a00 */
[----:B------:R1:W-:Y:S04]  /*102c0*/  STL.64 [R1+0xac8], R34 ;  /* 0x000ac82201007387 */ /* 0x0003e80000100a00 */
[----:B------:R-:W4:Y:S04]  /*102d0*/  LDL.LU R13, [R1+0x7d4] ;  /* 0x0007d400010d7983 */ /* 0x000f280000300800 */
[----:B0-----:R-:W4:Y:S04]  /*102e0*/  LDL.LU R11, [R1+0x7d8] ;  /* 0x0007d800010b7983 */ /* 0x001f280000300800 */
[----:B------:R-:W-:Y:S04]  /*102f0*/  STL.64 [R1+0xad0], R44 ;  /* 0x000ad02c01007387 */ /* 0x000fe80000100a00 */
[----:B------:R-:W4:Y:S01]  /*10300*/  LDL.LU R2, [R1+0x7dc] ;  /* 0x0007dc0001027983 */ /* 0x000f220000300800 */
[----:B------:R-:W-:-:S03]  /*10310*/  IMAD.MOV.U32 R46, RZ, RZ, R0 ;  /* 0x000000ffff2e7224 */ /* 0x000fc600078e0000 */
[----:B------:R-:W4:Y:S04]  /*10320*/  LDL.LU R0, [R1+0x7e0] ;  /* 0x0007e00001007983 */ /* 0x000f280000300800 */
[----:B------:R-:W-:Y:S01]  /*10330*/  STL.64 [R1+0xad8], R46 ;  /* 0x000ad82e01007387 */ /* 0x000fe20000100a00 */
[----:B------:R-:W-:-:S05]  /*10340*/  IMAD.MOV.U32 R56, RZ, RZ, R52 ;  /* 0x000000ffff387224 */ /* 0x000fca00078e0034 */
[----:B------:R-:W-:Y:S04]  /*10350*/  STL.64 [R1+0xae8], R56 ;  /* 0x000ae83801007387 */ /* 0x000fe80000100a00 */
[----:B------:R-:W4:Y:S01]  /*10360*/  LDL.LU R9, [R1+0x7e4] ;  /* 0x0007e40001097983 */ /* 0x000f220000300800 */
[----:B------:R-:W-:Y:S02]  /*10370*/  IMAD.MOV.U32 R59, RZ, RZ, R58 ;  /* 0x000000ffff3b7224 */ /* 0x000fe400078e003a */
[----:B------:R-:W-:Y:S01]  /*10380*/  IMAD.MOV.U32 R58, RZ, RZ, R37 ;  /* 0x000000ffff3a7224 */ /* 0x000fe200078e0025 */
[----:B------:R-:W4:Y:S01]  /*10390*/  LDL.LU R8, [R1+0x7e8] ;  /* 0x0007e80001087983 */ /* 0x000f220000300800 */
[----:B------:R-:W-:Y:S02]  /*103a0*/  IMAD.MOV.U32 R67, RZ, RZ, R66 ;  /* 0x000000ffff437224 */ /* 0x000fe400078e0042 */
[----:B------:R-:W-:-:S02]  /*103b0*/  IMAD.MOV.U32 R69, RZ, RZ, R68 ;  /* 0x000000ffff457224 */ /* 0x000fc400078e0044 */
[----:B------:R-:W-:Y:S01]  /*103c0*/  IMAD.MOV.U32 R66, RZ, RZ, R27 ;  /* 0x000000ffff427224 */ /* 0x000fe200078e001b */
[----:B------:R-:W-:Y:S01]  /*103d0*/  STL.64 [R1+0xb08], R58 ;  /* 0x000b083a01007387 */ /* 0x000fe20000100a00 */
[----:B------:R-:W-:Y:S02]  /*103e0*/  IMAD.MOV.U32 R75, RZ, RZ, R74 ;  /* 0x000000ffff4b7224 */ /* 0x000fe400078e004a */
[----:B--2---:R-:W-:Y:S01]  /*103f0*/  IMAD.MOV.U32 R68, RZ, RZ, R25 ;  /* 0x000000ffff447224 */ /* 0x004fe200078e0019 */
[----:B------:R-:W-:Y:S04]  /*10400*/  STL.64 [R1+0xb10], R66 ;  /* 0x000b104201007387 */ /* 0x000fe80000100a00 */
[----:B------:R-:W-:Y:S01]  /*10410*/  STL.64 [R1+0xb18], R68 ;  /* 0x000b184401007387 */ /* 0x000fe20000100a00 */
[----:B------:R-:W-:-:S03]  /*10420*/  IMAD.MOV.U32 R74, RZ, RZ, R15 ;  /* 0x000000ffff4a7224 */ /* 0x000fc600078e000f */
[----:B------:R-:W2:Y:S04]  /*10430*/  LDL.LU R10, [R1+0x7ec] ;  /* 0x0007ec00010a7983 */ /* 0x000ea80000300800 */
[----:B------:R-:W-:Y:S04]  /*10440*/  STL.64 [R1+0xb20], R74 ;  /* 0x000b204a01007387 */ /* 0x000fe80000100a00 */
[----:B-1----:R-:W2:Y:S04]  /*10450*/  LDL.LU R35, [R1+0x748] ;  /* 0x0007480001237983 */ /* 0x002ea80000300800 */
[----:B------:R-:W2:Y:S04]  /*10460*/  LDL.LU R34, [R1] ;  /* 0x0000000001227983 */ /* 0x000ea80000300800 */
[----:B------:R-:W2:Y:S01]  /*10470*/  LDL.LU R33, [R1+0x74c] ;  /* 0x00074c0001217983 */ /* 0x000ea20000300800 */
[----:B------:R-:W-:-:S03]  /*10480*/  IMAD.MOV.U32 R77, RZ, RZ, R76 ;  /* 0x000000ffff4d7224 */ /* 0x000fc600078e004c */
[----:B------:R-:W2:Y:S01]  /*10490*/  LDL.LU R32, [R1+0x8] ;  /* 0x0000080001207983 */ /* 0x000ea20000300800 */
[----:B---3--:R-:W-:-:S03]  /*104a0*/  IMAD.MOV.U32 R76, RZ, RZ, R3 ;  /* 0x000000ffff4c7224 */ /* 0x008fc600078e0003 */
[----:B------:R-:W3:Y:S01]  /*104b0*/  LDL.LU R23, [R1+0x750] ;  /* 0x0007500001177983 */ /* 0x000ee20000300800 */
[----:B------:R-:W-:-:S03]  /*104c0*/  IMAD.MOV.U32 R83, RZ, RZ, R82 ;  /* 0x000000ffff537224 */ /* 0x000fc600078e0052 */
[----:B------:R-:W3:Y:S01]  /*104d0*/  LDL.LU R22, [R1+0x10] ;  /* 0x0000100001167983 */ /* 0x000ee20000300800 */
[----:B------:R-:W-:-:S03]  /*104e0*/  IMAD.MOV.U32 R85, RZ, RZ, R84 ;  /* 0x000000ffff557224 */ /* 0x000fc600078e0054 */
[----:B------:R-:W3:Y:S04]  /*104f0*/  LDL.LU R21, [R1+0x754] ;  /* 0x0007540001157983 */ /* 0x000ee80000300800 */
[----:B------:R-:W3:Y:S04]  /*10500*/  LDL.LU R20, [R1+0x18] ;  /* 0x0000180001147983 */ /* 0x000ee80000300800 */
[----:B------:R-:W3:Y:S01]  /*10510*/  LDL.LU R3, [R1+0x758] ;  /* 0x0007580001037983 */ /* 0x000ee20000300800 */
[----:B------:R-:W-:-:S03]  /*10520*/  IMAD.MOV.U32 R15, RZ, RZ, R14 ;  /* 0x000000ffff0f7224 */ /* 0x000fc600078e000e */
[----:B------:R-:W-:Y:S01]  /*10530*/  STL.64 [R1+0xb30], R76 ;  /* 0x000b304c01007387 */ /* 0x000fe20000100a00 */
[----:B------:R-:W-:Y:S02]  /*10540*/  IMAD.MOV.U32 R25, RZ, RZ, R24 ;  /* 0x000000ffff197224 */ /* 0x000fe400078e0018 */
[----:B----4-:R-:W-:Y:S02]  /*10550*/  IMAD.MOV.U32 R82, RZ, RZ, R13 ;  /* 0x000000ffff527224 */ /* 0x010fe400078e000d */
[----:B------:R-:W-:Y:S02]  /*10560*/  IMAD.MOV.U32 R13, RZ, RZ, R12 ;  /* 0x000000ffff0d7224 */ /* 0x000fe400078e000c */
[----:B------:R-:W-:Y:S01]  /*10570*/  IMAD.MOV.U32 R84, RZ, RZ, R11 ;  /* 0x000000ffff547224 */ /* 0x000fe200078e000b */
[----:B------:R-:W-:Y:S01]  /*10580*/  STL.64 [R1+0xb38], R82 ;  /* 0x000b385201007387 */ /* 0x000fe20000100a00 */
[----:B------:R-:W-:-:S03]  /*10590*/  IMAD.MOV.U32 R12, RZ, RZ, R2 ;  /* 0x000000ffff0c7224 */ /* 0x000fc600078e0002 */
[----:B------:R-:W-:Y:S01]  /*105a0*/  STL.64 [R1+0xb40], R84 ;  /* 0x000b405401007387 */ /* 0x000fe20000100a00 */
[----:B------:R-:W-:-:S03]  /*105b0*/  IMAD.MOV.U32 R14, RZ, RZ, R0 ;  /* 0x000000ffff0e7224 */ /* 0x000fc600078e0000 */
[----:B------:R-:W-:Y:S04]  /*105c0*/  STL.64 [R1+0xb48], R12 ;  /* 0x000b480c01007387 */ /* 0x000fe80000100a00 */
[----:B------:R-:W4:Y:S04]  /*105d0*/  LDL.LU R2, [R1+0x28] ;  /* 0x0000280001027983 */ /* 0x000f280000300800 */
[----:B------:R-:W4:Y:S04]  /*105e0*/  LDL.LU R0, [R1+0x760] ;  /* 0x0007600001007983 */ /* 0x000f280000300800 */
[----:B------:R0:W-:Y:S01]  /*105f0*/  STL.64 [R1+0xb50], R14 ;  /* 0x000b500e01007387 */ /* 0x0001e20000100a00 */
[----:B------:R-:W-:-:S05]  /*10600*/  IMAD.MOV.U32 R24, RZ, RZ, R9 ;  /* 0x000000ffff187224 */ /* 0x000fca00078e0009 */
[----:B------:R-:W-:Y:S04]  /*10610*/  STL.64 [R1+0xb58], R24 ;  /* 0x000b581801007387 */ /* 0x000fe80000100a00 */
[----:B0-----:R-:W4:Y:S01]  /*10620*/  LDL.LU R15, [R1+0x30] ;  /* 0x00003000010f7983 */ /* 0x001f220000300800 */
[----:B------:R-:W-:Y:S02]  /*10630*/  IMAD.MOV.U32 R27, RZ, RZ, R26 ;  /* 0x000000ffff1b7224 */ /* 0x000fe400078e001a */
[----:B------:R-:W-:Y:S01]  /*10640*/  IMAD.MOV.U32 R26, RZ, RZ, R8 ;  /* 0x000000ffff1a7224 */ /* 0x000fe200078e0008 */
[----:B------:R-:W4:Y:S01]  /*10650*/  LDL.LU R14, [R1+0x764] ;  /* 0x00076400010e7983 */ /* 0x000f220000300800 */
[----:B------:R-:W-:-:S03]  /*10660*/  IMAD.MOV.U32 R37, RZ, RZ, R36 ;  /* 0x000000ffff257224 */ /* 0x000fc600078e0024 */
[----:B------:R-:W4:Y:S01]  /*10670*/  LDL.LU R9, [R1+0x48] ;  /* 0x0000480001097983 */ /* 0x000f220000300800 */
[----:B------:R-:W-:-:S03]  /*10680*/  IMAD.MOV.U32 R61, RZ, RZ, R60 ;  /* 0x000000ffff3d7224 */ /* 0x000fc600078e003c */
[----:B------:R-:W4:Y:S01]  /*10690*/  LDL.LU R8, [R1+0x414] ;  /* 0x0004140001087983 */ /* 0x000f220000300800 */
[----:B--2---:R-:W-:-:S03]  /*106a0*/  IMAD.MOV.U32 R36, RZ, RZ, R10 ;  /* 0x000000ffff247224 */ /* 0x004fc600078e000a */
[----:B------:R-:W-:Y:S04]  /*106b0*/  STL.64 [R1+0xb68], R26 ;  /* 0x000b681a01007387 */ /* 0x000fe80000100a00 */
[----:B------:R-:W2:Y:S01]  /*106c0*/  LDL.LU R11, [R1+0x50] ;  /* 0x00005000010b7983 */ /* 0x000ea20000300800 */
[----:B------:R-:W-:-:S03]  /*106d0*/  IMAD.MOV.U32 R60, RZ, RZ, R35 ;  /* 0x000000ffff3c7224 */ /* 0x000fc600078e0023 */
[----:B------:R-:W2:Y:S01]  /*106e0*/  LDL.LU R10, [R1+0x418] ;  /* 0x00041800010a7983 */ /* 0x000ea20000300800 */
[----:B------:R-:W-:-:S03]  /*106f0*/  IMAD.MOV.U32 R55, RZ, RZ, R34 ;  /* 0x000000ffff377224 */ /* 0x000fc600078e0022 */
[----:B------:R0:W-:Y:S01]  /*10700*/  STL.64 [R1+0xb70], R36 ;  /* 0x000b702401007387 */ /* 0x0001e20000100a00 */
[----:B------:R-:W-:-:S03]  /*10710*/  IMAD.MOV.U32 R54, RZ, RZ, R33 ;  /* 0x000000ffff367224 */ /* 0x000fc600078e0021 */
[----:B------:R-:W2:Y:S01]  /*10720*/  LDL.LU R13, [R1+0x58] ;  /* 0x00005800010d7983 */ /* 0x000ea20000300800 */
[----:B------:R-:W-:-:S03]  /*10730*/  IMAD.MOV.U32 R63, RZ, RZ, R32 ;  /* 0x000000ffff3f7224 */ /* 0x000fc600078e0020 */
[----:B------:R-:W2:Y:S01]  /*10740*/  LDL.LU R12, [R1+0x3f0] ;  /* 0x0003f000010c7983 */ /* 0x000ea20000300800 */
[----:B---3--:R-:W-:-:S03]  /*10750*/  IMAD.MOV.U32 R62, RZ, RZ, R23 ;  /* 0x000000ffff3e7224 */ /* 0x008fc600078e0017 */
[----:B------:R-:W-:Y:S01]  /*10760*/  STL.64 [R1+0xb78], R60 ;  /* 0x000b783c01007387 */ /* 0x000fe20000100a00 */
[----:B------:R-:W-:-:S03]  /*10770*/  IMAD.MOV.U32 R65, RZ, RZ, R22 ;  /* 0x000000ffff417224 */ /* 0x000fc600078e0016 */
[----:B0-----:R-:W3:Y:S01]  /*10780*/  LDL.LU R36, [R1+0x60] ;  /* 0x0000600001247983 */ /* 0x001ee20000300800 */
[----:B------:R-:W-:-:S03]  /*10790*/  IMAD.MOV.U32 R64, RZ, RZ, R21 ;  /* 0x000000ffff407224 */ /* 0x000fc600078e0015 */
[----:B------:R-:W3:Y:S01]  /*107a0*/  LDL.LU R35, [R1+0x3f4] ;  /* 0x0003f40001237983 */ /* 0x000ee20000300800 */
[----:B------:R-:W-:-:S03]  /*107b0*/  IMAD.MOV.U32 R71, RZ, RZ, R20 ;  /* 0x000000ffff477224 */ /* 0x000fc600078e0014 */
[----:B------:R-:W-:Y:S01]  /*107c0*/  STL.64 [R1], R54 ;  /* 0x0000003601007387 */ /* 0x000fe20000100a00 */
[----:B------:R-:W-:-:S03]  /*107d0*/  IMAD.MOV.U32 R70, RZ, RZ, R3 ;  /* 0x000000ffff467224 */ /* 0x000fc600078e0003 */
[----:B------:R-:W-:Y:S04]  /*107e0*/  STL.64 [R1+0xb80], R54 ;  /* 0x000b803601007387 */ /* 0x000fe80000100a00 */
[----:B------:R-:W-:Y:S04]  /*107f0*/  STL.64 [R1+0x8], R62 ;  /* 0x0000083e01007387 */ /* 0x000fe80000100a00 */
[----:B------:R-:W-:Y:S04]  /*10800*/  STL.64 [R1+0xb88], R62 ;  /* 0x000b883e01007387 */ /* 0x000fe80000100a00 */
[----:B------:R-:W-:Y:S04]  /*10810*/  STL.64 [R1+0x10], R64 ;  /* 0x0000104001007387 */ /* 0x000fe80000100a00 */
[----:B------:R-:W-:Y:S04]  /*10820*/  STL.64 [R1+0xb90], R64 ;  /* 0x000b904001007387 */ /* 0x000fe80000100a00 */
[----:B------:R-:W-:Y:S04]  /*10830*/  STL.64 [R1+0x18], R70 ;  /* 0x0000184601007387 */ /* 0x000fe80000100a00 */
[----:B------:R-:W-:Y:S04]  /*10840*/  STL.64 [R1+0xb98], R70 ;  /* 0x000b984601007387 */ /* 0x000fe80000100a00 */
[----:B------:R-:W3:Y:S04]  /*10850*/  LDL.LU R23, [R1+0x68] ;  /* 0x0000680001177983 */ /* 0x000ee80000300800 */
[----:B------:R-:W3:Y:S04]  /*10860*/  LDL.LU R22, [R1+0x3f8] ;  /* 0x0003f80001167983 */ /* 0x000ee80000300800 */
[----:B------:R-:W3:Y:S01]  /*10870*/  LDL.LU R34, [R1+0x88] ;  /* 0x0000880001227983 */ /* 0x000ee20000300800 */
[----:B----4-:R-:W-:-:S02]  /*10880*/  IMAD.MOV.U32 R3, RZ, RZ, R2 ;  /* 0x000000ffff037224 */ /* 0x010fc400078e0002 */
[----:B------:R-:W-:Y:S02]  /*10890*/  IMAD.MOV.U32 R2, RZ, RZ, R0 ;  /* 0x000000ffff027224 */ /* 0x000fe400078e0000 */
[----:B------:R-:W4:Y:S04]  /*108a0*/  LDL.LU R0, [R1+0x3e8] ;  /* 0x0003e80001007983 */ /* 0x000f280000300800 */
[----:B------:R-:W4:Y:S04]  /*108b0*/  LDL.LU R33, [R1+0x90] ;  /* 0x0000900001217983 */ /* 0x000f280000300800 */
[----:B------:R-:W4:Y:S04]  /*108c0*/  LDL.LU R32, [R1+0x3ec] ;  /* 0x0003ec0001207983 */ /* 0x000f280000300800 */
[----:B------:R-:W4:Y:S01]  /*108d0*/  LDL.LU R27, [R1+0x98] ;  /* 0x00009800011b7983 */ /* 0x000f220000300800 */
[----:B------:R-:W-:-:S03]  /*108e0*/  IMAD.MOV.U32 R81, RZ, RZ, R15 ;  /* 0x000000ffff517224 */ /* 0x000fc600078e000f */
[----:B------:R-:W4:Y:S01]  /*108f0*/  LDL.LU R15, [R1+0x3bc] ;  /* 0x0003bc00010f7983 */ /* 0x000f220000300800 */
[----:B------:R-:W-:-:S03]  /*10900*/  IMAD.MOV.U32 R80, RZ, RZ, R14 ;  /* 0x000000ffff507224 */ /* 0x000fc600078e000e */
[----:B------:R-:W-:Y:S04]  /*10910*/  STL.64 [R1+0x28], R2 ;  /* 0x0000280201007387 */ /* 0x000fe80000100a00 */
[----:B------:R0:W-:Y:S04]  /*10920*/  STL.64 [R1+0xba0], R2 ;  /* 0x000ba00201007387 */ /* 0x0001e80000100a00 */
[----:B------:R-:W-:Y:S04]  /*10930*/  STL.64 [R1+0x30], R80 ;  /* 0x0000305001007387 */ /* 0x000fe80000100a00 */
[----:B------:R-:W-:Y:S04]  /*10940*/  STL.64 [R1+0xba8], R80 ;  /* 0x000ba85001007387 */ /* 0x000fe80000100a00 */
[----:B------:R-:W4:Y:S04]  /*10950*/  LDL.LU R26, [R1+0xb0] ;  /* 0x0000b000011a7983 */ /* 0x000f280000300800 */
[----:B------:R-:W4:Y:S04]  /*10960*/  LDL.LU R25, [R1+0x3c8] ;  /* 0x0003c80001197983 */ /* 0x000f280000300800 */
[----:B------:R-:W4:Y:S01]  /*10970*/  LDL.LU R24, [R1+0x128] ;  /* 0x0001280001187983 */ /* 0x000f220000300800 */
[----:B--2---:R-:W-:-:S03]  /*10980*/  IMAD.MOV.U32 R21, RZ, RZ, R13 ;  /* 0x000000ffff157224 */ /* 0x004fc600078e000d */
[----:B------:R-:W2:Y:S01]  /*10990*/  LDL.LU R14, [R1+0x34c] ;  /* 0x00034c00010e7983 */ /* 0x000ea20000300800 */
[----:B------:R-:W-:-:S03]  /*109a0*/  IMAD.MOV.U32 R20, RZ, RZ, R12 ;  /* 0x000000ffff147224 */ /* 0x000fc600078e000c */
[----:B------:R-:W2:Y:S04]  /*109b0*/  LDL.LU R13, [R1+0x130] ;  /* 0x00013000010d7983 */ /* 0x000ea80000300800 */
[----:B------:R-:W2:Y:S04]  /*109c0*/  LDL.LU R12, [R1+0x350] ;  /* 0x00035000010c7983 */ /* 0x000ea80000300800 */
[----:B0-----:R-:W2:Y:S01]  /*109d0*/  LDL.LU R3, [R1+0x154] ;  /* 0x0001540001037983 */ /* 0x001ea20000300800 */
[----:B---3--:R-:W-:-:S03]  /*109e0*/  IMAD.MOV.U32 R53, RZ, RZ, R36 ;  /* 0x000000ffff357224 */ /* 0x008fc600078e0024 */
[----:B------:R-:W3:Y:S01]  /*109f0*/  LDL.LU R2, [R1+0x158] ;  /* 0x0001580001027983 */ /* 0x000ee20000300800 */
[----:B------:R-:W-:-:S03]  /*10a00*/  IMAD.MOV.U32 R52, RZ, RZ, R35 ;  /* 0x000000ffff347224 */ /* 0x000fc600078e0023 */
[----:B------:R-:W-:Y:S04]  /*10a10*/  STL.64 [R1+0x48], R8 ;  /* 0x0000480801007387 */ /* 0x000fe80000100a00 */
[----:B------:R-:W-:Y:S04]  /*10a20*/  STL.64 [R1+0xbb8], R8 ;  /* 0x000bb80801007387 */ /* 0x000fe80000100a00 */
[----:B------:R-:W-:Y:S04]  /*10a30*/  STL.64 [R1+0x50], R10 ;  /* 0x0000500a01007387 */ /* 0x000fe80000100a00 */
[----:B------:R-:W-:Y:S04]  /*10a40*/  STL.64 [R1+0xbc0], R10 ;  /* 0x000bc00a01007387 */ /* 0x000fe80000100a00 */
[----:B------:R-:W-:Y:S04]  /*10a50*/  STL.64 [R1+0x58], R20 ;  /* 0x0000581401007387 */ /* 0x000fe80000100a00 */
[----:B------:R0:W-:Y:S04]  /*10a60*/  STL.64 [R1+0xbc8], R20 ;  /* 0x000bc81401007387 */ /* 0x0001e80000100a00 */
[----:B------:R-:W-:Y:S04]  /*10a70*/  STL.64 [R1+0x60], R52 ;  /* 0x0000603401007387 */ /* 0x000fe80000100a00 */
[----:B------:R-:W-:Y:S04]  /*10a80*/  STL.64 [R1+0xbd0], R52 ;  /* 0x000bd03401007387 */ /* 0x000fe80000100a00 */
[----:B0-----:R-:W3:Y:S01]  /*10a90*/  LDL.LU R20, [R1+0x160] ;  /* 0x0001600001147983 */ /* 0x001ee20000300800 */
[----:B------:R-:W-:-:S02]  /*10aa0*/  IMAD.MOV.U32 R35, RZ, RZ, R34 ;  /* 0x000000ffff237224 */ /* 0x000fc400078e0022 */
[----:B----4-:R-:W-:Y:S02]  /*10ab0*/  IMAD.MOV.U32 R34, RZ, RZ, R0 ;  /* 0x000000ffff227224 */ /* 0x010fe400078e0000 */
[----:B------:R-:W4:Y:S04]  /*10ac0*/  LDL.LU R0, [R1+0x2a8] ;  /* 0x0002a80001007983 */ /* 0x000f280000300800 */
[----:B------:R-:W4:Y:S04]  /*10ad0*/  LDL.LU R9, [R1+0x168] ;  /* 0x0001680001097983 */ /* 0x000f280000300800 */
[----:B------:R-:W4:Y:S01]  /*10ae0*/  LDL.LU R8, [R1+0x2ac] ;  /* 0x0002ac0001087983 */ /* 0x000f220000300800 */
[----:B------:R-:W-:-:S03]  /*10af0*/  IMAD.MOV.U32 R46, RZ, RZ, R15 ;  /* 0x000000ffff2e7224 */ /* 0x000fc600078e000f */
[----:B------:R-:W4:Y:S04]  /*10b00*/  LDL.LU R15, [R1+0x104] ;  /* 0x00010400010f7983 */ /* 0x000f280000300800 */
[----:B------:R-:W4:Y:S01]  /*10b10*/  LDL.LU R10, [R1+0x174] ;  /* 0x00017400010a7983 */ /* 0x000f220000300800 */
[----:B------:R-:W-:Y:S02]  /*10b20*/  IMAD.MOV.U32 R44, RZ, RZ, R32 ;  /* 0x000000ffff2c7224 */ /* 0x000fe400078e0020 */
[----:B------:R-:W-:Y:S01]  /*10b30*/  IMAD.MOV.U32 R45, RZ, RZ, R33 ;  /* 0x000000ffff2d7224 */ /* 0x000fe200078e0021 */
[----:B------:R-:W-:Y:S01]  /*10b40*/  STL.64 [R1+0x68], R22 ;  /* 0x0000681601007387 */ /* 0x000fe20000100a00 */
[----:B------:R-:W-:-:S03]  /*10b50*/  IMAD.MOV.U32 R47, RZ, RZ, R27 ;  /* 0x000000ffff2f7224 */ /* 0x000fc600078e001b */
[----:B------:R-:W-:Y:S04]  /*10b60*/  STL.64 [R1+0xbd8], R22 ;  /* 0x000bd81601007387 */ /* 0x000fe80000100a00 */
[----:B------:R-:W-:Y:S04]  /*10b70*/  STL.64 [R1+0x88], R34 ;  /* 0x0000882201007387 */ /* 0x000fe80000100a00 */
[----:B------:R0:W-:Y:S04]  /*10b80*/  STL.64 [R1+0xbe0], R34 ;  /* 0x000be02201007387 */ /* 0x0001e80000100a00 */
[----:B------:R-:W-:Y:S04]  /*10b90*/  STL.64 [R1+0x90], R44 ;  /* 0x0000902c01007387 */ /* 0x000fe80000100a00 */
[----:B------:R-:W-:Y:S01]  /*10ba0*/  STL.64 [R1+0xbe8], R44 ;  /* 0x000be82c01007387 */ /* 0x000fe20000100a00 */
[----:B------:R-:W-:-:S03]  /*10bb0*/  IMAD.MOV.U32 R58, RZ, RZ, R25 ;  /* 0x000000ffff3a7224 */ /* 0x000fc600078e0019 */
[----:B------:R-:W-:Y:S01]  /*10bc0*/  STL.64 [R1+0x98], R46 ;  /* 0x0000982e01007387 */ /* 0x000fe20000100a00 */
[----:B--2---:R-:W-:-:S03]  /*10bd0*/  IMAD.MOV.U32 R77, RZ, RZ, R13 ;  /* 0x000000ffff4d7224 */ /* 0x004fc600078e000d */
[----:B------:R-:W-:Y:S01]  /*10be0*/  STL.64 [R1+0xbf0], R46 ;  /* 0x000bf02e01007387 */ /* 0x000fe20000100a00 */
[----:B------:R-:W-:Y:S02]  /*10bf0*/  IMAD.MOV.U32 R59, RZ, RZ, R26 ;  /* 0x000000ffff3b7224 */ /* 0x000fe400078e001a */
[----:B------:R-:W-:Y:S01]  /*10c00*/  IMAD.MOV.U32 R76, RZ, RZ, R12 ;  /* 0x000000ffff4c7224 */ /* 0x000fe200078e000c */
[----:B------:R-:W2:Y:S01]  /*10c10*/  LDL.LU R13, [R1+0x108] ;  /* 0x00010800010d7983 */ /* 0x000ea20000300800 */
[----:B------:R-:W-:Y:S02]  /*10c20*/  IMAD.MOV.U32 R74, RZ, RZ, R14 ;  /* 0x000000ffff4a7224 */ /* 0x000fe400078e000e */
[----:B------:R-:W-:Y:S01]  /*10c30*/  IMAD.MOV.U32 R33, RZ, RZ, R3 ;  /* 0x000000ffff217224 */ /* 0x000fe200078e0003 */
[----:B------:R-:W2:Y:S01]  /*10c40*/  LDL.LU R12, [R1+0x190] ;  /* 0x00019000010c7983 */ /* 0x000ea20000300800 */
[----:B------:R-:W-:-:S03]  /*10c50*/  IMAD.MOV.U32 R75, RZ, RZ, R24 ;  /* 0x000000ffff4b7224 */ /* 0x000fc600078e0018 */
[----:B------:R-:W2:Y:S01]  /*10c60*/  LDL.LU R11, [R1+0x10c] ;  /* 0x00010c00010b7983 */ /* 0x000ea20000300800 */
[----:B---3--:R-:W-:-:S03]  /*10c70*/  IMAD.MOV.U32 R32, RZ, RZ, R2 ;  /* 0x000000ffff207224 */ /* 0x008fc600078e0002 */
[----:B------:R-:W3:Y:S04]  /*10c80*/  LDL.LU R3, [R1+0x124] ;  /* 0x0001240001037983 */ /* 0x000ee80000300800 */
[----:B------:R-:W3:Y:S04]  /*10c90*/  LDL.LU R14, [R1+0x110] ;  /* 0x00011000010e7983 */ /* 0x000ee80000300800 */
[----:B------:R-:W3:Y:S04]  /*10ca0*/  LDL.LU R2, [R1+0x138] ;  /* 0x0001380001027983 */ /* 0x000ee80000300800 */
[----:B------:R-:W-:Y:S04]  /*10cb0*/  STL.64 [R1+0xb0], R58 ;  /* 0x0000b03a01007387 */ /* 0x000fe80000100a00 */
[----:B------:R-:W-:Y:S04]  /*10cc0*/  STL.64 [R1+0xbf8], R58 ;  /* 0x000bf83a01007387 */ /* 0x000fe80000100a00 */
[----:B------:R-:W-:Y:S04]  /*10cd0*/  STL.64 [R1+0x128], R74 ;  /* 0x0001284a01007387 */ /* 0x000fe80000100a00 */
[----:B------:R-:W-:Y:S04]  /*10ce0*/  STL.64 [R1+0xc00], R74 ;  /* 0x000c004a01007387 */ /* 0x000fe80000100a00 */
[----:B------:R-:W-:Y:S04]  /*10cf0*/  STL.64 [R1+0x130], R76 ;  /* 0x0001304c01007387 */ /* 0x000fe80000100a00 */
[----:B------:R-:W-:Y:S04]  /*10d00*/  STL.64 [R1+0xc08], R76 ;  /* 0x000c084c01007387 */ /* 0x000fe80000100a00 */
[----:B------:R-:W3:Y:S01]  /*10d10*/  LDL.LU R24, [R1+0x114] ;  /* 0x0001140001187983 */ /* 0x000ee20000300800 */
[----:B------:R-:W-:-:S02]  /*10d20*/  IMAD.MOV.U32 R57, RZ, RZ, R20 ;  /* 0x000000ffff397224 */ /* 0x000fc400078e0014 */
[----:B----4-:R-:W-:Y:S02]  /*10d30*/  IMAD.MOV.U32 R56, RZ, RZ, R0 ;  /* 0x000000ffff387224 */ /* 0x010fe400078e0000 */
[----:B------:R-:W4:Y:S01]  /*10d40*/  LDL.LU R0, [R1+0x13c] ;  /* 0x00013c0001007983 */ /* 0x000f220000300800 */
[----:B------:R-:W-:-:S03]  /*10d50*/  IMAD.MOV.U32 R67, RZ, RZ, R9 ;  /* 0x000000ffff437224 */ /* 0x000fc600078e0009 */
[----:B------:R-:W4:Y:S01]  /*10d60*/  LDL.LU R36, [R1+0x118] ;  /* 0x0001180001247983 */ /* 0x000f220000300800 */
[----:B------:R-:W-:-:S03]  /*10d70*/  IMAD.MOV.U32 R66, RZ, RZ, R8 ;  /* 0x000000ffff427224 */ /* 0x000fc600078e0008 */
[----:B------:R-:W4:Y:S04]  /*10d80*/  LDL.LU R9, [R1+0x140] ;  /* 0x0001400001097983 */ /* 0x000f280000300800 */
[----:B0-----:R-:W4:Y:S04]  /*10d90*/  LDL.LU R35, [R1+0x14c] ;  /* 0x00014c0001237983 */ /* 0x001f280000300800 */
[----:B------:R-:W4:Y:S04]  /*10da0*/  LDL.LU R34, [R1+0x20] ;  /* 0x0000200001227983 */ /* 0x000f280000300800 */
[----:B------:R-:W4:Y:S04]  /*10db0*/  LDL.LU R8, [R1+0x150] ;  /* 0x0001500001087983 */ /* 0x000f280000300800 */
[----:B------:R-:W-:Y:S04]  /*10dc0*/  STL.64 [R1+0x158], R32 ;  /* 0x0001582001007387 */ /* 0x000fe80000100a00 */
[----:B------:R0:W-:Y:S04]  /*10dd0*/  STL.64 [R1+0xc10], R32 ;  /* 0x000c102001007387 */ /* 0x0001e80000100a00 */
[----:B------:R-:W4:Y:S01]  /*10de0*/  LDL.LU R20, [R1+0x24] ;  /* 0x0000240001147983 */ /* 0x000f220000300800 */
[----:B------:R-:W-:-:S03]  /*10df0*/  IMAD.MOV.U32 R82, RZ, RZ, R10 ;  /* 0x000000ffff527224 */ /* 0x000fc600078e000a */
[----:B------:R-:W4:Y:S04]  /*10e00*/  LDL.LU R10, [R1+0xe4] ;  /* 0x0000e400010a7983 */ /* 0x000f280000300800 */
[----:B0-----:R-:W4:Y:S04]  /*10e10*/  LDL.LU R32, [R1+0x38] ;  /* 0x0000380001207983 */ /* 0x001f280000300800 */
[----:B------:R-:W4:Y:S04]  /*10e20*/  LDL.LU R27, [R1+0xe8] ;  /* 0x0000e800011b7983 */ /* 0x000f280000300800 */
[----:B------:R-:W4:Y:S04]  /*10e30*/  LDL.LU R23, [R1+0x3c] ;  /* 0x00003c0001177983 */ /* 0x000f280000300800 */
[----:B------:R-:W4:Y:S01]  /*10e40*/  LDL.LU R22, [R1+0xec] ;  /* 0x0000ec0001167983 */ /* 0x000f220000300800 */
[----:B------:R-:W-:-:S03]  /*10e50*/  IMAD.MOV.U32 R83, RZ, RZ, R15 ;  /* 0x000000ffff537224 */ /* 0x000fc600078e000f */
[----:B------:R-:W-:Y:S04]  /*10e60*/  STL.64 [R1+0x160], R56 ;  /* 0x0001603801007387 */ /* 0x000fe80000100a00 */
[----:B------:R0:W-:Y:S04]  /*10e70*/  STL.64 [R1+0xc18], R56 ;  /* 0x000c183801007387 */ /* 0x0001e80000100a00 */
[----:B------:R-:W-:Y:S04]  /*10e80*/  STL.64 [R1+0x168], R66 ;  /* 0x0001684201007387 */ /* 0x000fe80000100a00 */
[----:B------:R1:W-:Y:S01]  /*10e90*/  STL.64 [R1+0xc20], R66 ;  /* 0x000c204201007387 */ /* 0x0003e20000100a00 */
[----:B--2---:R-:W-:-:S03]  /*10ea0*/  IMAD.MOV.U32 R85, RZ, RZ, R13 ;  /* 0x000000ffff557224 */ /* 0x004fc600078e000d */
[----:B------:R-:W2:Y:S01]  /*10eb0*/  LDL.LU R26, [R1+0x40] ;  /* 0x00004000011a7983 */ /* 0x000ea20000300800 */
[----:B------:R-:W-:-:S03]  /*10ec0*/  IMAD.MOV.U32 R84, RZ, RZ, R12 ;  /* 0x000000ffff547224 */ /* 0x000fc600078e000c */
[----:B------:R-:W2:Y:S01]  /*10ed0*/  LDL.LU R21, [R1+0xf0] ;  /* 0x0000f00001157983 */ /* 0x000ea20000300800 */
[----:B------:R-:W-:-:S03]  /*10ee0*/  IMAD.MOV.U32 R13, RZ, RZ, R11 ;  /* 0x000000ffff0d7224 */ /* 0x000fc600078e000b */
[----:B------:R-:W-:Y:S01]  /*10ef0*/  STL.64 [R1+0x188], R82 ;  /* 0x0001885201007387 */ /* 0x000fe20000100a00 */
[----:B---3--:R-:W-:-:S03]  /*10f00*/  IMAD.MOV.U32 R12, RZ, RZ, R3 ;  /* 0x000000ffff0c7224 */ /* 0x008fc600078e0003 */
[----:B------:R3:W-:Y:S01]  /*10f10*/  STL.64 [R1+0xc28], R82 ;  /* 0x000c285201007387 */ /* 0x0007e20000100a00 */
[----:B------:R-:W-:-:S03]  /*10f20*/  IMAD.MOV.U32 R15, RZ, RZ, R14 ;  /* 0x000000ffff0f7224 */ /* 0x000fc600078e000e */
[----:B------:R-:W3:Y:S01]  /*10f30*/  LDL.LU R11, [R1+0x44] ;  /* 0x00004400010b7983 */ /* 0x000ee20000300800 */
[----:B------:R-:W-:-:S03]  /*10f40*/  IMAD.MOV.U32 R14, RZ, RZ, R2 ;  /* 0x000000ffff0e7224 */ /* 0x000fc600078e0002 */
[----:B------:R-:W3:Y:S04]  /*10f50*/  LDL.LU R3, [R1+0xf4] ;  /* 0x0000f40001037983 */ /* 0x000ee80000300800 */
[----:B------:R-:W3:Y:S04]  /*10f60*/  LDL.LU R2, [R1+0xfc] ;  /* 0x0000fc0001027983 */ /* 0x000ee80000300800 */
[----:B------:R-:W-:Y:S01]  /*10f70*/  STL.64 [R1+0x190], R84 ;  /* 0x0001905401007387 */ /* 0x000fe20000100a00 */
[----:B------:R-:W-:Y:S02]  /*10f80*/  IMAD.MOV.U32 R25, RZ, RZ, R24 ;  /* 0x000000ffff197224 */ /* 0x000fe400078e0018 */
[----:B------:R-:W-:-:S02]  /*10f90*/  IMAD.MOV.U32 R79, RZ, RZ, R51 ;  /* 0x000000ffff4f7224 */ /* 0x000fc400078e0033 */
[----:B----4-:R-:W-:Y:S02]  /*10fa0*/  IMAD.MOV.U32 R24, RZ, RZ, R0 ;  /* 0x000000ffff187224 */ /* 0x010fe400078e0000 */
[----:B------:R-:W4:Y:S01]  /*10fb0*/  LDL.LU R0, [R1+0x100] ;  /* 0x0001000001007983 */ /* 0x000f220000300800 */
[----:B------:R-:W-:-:S03]  /*10fc0*/  IMAD.MOV.U32 R37, RZ, RZ, R36 ;  /* 0x000000ffff257224 */ /* 0x000fc600078e0024 */
[----:B------:R-:W-:Y:S01]  /*10fd0*/  STL.64 [R1+0x198], R12 ;  /* 0x0001980c01007387 */ /* 0x000fe20000100a00 */
[----:B------:R-:W-:-:S03]  /*10fe0*/  IMAD.MOV.U32 R36, RZ, RZ, R9 ;  /* 0x000000ffff247224 */ /* 0x000fc600078e0009 */
[----:B------:R-:W-:Y:S01]  /*10ff0*/  STL.64 [R1+0x1a0], R14 ;  /* 0x0001a00e01007387 */ /* 0x000fe20000100a00 */
[----:B------:R-:W-:-:S03]  /*11000*/  IMAD.MOV.U32 R78, RZ, RZ, R35 ;  /* 0x000000ffff4e7224 */ /* 0x000fc600078e0023 */
[----:B------:R-:W4:Y:S01]  /*11010*/  LDL.LU R9, [R1+0x74] ;  /* 0x0000740001097983 */ /* 0x000f220000300800 */
[----:B------:R-:W-:-:S03]  /*11020*/  IMAD.MOV.U32 R61, RZ, RZ, R34 ;  /* 0x000000ffff3d7224 */ /* 0x000fc600078e0022 */
[----:B------:R-:W-:Y:S01]  /*11030*/  STL.64 [R1+0x1a8], R24 ;  /* 0x0001a81801007387 */ /* 0x000fe20000100a00 */
[----:B------:R-:W-:-:S03]  /*11040*/  IMAD.MOV.U32 R60, RZ, RZ, R8 ;  /* 0x000000ffff3c7224 */ /* 0x000fc600078e0008 */
[----:B------:R-:W4:Y:S04]  /*11050*/  LDL.LU R8, [R1+0x78] ;  /* 0x0000780001087983 */ /* 0x000f280000300800 */
[----:B------:R-:W-:Y:S01]  /*11060*/  STL.64 [R1+0x1b0], R36 ;  /* 0x0001b02401007387 */ /* 0x000fe20000100a00 */
[----:B------:R-:W-:Y:S02]  /*11070*/  IMAD.MOV.U32 R55, RZ, RZ, R20 ;  /* 0x000000ffff377224 */ /* 0x000fe400078e0014 */
[----:B------:R-:W-:Y:S02]  /*11080*/  IMAD.MOV.U32 R54, RZ, RZ, R10 ;  /* 0x000000ffff367224 */ /* 0x000fe400078e000a */
[----:B------:R-:W4:Y:S04]  /*11090*/  LDL.LU R10, [R1+0x7c] ;  /* 0x00007c00010a7983 */ /* 0x000f280000300800 */
[----:B------:R-:W4:Y:S04]  /*110a0*/  LDL.LU R20, [R1+0x80] ;  /* 0x0000800001147983 */ /* 0x000f280000300800 */
[----:B------:R-:W-:Y:S01]  /*110b0*/  STL.64 [R1+0x1c8], R78 ;  /* 0x0001c84e01007387 */ /* 0x000fe20000100a00 */
[----:B------:R-:W-:-:S03]  /*110c0*/  IMAD.MOV.U32 R65, RZ, RZ, R23 ;  /* 0x000000ffff417224 */ /* 0x000fc600078e0017 */
[----:B------:R-:W-:Y:S04]  /*110d0*/  STL.64 [R1+0x1d0], R60 ;  /* 0x0001d03c01007387 */ /* 0x000fe80000100a00 */
[----:B------:R-:W-:Y:S04]  /*110e0*/  STL.64 [R1+0x1d8], R54 ;  /* 0x0001d83601007387 */ /* 0x000fe80000100a00 */
[----:B------:R-:W4:Y:S01]  /*110f0*/  LDL.LU R23, [R1+0x84] ;  /* 0x0000840001177983 */ /* 0x000f220000300800 */
[----:B------:R-:W-:-:S03]  /*11100*/  IMAD.MOV.U32 R64, RZ, RZ, R22 ;  /* 0x000000ffff407224 */ /* 0x000fc600078e0016 */
[----:B------:R-:W4:Y:S01]  /*11110*/  LDL.LU R22, [R1+0xa0] ;  /* 0x0000a00001167983 */ /* 0x000f220000300800 */
[----:B------:R-:W-:Y:S02]  /*11120*/  IMAD.MOV.U32 R62, RZ, RZ, R27 ;  /* 0x000000ffff3e7224 */ /* 0x000fe400078e001b */
[----:B------:R-:W-:Y:S01]  /*11130*/  IMAD.MOV.U32 R63, RZ, RZ, R32 ;  /* 0x000000ffff3f7224 */ /* 0x000fe200078e0020 */
[----:B------:R-:W4:Y:S04]  /*11140*/  LDL.LU R34, [R1+0xa4] ;  /* 0x0000a40001227983 */ /* 0x000f280000300800 */
[----:B------:R-:W-:Y:S01]  /*11150*/  STL.64 [R1+0x1e0], R62 ;  /* 0x0001e03e01007387 */ /* 0x000fe20000100a00 */
[----:B--2---:R-:W-:-:S03]  /*11160*/  IMAD.MOV.U32 R27, RZ, RZ, R26 ;  /* 0x000000ffff1b7224 */ /* 0x004fc600078e001a */
[----:B------:R-:W2:Y:S01]  /*11170*/  LDL.LU R44, [R1+0xa8] ;  /* 0x0000a800012c7983 */ /* 0x000ea20000300800 */
[----:B------:R-:W-:-:S03]  /*11180*/  IMAD.MOV.U32 R26, RZ, RZ, R21 ;  /* 0x000000ffff1a7224 */ /* 0x000fc600078e0015 */
[----:B------:R-:W2:Y:S04]  /*11190*/  LDL.LU R46, [R1+0xac] ;  /* 0x0000ac00012e7983 */ /* 0x000ea80000300800 */
[----:B------:R-:W2:Y:S04]  /*111a0*/  LDL.LU R51, [R1+0xb8] ;  /* 0x0000b80001337983 */ /* 0x000ea80000300800 */
[----:B------:R-:W-:Y:S01]  /*111b0*/  STL.64 [R1+0x1e8], R64 ;  /* 0x0001e84001007387 */ /* 0x000fe20000100a00 */
[----:B---3--:R-:W-:-:S03]  /*111c0*/  IMAD.MOV.U32 R71, RZ, RZ, R11 ;  /* 0x000000ffff477224 */ /* 0x008fc600078e000b */
[----:B------:R-:W-:Y:S01]  /*111d0*/  STL.64 [R1+0x1f0], R26 ;  /* 0x0001f01a01007387 */ /* 0x000fe20000100a00 */
[----:B------:R-:W-:-:S03]  /*111e0*/  IMAD.MOV.U32 R70, RZ, RZ, R3 ;  /* 0x000000ffff467224 */ /* 0x000fc600078e0003 */
[----:B------:R-:W3:Y:S04]  /*111f0*/  LDL.LU R33, [R1+0xbc] ;  /* 0x0000bc0001217983 */ /* 0x000ee80000300800 */
[----:B------:R-:W-:Y:S01]  /*11200*/  STL.64 [R1+0x1f8], R70 ;  /* 0x0001f84601007387 */ /* 0x000fe20000100a00 */
[----:B------:R-:W-:Y:S02]  /*11210*/  IMAD.MOV.U32 R3, RZ, RZ, R5 ;  /* 0x000000ffff037224 */ /* 0x000fe400078e0005 */
[----:B------:R-:W-:Y:S02]  /*11220*/  IMAD.MOV.U32 R81, RZ, RZ, R6 ;  /* 0x000000ffff517224 */ /* 0x000fe400078e0006 */
[----:B------:R-:W-:Y:S02]  /*11230*/  IMAD.MOV.U32 R93, RZ, RZ, R7 ;  /* 0x000000ffff5d7224 */ /* 0x000fe400078e0007 */
[----:B------:R-:W-:-:S02]  /*11240*/  IMAD.MOV.U32 R11, RZ, RZ, R17 ;  /* 0x000000ffff0b7224 */ /* 0x000fc400078e0011 */
[----:B------:R-:W-:Y:S02]  /*11250*/  IMAD.MOV.U32 R21, RZ, RZ, R18 ;  /* 0x000000ffff157224 */ /* 0x000fe400078e0012 */
[----:B------:R-:W-:Y:S02]  /*11260*/  IMAD.MOV.U32 R53, RZ, RZ, R19 ;  /* 0x000000ffff357224 */ /* 0x000fe400078e0013 */
[----:B----4-:R-:W-:Y:S02]  /*11270*/  IMAD.MOV.U32 R80, RZ, RZ, R0 ;  /* 0x000000ffff507224 */ /* 0x010fe400078e0000 */
[----:B------:R-:W4:Y:S04]  /*11280*/  LDL.LU R0, [R1+0xc0] ;  /* 0x0000c00001007983 */ /* 0x000f280000300800 */
[----:B------:R-:W-:Y:S04]  /*11290*/  STL.64 [R1+0x208], R2 ;  /* 0x0002080201007387 */ /* 0x000fe80000100a00 */
[----:B------:R-:W4:Y:S01]  /*112a0*/  LDL.LU R32, [R1+0xc4] ;  /* 0x0000c40001207983 */ /* 0x000f220000300800 */
[----:B------:R-:W-:-:S02]  /*112b0*/  IMAD.MOV.U32 R92, RZ, RZ, R9 ;  /* 0x000000ffff5c7224 */ /* 0x000fc400078e0009 */
[----:B------:R-:W-:Y:S01]  /*112c0*/  IMAD.MOV.U32 R9, RZ, RZ, R16 ;  /* 0x000000ffff097224 */ /* 0x000fe200078e0010 */
[----:B------:R-:W-:Y:S04]  /*112d0*/  STL.64 [R1+0x250], R80 ;  /* 0x0002505001007387 */ /* 0x000fe80000100a00 */
[----:B------:R-:W-:Y:S04]  /*112e0*/  STL.64 [R1+0x258], R92 ;  /* 0x0002585c01007387 */ /* 0x000fe80000100a00 */
[----:B------:R-:W-:Y:S04]  /*112f0*/  STL.64 [R1+0x260], R8 ;  /* 0x0002600801007387 */ /* 0x000fe80000100a00 */
[----:B0-----:R-:W4:Y:S04]  /*11300*/  LDL.LU R57, [R1+0xc8] ;  /* 0x0000c80001397983 */ /* 0x001f280000300800 */
[----:B------:R-:W4:Y:S04]  /*11310*/  LDL.LU R56, [R1+0xcc] ;  /* 0x0000cc0001387983 */ /* 0x000f280000300800 */
[----:B------:R-:W-:Y:S04]  /*11320*/  STL.64 [R1+0x268], R10 ;  /* 0x0002680a01007387 */ /* 0x000fe80000100a00 */
[----:B-1----:R-:W4:Y:S04]  /*11330*/  LDL.LU R66, [R1+0xd0] ;  /* 0x0000d00001427983 */ /* 0x002f280000300800 */
[----:B------:R-:W-:Y:S01]  /*11340*/  STL.64 [R1+0x270], R20 ;  /* 0x0002701401007387 */ /* 0x000fe20000100a00 */
[----:B------:R-:W-:-:S02]  /*11350*/  IMAD.MOV.U32 R52, RZ, RZ, R23 ;  /* 0x000000ffff347224 */ /* 0x000fc400078e0017 */
[----:B------:R-:W-:-:S03]  /*11360*/  IMAD.MOV.U32 R23, RZ, RZ, R28 ;  /* 0x000000ffff177224 */ /* 0x000fc600078e001c */
[----:B------:R-:W-:Y:S04]  /*11370*/  STL.64 [R1+0x210], R52 ;  /* 0x0002103401007387 */ /* 0x000fe80000100a00 */
[----:B------:R-:W-:Y:S04]  /*11380*/  STL.64 [R1+0x218], R22 ;  /* 0x0002181601007387 */ /* 0x000fe80000100a00 */
[----:B------:R-:W4:Y:S01]  /*11390*/  LDL.LU R68, [R1+0xd4] ;  /* 0x0000d40001447983 */ /* 0x000f220000300800 */
[----:B------:R-:W-:Y:S02]  /*113a0*/  IMAD.MOV.U32 R35, RZ, RZ, R29 ;  /* 0x000000ffff237224 */ /* 0x000fe400078e001d */
[----:B------:R-:W-:-:S02]  /*113b0*/  IMAD.MOV.U32 R45, RZ, RZ, R30 ;  /* 0x000000ffff2d7224 */ /* 0x000fc400078e001e */
[----:B------:R-:W-:Y:S01]  /*113c0*/  IMAD.MOV.U32 R47, RZ, RZ, R31 ;  /* 0x000000ffff2f7224 */ /* 0x000fe200078e001f */
[----:B------:R-:W-:Y:S01]  /*113d0*/  STL.64 [R1+0x220], R34 ;  /* 0x0002202201007387 */ /* 0x000fe20000100a00 */
[----:B------:R-:W-:Y:S02]  /*113e0*/  IMAD.MOV.U32 R59, RZ, RZ, R38 ;  /* 0x000000ffff3b7224 */ /* 0x000fe400078e0026 */
[----:B------:R-:W-:Y:S02]  /*113f0*/  IMAD.MOV.U32 R75, RZ, RZ, R39 ;  /* 0x000000ffff4b7224 */ /* 0x000fe400078e0027 */
[----:B--2---:R-:W-:Y:S02]  /*11400*/  IMAD.MOV.U32 R58, RZ, RZ, R51 ;  /* 0x000000ffff3a7224 */ /* 0x004fe400078e0033 */
[----:B------:R-:W2:Y:S04]  /*11410*/  LDL.LU R51, [R1+0xd8] ;  /* 0x0000d80001337983 */ /* 0x000ea80000300800 */
[----:B------:R-:W2:Y:S04]  /*11420*/  LDL R72, [R1+0x2b0] ;  /* 0x0002b00001487983 */ /* 0x000ea80000100800 */
[----:B------:R-:W-:Y:S01]  /*11430*/  STL.64 [R1+0x228], R44 ;  /* 0x0002282c01007387 */ /* 0x000fe20000100a00 */
[----:B---3--:R-:W-:-:S03]  /*11440*/  IMAD.MOV.U32 R74, RZ, RZ, R33 ;  /* 0x000000ffff4a7224 */ /* 0x008fc600078e0021 */
[----:B------:R-:W-:Y:S01]  /*11450*/  STL.64 [R1+0x230], R46 ;  /* 0x0002302e01007387 */ /* 0x000fe20000100a00 */
[----:B------:R-:W-:-:S03]  /*11460*/  IMAD.MOV.U32 R77, RZ, RZ, R40 ;  /* 0x000000ffff4d7224 */ /* 0x000fc600078e0028 */
[----:B------:R-:W-:Y:S01]  /*11470*/  STL.64 [R1+0x238], R58 ;  /* 0x0002383a01007387 */ /* 0x000fe20000100a00 */
[----:B------:R-:W-:Y:S02]  /*11480*/  IMAD.MOV.U32 R33, RZ, RZ, R41 ;  /* 0x000000ffff217224 */ /* 0x000fe400078e0029 */
[----:B------:R-:W-:Y:S02]  /*11490*/  IMAD.MOV.U32 R39, RZ, RZ, R42 ;  /* 0x000000ffff277224 */ /* 0x000fe400078e002a */
[----:B------:R-:W-:Y:S02]  /*114a0*/  IMAD.MOV.U32 R67, RZ, RZ, R48 ;  /* 0x000000ffff437224 */ /* 0x000fe400078e0030 */
[----:B------:R-:W-:Y:S02]  /*114b0*/  IMAD.MOV.U32 R83, RZ, RZ, R49 ;  /* 0x000000ffff537224 */ /* 0x000fe400078e0031 */
[----:B----4-:R-:W-:Y:S02]  /*114c0*/  IMAD.MOV.U32 R76, RZ, RZ, R0 ;  /* 0x000000ffff4c7224 */ /* 0x010fe400078e0000 */
[----:B------:R-:W3:Y:S04]  /*114d0*/  LDL R0, [R1+0x2b4] ;  /* 0x0002b40001007983 */ /* 0x000ee80000100800 */
[----:B------:R-:W-:Y:S04]  /*114e0*/  STL.64 [R1+0x240], R74 ;  /* 0x0002404a01007387 */ /* 0x000fe80000100a00 */
[----:B------:R-:W4:Y:S04]  /*114f0*/  LDL.LU R40, [R1+0xdc] ;  /* 0x0000dc0001287983 */ /* 0x000f280000300800 */
[----:B------:R-:W3:Y:S04]  /*11500*/  LDL.LU R31, [R1+0xe0] ;  /* 0x0000e000011f7983 */ /* 0x000ee80000300800 */
[----:B------:R-:W-:Y:S01]  /*11510*/  STL.64 [R1+0x248], R76 ;  /* 0x0002484c01007387 */ /* 0x000fe20000100a00 */
[----:B------:R-:W-:-:S02]  /*11520*/  IMAD.MOV.U32 R38, RZ, RZ, R57 ;  /* 0x000000ffff267224 */ /* 0x000fc400078e0039 */
[----:B------:R-:W-:Y:S01]  /*11530*/  IMAD.MOV.U32 R57, RZ, RZ, R43 ;  /* 0x000000ffff397224 */ /* 0x000fe200078e002b */
[----:B------:R-:W-:Y:S04]  /*11540*/  STL.64 [R1+0x278], R32 ;  /* 0x0002782001007387 */ /* 0x000fe80000100a00 */
[----:B------:R-:W-:Y:S04]  /*11550*/  STL.64 [R1+0x280], R38 ;  /* 0x0002802601007387 */ /* 0x000fe80000100a00 */
[----:B------:R-:W-:Y:S04]  /*11560*/  STL.64 [R1+0x288], R56 ;  /* 0x0002883801007387 */ /* 0x000fe80000100a00 */
[----:B------:R-:W-:Y:S04]  /*11570*/  STL.64 [R1+0x290], R66 ;  /* 0x0002904201007387 */ /* 0x000fe80000100a00 */
[----:B------:R-:W3:Y:S01]  /*11580*/  LDL R73, [R1+0x308] ;  /* 0x0003080001497983 */ /* 0x000ee20000100800 */
[----:B------:R-:W-:-:S05]  /*11590*/  IMAD.MOV.U32 R82, RZ, RZ, R68 ;  /* 0x000000ffff527224 */ /* 0x000fca00078e0044 */
[----:B------:R-:W-:Y:S04]  /*115a0*/  STL.64 [R1+0x298], R82 ;  /* 0x0002985201007387 */ /* 0x000fe80000100a00 */
[----:B------:R-:W3:Y:S01]  /*115b0*/  LDL R90, [R1+0x310] ;  /* 0x00031000015a7983 */ /* 0x000ee20000100800 */
[----:B------:R-:W-:Y:S01]  /*115c0*/  ISETP.GT.AND P4, PT, R4, RZ, PT ;  /* 0x000000ff0400720c */ /* 0x000fe20003f84270 */
[----:B------:R-:W-:Y:S02]  /*115d0*/  IMAD.MOV.U32 R89, RZ, RZ, R88 ;  /* 0x000000ffff597224 */ /* 0x000fe400078e0058 */
[----:B------:R-:W-:Y:S01]  /*115e0*/  IMAD.MOV.U32 R87, RZ, RZ, R86 ;  /* 0x000000ffff577224 */ /* 0x000fe200078e0056 */
[----:B--2---:R-:W-:-:S04]  /*115f0*/  LOP3.LUT R51, R51, R50, RZ, 0x3c, !PT ;  /* 0x0000003233337212 */ /* 0x004fc800078e3cff */
[----:B------:R-:W-:-:S04]  /*11600*/  LOP3.LUT R50, R51, R50, RZ, 0x3c, !PT ;  /* 0x0000003233327212 */ /* 0x000fc800078e3cff */
[----:B------:R-:W-:-:S05]  /*11610*/  LOP3.LUT R51, R51, R50, RZ, 0x3c, !PT ;  /* 0x0000003233337212 */ /* 0x000fca00078e3cff */
[----:B------:R-:W-:Y:S04]  /*11620*/  STL.64 [R1+0x2a0], R50 ;  /* 0x0002a03201007387 */ /* 0x000fe80000100a00 */
[----:B------:R-:W2:Y:S04]  /*11630*/  LDL R91, [R1+0x42c] ;  /* 0x00042c00015b7983 */ /* 0x000ea80000100800 */
[----:B------:R-:W2:Y:S01]  /*11640*/  LDL R68, [R1+0x428] ;  /* 0x0004280001447983 */ /* 0x000ea20000100800 */
[----:B------:R-:W-:Y:S01]  /*11650*/  ISETP.GT.AND P6, PT, R4, 0x1, PT ;  /* 0x000000010400780c */ /* 0x000fe20003fc4270 */
[----:B----4-:R-:W-:-:S02]  /*11660*/  IMAD.MOV.U32 R88, RZ, RZ, R40 ;  /* 0x000000ffff587224 */ /* 0x010fc400078e0028 */
[----:B---3--:R-:W-:-:S03]  /*11670*/  IMAD.MOV.U32 R86, RZ, RZ, R31 ;  /* 0x000000ffff567224 */ /* 0x008fc600078e001f */
[----:B------:R-:W3:Y:S04]  /*11680*/  @P4 LDG.E.U16 R0, desc[UR24][R88.64] ;  /* 0x0000001858004981 */ /* 0x000ee8000c1e1500 */
[----:B------:R-:W4:Y:S04]  /*11690*/  @P4 LDG.E.U16 R72, desc[UR24][R86.64] ;  /* 0x0000001856484981 */ /* 0x000f28000c1e1500 */
[----:B------:R-:W4:Y:S04]  /*116a0*/  @P6 LDG.E.U16 R73, desc[UR24][R50.64] ;  /* 0x0000001832496981 */ /* 0x000f28000c1e1500 */
[----:B------:R-:W4:Y:S04]  /*116b0*/  @P6 LDG.E.U16 R90, desc[UR24][R82.64] ;  /* 0x00000018525a6981 */ /* 0x000f28000c1e1500 */
[----:B------:R-:W-:Y:S01]  /*116c0*/  STL [R1+0x884], R86 ;  /* 0x0008845601007387 */ /* 0x000fe20000100800 */
[----:B------:R-:W-:-:S03]  /*116d0*/  IMAD.MOV.U32 R48, RZ, RZ, R38 ;  /* 0x000000ffff307224 */ /* 0x000fc600078e0026 */
[----:B------:R-:W-:Y:S01]  /*116e0*/  STL [R1+0xa10], R86 ;  /* 0x000a105601007387 */ /* 0x000fe20000100800 */
[----:B------:R-:W-:-:S03]  /*116f0*/  IMAD.MOV.U32 R49, RZ, RZ, R39 ;  /* 0x000000ffff317224 */ /* 0x000fc600078e0027 */
[----:B------:R-:W-:Y:S01]  /*11700*/  STL [R1+0x880], R87 ;  /* 0x0008805701007387 */ /* 0x000fe20000100800 */
[----:B------:R-:W-:-:S03]  /*11710*/  ISETP.GT.AND P5, PT, R4, 0x2, PT ;  /* 0x000000020400780c */ /* 0x000fc60003fa4270 */
[----:B------:R0:W-:Y:S04]  /*11720*/  STL [R1+0xa14], R87 ;  /* 0x000a145701007387 */ /* 0x0001e80000100800 */
[----:B0-----:R-:W4:Y:S04]  /*11730*/  LDL.LU R87, [R1+0x65c] ;  /* 0x00065c0001577983 */ /* 0x001f280000300800 */
[----:B------:R-:W4:Y:S04]  /*11740*/  LDL R42, [R1+0x744] ;  /* 0x00074400012a7983 */ /* 0x000f280000100800 */
[----:B------:R-:W4:Y:S04]  /*11750*/  LDL R41, [R1+0x740] ;  /* 0x0007400001297983 */ /* 0x000f280000100800 */
[----:B------:R-:W4:Y:S04]  /*11760*/  LDL R39, [R1+0x73c] ;  /* 0x00073c0001277983 */ /* 0x000f280000100800 */
[----:B------:R-:W4:Y:S04]  /*11770*/  LDL R38, [R1+0x738] ;  /* 0x0007380001267983 */ /* 0x000f280000100800 */
[----:B------:R-:W4:Y:S04]  /*11780*/  LDL R31, [R1+0x734] ;  /* 0x00073400011f7983 */ /* 0x000f280000100800 */
[----:B--2---:R-:W2:Y:S04]  /*11790*/  @P5 LDG.E.U16 R91, desc[UR24][R56.64] ;  /* 0x00000018385b5981 */ /* 0x004ea8000c1e1500 */
[----:B------:R-:W2:Y:S04]  /*117a0*/  @P5 LDG.E.U16 R68, desc[UR24][R66.64] ;  /* 0x0000001842445981 */ /* 0x000ea8000c1e1500 */
[----:B---3--:R0:W-:Y:S04]  /*117b0*/  @P4 STL [R1+0x2b4], R0 ;  /* 0x0002b40001004387 */ /* 0x0081e80000100800 */
[----:B------:R-:W3:Y:S04]  /*117c0*/  LDL R69, [R1+0x72c] ;  /* 0x00072c0001457983 */ /* 0x000ee80000100800 */
[----:B0-----:R-:W3:Y:S04]  /*117d0*/  LDL R0, [R1+0x730] ;  /* 0x0007300001007983 */ /* 0x001ee80000100800 */
[----:B----4-:R0:W-:Y:S04]  /*117e0*/  @P4 STL [R1+0x2b0], R72 ;  /* 0x0002b04801004387 */ /* 0x0101e80000100800 */
[----:B0-----:R-:W4:Y:S04]  /*117f0*/  LDL R72, [R1+0x728] ;  /* 0x0007280001487983 */ /* 0x001f280000100800 */
[----:B------:R-:W-:Y:S04]  /*11800*/  STL [R1+0x88c], R88 ;  /* 0x00088c5801007387 */ /* 0x000fe80000100800 */
[----:B------:R0:W-:Y:S04]  /*11810*/  STL [R1+0xa18], R88 ;  /* 0x000a185801007387 */ /* 0x0001e80000100800 */
[----:B0-----:R-:W4:Y:S04]  /*11820*/  LDL.LU R88, [R1+0x658] ;  /* 0x0006580001587983 */ /* 0x001f280000300800 */
[----:B------:R-:W-:Y:S04]  /*11830*/  STL [R1+0x888], R89 ;  /* 0x0008885901007387 */ /* 0x000fe80000100800 */
[----:B------:R-:W-:Y:S04]  /*11840*/  STL [R1+0xa1c], R89 ;  /* 0x000a1c5901007387 */ /* 0x000fe80000100800 */
[----:B------:R-:W4:Y:S04]  /*11850*/  LDL.LU R86, [R1+0x660] ;  /* 0x0006600001567983 */ /* 0x000f280000300800 */
[----:B------:R-:W4:Y:S04]  /*11860*/  LDL.LU.64 R82, [R1+0xc28] ;  /* 0x000c280001527983 */ /* 0x000f280000300a00 */
[----:B------:R0:W-:Y:S04]  /*11870*/  @P6 STL [R1+0x308], R73 ;  /* 0x0003084901006387 */ /* 0x0001e80000100800 */
[----:B0-----:R-:W4:Y:S04]  /*11880*/  LDL R73, [R1+0x2b8] ;  /* 0x0002b80001497983 */ /* 0x001f280000100800 */
[----:B------:R0:W-:Y:S04]  /*11890*/  @P6 STL [R1+0x310], R90 ;  /* 0x0003105a01006387 */ /* 0x0001e80000100800 */
[----:B0-----:R-:W4:Y:S01]  /*118a0*/  LDL R90, [R1+0x2bc] ;  /* 0x0002bc00015a7983 */ /* 0x001f220000100800 */
[----:B------:R-:W-:-:S02]  /*118b0*/  ISETP.GT.AND P3, PT, R4, 0x3, PT ;  /* 0x000000030400780c */ /* 0x000fc40003f64270 */
[C---:B------:R-:W-:Y:S01]  /*118c0*/  ISETP.GT.AND P0, PT, R4.reuse, 0x4, PT ;  /* 0x000000040400780c */ /* 0x040fe20003f04270 */
[----:B------:R-:W4:Y:S01]  /*118d0*/  LDL.LU.64 R66, [R1+0xc20] ;  /* 0x000c200001427983 */ /* 0x000f220000300a00 */
[C---:B------:R-:W-:Y:S02]  /*118e0*/  ISETP.GT.AND P4, PT, R4.reuse, 0x5, PT ;  /* 0x000000050400780c */ /* 0x040fe40003f84270 */
[C---:B------:R-:W-:Y:S01]  /*118f0*/  ISETP.GT.AND P6, PT, R4.reuse, 0x6, PT ;  /* 0x000000060400780c */ /* 0x040fe20003fc4270 */
[----:B------:R-:W4:Y:S06]  /*11900*/  LDL.LU.64 R56, [R1+0xc18] ;  /* 0x000c180001387983 */ /* 0x000f2c0000300a00 */
[----:B------:R-:W4:Y:S04]  /*11910*/  @P3 LDG.E.U16 R87, desc[UR24][R32.64] ;  /* 0x0000001820573981 */ /* 0x000f28000c1e1500 */
[----:B------:R-:W4:Y:S04]  /*11920*/  @P0 LDG.E.U16 R41, desc[UR24][R74.64] ;  /* 0x000000184a290981 */ /* 0x000f28000c1e1500 */
[----:B------:R-:W4:Y:S04]  /*11930*/  @P0 LDG.E.U16 R42, desc[UR24][R76.64] ;  /* 0x000000184c2a0981 */ /* 0x000f28000c1e1500 */
[----:B--2---:R0:W-:Y:S04]  /*11940*/  @P5 STL [R1+0x42c], R91 ;  /* 0x00042c5b01005387 */ /* 0x0041e80000100800 */
[----:B------:R1:W-:Y:S01]  /*11950*/  @P5 STL [R1+0x428], R68 ;  /* 0x0004284401005387 */ /* 0x0003e20000100800 */
[----:B------:R-:W-:-:S03]  /*11960*/  ISETP.GT.AND P5, PT, R4, 0x7, PT ;  /* 0x000000070400780c */ /* 0x000fc60003fa4270 */
[----:B------:R-:W2:Y:S04]  /*11970*/  @P4 LDG.E.U16 R38, desc[UR24][R46.64] ;  /* 0x000000182e264981 */ /* 0x000ea8000c1e1500 */
[----:B------:R-:W2:Y:S04]  /*11980*/  @P4 LDG.E.U16 R39, desc[UR24][R58.64] ;  /* 0x000000183a274981 */ /* 0x000ea8000c1e1500 */
[----:B------:R-:W2:Y:S04]  /*11990*/  @P6 LDG.E.U16 R31, desc[UR24][R44.64] ;  /* 0x000000182c1f6981 */ /* 0x000ea8000c1e1500 */
[----:B0-----:R-:W2:Y:S04]  /*119a0*/  LDL R91, [R1+0x318] ;  /* 0x00031800015b7983 */ /* 0x001ea80000100800 */
[----:B------:R-:W2:Y:S04]  /*119b0*/  LDL R40, [R1+0x314] ;  /* 0x0003140001287983 */ /* 0x000ea80000100800 */
[----:B---3--:R-:W3:Y:S04]  /*119c0*/  @P5 LDG.E.U16 R69, desc[UR24][R22.64] ;  /* 0x0000001816455981 */ /* 0x008ee8000c1e1500 */
[----:B------:R-:W2:Y:S04]  /*119d0*/  @P6 LDG.E.U16 R0, desc[UR24][R34.64] ;  /* 0x0000001822006981 */ /* 0x000ea8000c1e1500 */
[----:B----4-:R-:W4:Y:S04]  /*119e0*/  @P5 LDG.E.U16 R72, desc[UR24][R52.64] ;  /* 0x0000001834485981 */ /* 0x010f28000c1e1500 */
[----:B------:R-:W2:Y:S01]  /*119f0*/  @P3 LDG.E.U16 R88, desc[UR24][R48.64] ;  /* 0x0000001830583981 */ /* 0x000ea2000c1e1500 */
[----:B------:R-:W-:-:S13]  /*11a00*/  ISETP.GT.AND P3, PT, R4, 0x8, PT ;  /* 0x000000080400780c */ /* 0x000fda0003f64270 */
[----:B------:R-:W3:Y:S04]  /*11a10*/  @P3 LDG.E.U16 R73, desc[UR24][R20.64] ;  /* 0x0000001814493981 */ /* 0x000ee8000c1e1500 */
[----:B------:R-:W3:Y:S04]  /*11a20*/  @P3 LDG.E.U16 R90, desc[UR24][R10.64] ;  /* 0x000000180a5a3981 */ /* 0x000ee8000c1e1500 */
[----:B--2---:R-:W-:Y:S04]  /*11a30*/  STL [R1+0xa20], R88 ;  /* 0x000a205801007387 */ /* 0x004fe80000100800 */
[----:B------:R-:W2:Y:S04]  /*11a40*/  LDL.LU.64 R32, [R1+0xc10] ;  /* 0x000c100001207983 */ /* 0x000ea80000300a00 */
[----:B------:R-:W2:Y:S04]  /*11a50*/  LDL R51, [R1+0x430] ;  /* 0x0004300001337983 */ /* 0x000ea80000100800 */
[----:B-1----:R-:W2:Y:S04]  /*11a60*/  LDL R68, [R1+0x434] ;  /* 0x0004340001447983 */ /* 0x002ea80000100800 */
[----:B------:R-:W-:Y:S04]  /*11a70*/  STL [R1+0xa24], R87 ;  /* 0x000a245701007387 */ /* 0x000fe80000100800 */
[----:B------:R-:W2:Y:S04]  /*11a80*/  LDL.LU.64 R76, [R1+0xc08] ;  /* 0x000c0800014c7983 */ /* 0x000ea80000300a00 */
[----:B------:R-:W2:Y:S04]  /*11a90*/  LDL.LU.64 R74, [R1+0xc00] ;  /* 0x000c0000014a7983 */ /* 0x000ea80000300a00 */
[----:B------:R-:W-:Y:S04]  /*11aa0*/  @P0 STL [R1+0x740], R41 ;  /* 0x0007402901000387 */ /* 0x000fe80000100800 */
[----:B------:R-:W-:Y:S01]  /*11ab0*/  @P0 STL [R1+0x744], R42 ;  /* 0x0007442a01000387 */ /* 0x000fe20000100800 */
[----:B------:R-:W-:-:S03]  /*11ac0*/  ISETP.GT.AND P0, PT, R4, 0x9, PT ;  /* 0x000000090400780c */ /* 0x000fc60003f04270 */
[----:B------:R-:W2:Y:S04]  /*11ad0*/  LDL.LU.64 R58, [R1+0xbf8] ;  /* 0x000bf800013a7983 */ /* 0x000ea80000300a00 */
[----:B------:R-:W2:Y:S04]  /*11ae0*/  LDL.LU.64 R46, [R1+0xbf0] ;  /* 0x000bf000012e7983 */ /* 0x000ea80000300a00 */
[----:B------:R-:W-:Y:S04]  /*11af0*/  @P4 STL [R1+0x738], R38 ;  /* 0x0007382601004387 */ /* 0x000fe80000100800 */
[----:B------:R-:W-:Y:S04]  /*11b00*/  @P4 STL [R1+0x73c], R39 ;  /* 0x00073c2701004387 */ /* 0x000fe80000100800 */
[----:B------:R-:W2:Y:S04]  /*11b10*/  LDL.LU.64 R44, [R1+0xbe8] ;  /* 0x000be800012c7983 */ /* 0x000ea80000300a00 */
[----:B------:R-:W2:Y:S04]  /*11b20*/  LDL.LU.64 R34, [R1+0xbe0] ;  /* 0x000be00001227983 */ /* 0x000ea80000300a00 */
[----:B------:R0:W-:Y:S04]  /*11b30*/  @P6 STL [R1+0x730], R0 ;  /* 0x0007300001006387 */ /* 0x0001e80000100800 */
[----:B------:R-:W2:Y:S04]  /*11b40*/  @P0 LDG.E.U16 R91, desc[UR24][R92.64] ;  /* 0x000000185c5b0981 */ /* 0x000ea8000c1e1500 */
[----:B------:R-:W2:Y:S04]  /*11b50*/  @P0 LDG.E.U16 R40, desc[UR24][R8.64] ;  /* 0x0000001808280981 */ /* 0x000ea8000c1e1500 */
[----:B0-----:R-:W2:Y:S04]  /*11b60*/  LDL R0, [R1+0x724] ;  /* 0x0007240001007983 */ /* 0x001ea80000100800 */
[----:B------:R0:W-:Y:S04]  /*11b70*/  @P6 STL [R1+0x734], R31 ;  /* 0x0007341f01006387 */ /* 0x0001e80000100800 */
[----:B------:R-:W2:Y:S04]  /*11b80*/  LDL.LU.64 R22, [R1+0xbd8] ;  /* 0x000bd80001167983 */ /* 0x000ea80000300a00 */
[----:B------:R-:W2:Y:S04]  /*11b90*/  LDL.LU.64 R52, [R1+0xbd0] ;  /* 0x000bd00001347983 */ /* 0x000ea80000300a00 */
[----:B------:R-:W2:Y:S04]  /*11ba0*/  LDL.LU R39, [R1+0x70] ;  /* 0x0000700001277983 */ /* 0x000ea80000300800 */
[----:B0-----:R-:W2:Y:S04]  /*11bb0*/  LDL.LU R31, [R1+0xf8] ;  /* 0x0000f800011f7983 */ /* 0x001ea80000300800 */
[----:B----4-:R0:W-:Y:S04]  /*11bc0*/  @P5 STL [R1+0x728], R72 ;  /* 0x0007284801005387 */ /* 0x0101e80000100800 */
[----:B0-----:R-:W4:Y:S04]  /*11bd0*/  LDL R72, [R1+0x720] ;  /* 0x0007200001487983 */ /* 0x001f280000100800 */
[----:B---3--:R0:W-:Y:S04]  /*11be0*/  @P5 STL [R1+0x72c], R69 ;  /* 0x00072c4501005387 */ /* 0x0081e80000100800 */
[----:B------:R-:W3:Y:S04]  /*11bf0*/  LDL.LU.64 R20, [R1+0xbc8] ;  /* 0x000bc80001147983 */ /* 0x000ee80000300a00 */
[----:B------:R-:W3:Y:S04]  /*11c00*/  LDL.LU.64 R10, [R1+0xbc0] ;  /* 0x000bc000010a7983 */ /* 0x000ee80000300a00 */
[----:B------:R-:W3:Y:S04]  /*11c10*/  LDL R38, [R1+0x71c] ;  /* 0x00071c0001267983 */ /* 0x000ee80000100800 */
[----:B0-----:R-:W3:Y:S04]  /*11c20*/  LDL R69, [R1+0x718] ;  /* 0x0007180001457983 */ /* 0x001ee80000100800 */
[----:B------:R0:W-:Y:S04]  /*11c30*/  @P3 STL [R1+0x2b8], R73 ;  /* 0x0002b84901003387 */ /* 0x0001e80000100800 */
[----:B0-----:R-:W3:Y:S04]  /*11c40*/  LDL R73, [R1+0x714] ;  /* 0x0007140001497983 */ /* 0x001ee80000100800 */
[----:B------:R0:W-:Y:S04]  /*11c50*/  @P3 STL [R1+0x2bc], R90 ;  /* 0x0002bc5a01003387 */ /* 0x0001e80000100800 */
[----:B0-----:R-:W3:Y:S04]  /*11c60*/  LDL R90, [R1+0x710] ;  /* 0x00071000015a7983 */ /* 0x001ee80000100800 */
[----:B------:R-:W3:Y:S04]  /*11c70*/  LDL.LU.64 R8, [R1+0xbb8] ;  /* 0x000bb80001087983 */ /* 0x000ee80000300a00 */
[----:B------:R-:W3:Y:S01]  /*11c80*/  LDL.LU.64 R92, [R1+0xbb0] ;  /* 0x000bb000015c7983 */ /* 0x000ee20000300a00 */
[----:B------:R-:W-:-:S02]  /*11c90*/  ISETP.GT.AND P4, PT, R4, 0xa, PT ;  /* 0x0000000a0400780c */ /* 0x000fc40003f84270 */
[C---:B------:R-:W-:Y:S02]  /*11ca0*/  ISETP.GT.AND P6, PT, R4.reuse, 0xb, PT ;  /* 0x0000000b0400780c */ /* 0x040fe40003fc4270 */
[----:B------:R-:W-:-:S09]  /*11cb0*/  ISETP.GT.AND P5, PT, R4, 0xc, PT ;  /* 0x0000000c0400780c */ /* 0x000fd20003fa4270 */
[----:B--2---:R-:W2:Y:S04]  /*11cc0*/  @P4 LDG.E.U16 R51, desc[UR24][R80.64] ;  /* 0x0000001850334981 */ /* 0x004ea8000c1e1500 */
[----:B------:R-:W2:Y:S04]  /*11cd0*/  @P4 LDG.E.U16 R68, desc[UR24][R2.64] ;  /* 0x0000001802444981 */ /* 0x000ea8000c1e1500 */
[----:B------:R0:W-:Y:S04]  /*11ce0*/  @P0 STL [R1+0x318], R91 ;  /* 0x0003185b01000387 */ /* 0x0001e80000100800 */
[----:B------:R-:W2:Y:S04]  /*11cf0*/  @P5 LDG.E.U16 R0, desc[UR24][R26.64] ;  /* 0x000000181a005981 */ /* 0x000ea8000c1e1500 */
[----:B0-----:R-:W2:Y:S04]  /*11d00*/  LDL R91, [R1+0x2c0] ;  /* 0x0002c000015b7983 */ /* 0x001ea80000100800 */
[----:B------:R0:W-:Y:S01]  /*11d10*/  @P0 STL [R1+0x314], R40 ;  /* 0x0003142801000387 */ /* 0x0001e20000100800 */
[----:B------:R-:W-:-:S02]  /*11d20*/  IMAD.MOV.U32 R41, RZ, RZ, R39 ;  /* 0x000000ffff297224 */ /* 0x000fc400078e0027 */
[----:B0-----:R-:W-:Y:S01]  /*11d30*/  IMAD.MOV.U32 R40, RZ, RZ, R31 ;  /* 0x000000ffff287224 */ /* 0x001fe200078e001f */
[----:B---3--:R-:W3:Y:S04]  /*11d40*/  @P6 LDG.E.U16 R92, desc[UR24][R70.64] ;  /* 0x00000018465c6981 */ /* 0x008ee8000c1e1500 */
[----:B------:R-:W3:Y:S01]  /*11d50*/  @P6 LDG.E.U16 R86, desc[UR24][R40.64] ;  /* 0x0000001828566981 */ /* 0x000ee2000c1e1500 */
[C---:B------:R-:W-:Y:S02]  /*11d60*/  ISETP.GT.AND P3, PT, R4.reuse, 0xd, PT ;  /* 0x0000000d0400780c */ /* 0x040fe40003f64270 */
[C---:B------:R-:W-:Y:S01]  /*11d70*/  ISETP.GT.AND P0, PT, R4.reuse, 0xe, PT ;  /* 0x0000000e0400780c */ /* 0x040fe20003f04270 */
[----:B------:R-:W3:Y:S04]  /*11d80*/  LDL.LU.64 R80, [R1+0xba8] ;  /* 0x000ba80001507983 */ /* 0x000ee80000300a00 */
[----:B------:R-:W3:Y:S04]  /*11d90*/  LDL.LU.64 R2, [R1+0xba0] ;  /* 0x000ba00001027983 */ /* 0x000ee80000300a00 */
[----:B----4-:R-:W4:Y:S04]  /*11da0*/  @P5 LDG.E.U16 R72, desc[UR24][R64.64] ;  /* 0x0000001840485981 */ /* 0x010f28000c1e1500 */
[----:B------:R-:W4:Y:S04]  /*11db0*/  @P3 LDG.E.U16 R69, desc[UR24][R54.64] ;  /* 0x0000001836453981 */ /* 0x000f28000c1e1500 */
[----:B------:R-:W4:Y:S04]  /*11dc0*/  @P3 LDG.E.U16 R38, desc[UR24][R62.64] ;  /* 0x000000183e263981 */ /* 0x000f28000c1e1500 */
[----:B------:R-:W4:Y:S04]  /*11dd0*/  @P0 LDG.E.U16 R73, desc[UR24][R60.64] ;  /* 0x000000183c490981 */ /* 0x000f28000c1e1500 */
[----:B------:R-:W4:Y:S04]  /*11de0*/  @P0 LDG.E.U16 R90, desc[UR24][R78.64] ;  /* 0x000000184e5a0981 */ /* 0x000f28000c1e1500 */
[----:B--2---:R-:W-:Y:S04]  /*11df0*/  @P4 STL [R1+0x434], R68 ;  /* 0x0004344401004387 */ /* 0x004fe80000100800 */
[----:B------:R0:W-:Y:S01]  /*11e00*/  @P4 STL [R1+0x430], R51 ;  /* 0x0004303301004387 */ /* 0x0001e20000100800 */
[----:B------:R-:W-:-:S03]  /*11e10*/  ISETP.GT.AND P4, PT, R4, 0x10, PT ;  /* 0x000000100400780c */ /* 0x000fc60003f84270 */
[----:B------:R-:W-:Y:S10]  /*11e20*/  STL.64 [R1+0x200], R40 ;  /* 0x0002002801007387 */ /* 0x000ff40000100a00 */
[----:B------:R-:W2:Y:S04]  /*11e30*/  @P4 LDG.E.U16 R91, desc[UR24][R36.64] ;  /* 0x00000018245b4981 */ /* 0x000ea8000c1e1500 */
[----:B---3--:R-:W-:Y:S04]  /*11e40*/  STL [R1+0xa28], R86 ;  /* 0x000a285601007387 */ /* 0x008fe80000100800 */
[----:B------:R-:W3:Y:S04]  /*11e50*/  LDL.LU.64 R70, [R1+0xb98] ;  /* 0x000b980001467983 */ /* 0x000ee80000300a00 */
[----:B------:R-:W3:Y:S04]  /*11e60*/  LDL R49, [R1+0x70c] ;  /* 0x00070c0001317983 */ /* 0x000ee80000100800 */
[----:B------:R-:W3:Y:S04]  /*11e70*/  LDL R48, [R1+0x708] ;  /* 0x0007080001307983 */ /* 0x000ee80000100800 */
[----:B------:R-:W3:Y:S04]  /*11e80*/  LDL R43, [R1+0x2c4] ;  /* 0x0002c400012b7983 */ /* 0x000ee80000100800 */
[----:B0-----:R-:W3:Y:S04]  /*11e90*/  LDL R51, [R1+0x31c] ;  /* 0x00031c0001337983 */ /* 0x001ee80000100800 */
[----:B------:R-:W3:Y:S04]  /*11ea0*/  LDL R68, [R1+0x320] ;  /* 0x0003200001447983 */ /* 0x000ee80000100800 */
[----:B------:R-:W-:Y:S04]  /*11eb0*/  STL [R1+0xa2c], R92 ;  /* 0x000a2c5c01007387 */ /* 0x000fe80000100800 */
[----:B------:R-:W3:Y:S04]  /*11ec0*/  LDL.LU R31, [R1+0x11c] ;  /* 0x00011c00011f7983 */ /* 0x000ee80000300800 */
[----:B------:R0:W-:Y:S04]  /*11ed0*/  @P5 STL [R1+0x724], R0 ;  /* 0x0007240001005387 */ /* 0x0001e80000100800 */
[----:B0-----:R-:W3:Y:S04]  /*11ee0*/  LDL.LU R0, [R1+0x144] ;  /* 0x0001440001007983 */ /* 0x001ee80000300800 */
[----:B------:R-:W3:Y:S04]  /*11ef0*/  LDL.LU R27, [R1+0x120] ;  /* 0x00012000011b7983 */ /* 0x000ee80000300800 */
[----:B------:R-:W3:Y:S04]  /*11f00*/  LDL.LU R26, [R1+0x148] ;  /* 0x00014800011a7983 */ /* 0x000ee80000300800 */
[----:B------:R-:W3:Y:S04]  /*11f10*/  LDL.LU.64 R64, [R1+0xb90] ;  /* 0x000b900001407983 */ /* 0x000ee80000300a00 */
[----:B----4-:R0:W-:Y:S04]  /*11f20*/  @P5 STL [R1+0x720], R72 ;  /* 0x0007204801005387 */ /* 0x0101e80000100800 */
[----:B0-----:R-:W4:Y:S04]  /*11f30*/  LDL R72, [R1+0x43c] ;  /* 0x00043c0001487983 */ /* 0x001f280000100800 */
[----:B------:R-:W4:Y:S04]  /*11f40*/  LDL.LU.64 R62, [R1+0xb88] ;  /* 0x000b8800013e7983 */ /* 0x000f280000300a00 */
[----:B------:R-:W4:Y:S04]  /*11f50*/  LDL.LU.64 R54, [R1+0xb80] ;  /* 0x000b800001367983 */ /* 0x000f280000300a00 */
[----:B------:R0:W-:Y:S04]  /*11f60*/  @P3 STL [R1+0x718], R69 ;  /* 0x0007184501003387 */ /* 0x0001e80000100800 */
[----:B------:R-:W-:Y:S04]  /*11f70*/  @P3 STL [R1+0x71c], R38 ;  /* 0x00071c2601003387 */ /* 0x000fe80000100800 */
[----:B------:R-:W4:Y:S04]  /*11f80*/  LDL.LU.64 R60, [R1+0xb78] ;  /* 0x000b7800013c7983 */ /* 0x000f280000300a00 */
[----:B0-----:R-:W4:Y:S04]  /*11f90*/  LDL R69, [R1+0x2cc] ;  /* 0x0002cc0001457983 */ /* 0x001f280000100800 */
[----:B------:R-:W4:Y:S04]  /*11fa0*/  LDL R78, [R1+0x704] ;  /* 0x00070400014e7983 */ /* 0x000f280000100800 */
[----:B------:R0:W-:Y:S01]  /*11fb0*/  @P0 STL [R1+0x714], R73 ;  /* 0x0007144901000387 */ /* 0x0001e20000100800 */
[----:B------:R-:W-:-:S03]  /*11fc0*/  ISETP.GT.AND P6, PT, R4, 0xf, PT ;  /* 0x0000000f0400780c */ /* 0x000fc60003fc4270 */
[----:B0-----:R-:W4:Y:S04]  /*11fd0*/  LDL R73, [R1+0x700] ;  /* 0x0007000001497983 */ /* 0x001f280000100800 */
[----:B------:R-:W4:Y:S04]  /*11fe0*/  LDL.LU.64 R36, [R1+0xb70] ;  /* 0x000b700001247983 */ /* 0x000f280000300a00 */
[----:B------:R-:W4:Y:S04]  /*11ff0*/  LDL R79, [R1+0x6fc] ;  /* 0x0006fc00014f7983 */ /* 0x000f280000100800 */
[----:B------:R-:W-:Y:S04]  /*12000*/  @P0 STL [R1+0x710], R90 ;  /* 0x0007105a01000387 */ /* 0x000fe80000100800 */
[----:B--2---:R0:W-:Y:S04]  /*12010*/  @P4 STL [R1+0x2c0], R91 ;  /* 0x0002c05b01004387 */ /* 0x0041e80000100800 */
[----:B---3--:R-:W2:Y:S01]  /*12020*/  @P4 LDG.E.U16 R43, desc[UR24][R24.64] ;  /* 0x00000018182b4981 */ /* 0x008ea2000c1e1500 */
[----:B0-----:R-:W-:-:S02]  /*12030*/  IMAD.MOV.U32 R91, RZ, RZ, R31 ;  /* 0x000000ffff5b7224 */ /* 0x001fc400078e001f */
[----:B------:R-:W-:Y:S02]  /*12040*/  IMAD.MOV.U32 R90, RZ, RZ, R0 ;  /* 0x000000ffff5a7224 */ /* 0x000fe400078e0000 */
[----:B------:R-:W3:Y:S04]  /*12050*/  LDL R0, [R1+0x6f8] ;  /* 0x0006f80001007983 */ /* 0x000ee80000100800 */
[----:B------:R-:W2:Y:S04]  /*12060*/  LDL.LU R39, [R1+0x170] ;  /* 0x0001700001277983 */ /* 0x000ea80000300800 */
[----:B------:R-:W-:Y:S04]  /*12070*/  STL.64 [R1+0x1b8], R90 ;  /* 0x0001b85a01007387 */ /* 0x000fe80000100a00 */
[----:B------:R-:W2:Y:S04]  /*12080*/  LDL.LU R38, [R1+0x2d0] ;  /* 0x0002d00001267983 */ /* 0x000ea80000300800 */
[----:B------:R0:W-:Y:S04]  /*12090*/  STL.64 [R1+0x1c0], R26 ;  /* 0x0001c01a01007387 */ /* 0x0001e80000100a00 */
[----:B------:R-:W2:Y:S04]  /*120a0*/  LDL.LU R41, [R1+0x178] ;  /* 0x0001780001297983 */ /* 0x000ea80000300800 */
[----:B------:R-:W2:Y:S04]  /*120b0*/  LDL.LU R40, [R1+0x2d4] ;  /* 0x0002d40001287983 */ /* 0x000ea80000300800 */
[----:B------:R-:W2:Y:S04]  /*120c0*/  LDL.LU R42, [R1+0x180] ;  /* 0x00018000012a7983 */ /* 0x000ea80000300800 */
[----:B------:R-:W2:Y:S04]  /*120d0*/  LDL.LU R31, [R1+0x2d8] ;  /* 0x0002d800011f7983 */ /* 0x000ea80000300800 */
[----:B------:R-:W2:Y:S04]  /*120e0*/  @P6 LDG.E.U16 R49, desc[UR24][R26.64] ;  /* 0x000000181a316981 */ /* 0x000ea8000c1e1500 */
[----:B------:R-:W2:Y:S04]  /*120f0*/  @P6 LDG.E.U16 R48, desc[UR24][R90.64] ;  /* 0x000000185a306981 */ /* 0x000ea8000c1e1500 */
[----:B0-----:R-:W2:Y:S04]  /*12100*/  LDL.LU.64 R26, [R1+0xb68] ;  /* 0x000b6800011a7983 */ /* 0x001ea80000300a00 */
[----:B------:R-:W2:Y:S01]  /*12110*/  LDL.LU.64 R90, [R1+0xb60] ;  /* 0x000b6000015a7983 */ /* 0x000ea20000300a00 */
[----:B------:R-:W-:-:S02]  /*12120*/  ISETP.GT.AND P5, PT, R4, 0x11, PT ;  /* 0x000000110400780c */ /* 0x000fc40003fa4270 */
[C---:B------:R-:W-:Y:S02]  /*12130*/  ISETP.GT.AND P3, PT, R4.reuse, 0x12, PT ;  /* 0x000000120400780c */ /* 0x040fe40003f64270 */
[----:B------:R-:W-:-:S09]  /*12140*/  ISETP.GT.AND P0, PT, R4, 0x18, PT ;  /* 0x000000180400780c */ /* 0x000fd20003f04270 */
[----:B------:R-:W3:Y:S04]  /*12150*/  @P5 LDG.E.U16 R68, desc[UR24][R12.64] ;  /* 0x000000180c445981 */ /* 0x000ee8000c1e1500 */
[----:B------:R-:W3:Y:S04]  /*12160*/  @P5 LDG.E.U16 R51, desc[UR24][R14.64] ;  /* 0x000000180e335981 */ /* 0x000ee8000c1e1500 */
[----:B----4-:R-:W4:Y:S04]  /*12170*/  @P3 LDG.E.U16 R72, desc[UR24][R82.64] ;  /* 0x0000001852483981 */ /* 0x010f28000c1e1500 */
[----:B------:R-:W3:Y:S04]  /*12180*/  @P0 LDG.E.U16 R69, desc[UR24][R74.64] ;  /* 0x000000184a450981 */ /* 0x000ee8000c1e1500 */
[----:B--2---:R-:W2:Y:S04]  /*12190*/  @P3 LDG.E.U16 R90, desc[UR24][R84.64] ;  /* 0x00000018545a3981 */ /* 0x004ea8000c1e1500 */
[----:B------:R-:W4:Y:S04]  /*121a0*/  @P0 LDG.E.U16 R91, desc[UR24][R76.64] ;  /* 0x000000184c5b0981 */ /* 0x000f28000c1e1500 */
[----:B------:R-:W-:Y:S04]  /*121b0*/  @P6 STL [R1+0x708], R48 ;  /* 0x0007083001006387 */ /* 0x000fe80000100800 */
[----:B------:R-:W-:Y:S04]  /*121c0*/  @P6 STL [R1+0x70c], R49 ;  /* 0x00070c3101006387 */ /* 0x000fe80000100800 */
[----:B------:R-:W4:Y:S04]  /*121d0*/  LDL.LU.64 R24, [R1+0xb58] ;  /* 0x000b580001187983 */ /* 0x000f280000300a00 */
[----:B------:R-:W-:Y:S04]  /*121e0*/  @P4 STL [R1+0x2c4], R43 ;  /* 0x0002c42b01004387 */ /* 0x000fe80000100800 */
[----:B------:R-:W4:Y:S04]  /*121f0*/  LDL.LU.64 R14, [R1+0xb50] ;  /* 0x000b5000010e7983 */ /* 0x000f280000300a00 */
[----:B------:R-:W4:Y:S04]  /*12200*/  LDL.LU.64 R12, [R1+0xb48] ;  /* 0x000b4800010c7983 */ /* 0x000f280000300a00 */
[----:B---3--:R-:W-:Y:S04]  /*12210*/  @P5 STL [R1+0x320], R68 ;  /* 0x0003204401005387 */ /* 0x008fe80000100800 */
[----:B------:R-:W-:Y:S04]  /*12220*/  @P5 STL [R1+0x31c], R51 ;  /* 0x00031c3301005387 */ /* 0x000fe80000100800 */
[----:B------:R-:W3:Y:S04]  /*12230*/  LDL.LU.64 R84, [R1+0xb40] ;  /* 0x000b400001547983 */ /* 0x000ee80000300a00 */
[----:B--2---:R-:W-:Y:S04]  /*12240*/  STL [R1+0xa3c], R90 ;  /* 0x000a3c5a01007387 */ /* 0x004fe80000100800 */
[----:B------:R-:W2:Y:S04]  /*12250*/  LDL.LU.64 R82, [R1+0xb38] ;  /* 0x000b380001527983 */ /* 0x000ea80000300a00 */
[----:B------:R-:W2:Y:S04]  /*12260*/  LDL.LU.64 R76, [R1+0xb30] ;  /* 0x000b3000014c7983 */ /* 0x000ea80000300a00 */
[----:B----4-:R0:W-:Y:S04]  /*12270*/  STL [R1+0x2c8], R91 ;  /* 0x0002c85b01007387 */ /* 0x0101e80000100800 */
[----:B0-----:R-:W4:Y:S01]  /*12280*/  LDL.LU R91, [R1+0xb28] ;  /* 0x000b2800015b7983 */ /* 0x001f220000300800 */
[----:B------:R-:W-:-:S02]  /*12290*/  ISETP.GT.AND P6, PT, R4, 0x13, PT ;  /* 0x000000130400780c */ /* 0x000fc40003fc4270 */
[C---:B------:R-:W-:Y:S01]  /*122a0*/  ISETP.GT.AND P4, PT, R4.reuse, 0x14, PT ;  /* 0x000000140400780c */ /* 0x040fe20003f84270 */
[----:B------:R-:W-:Y:S02]  /*122b0*/  IMAD.MOV.U32 R43, RZ, RZ, R42 ;  /* 0x000000ffff2b7224 */ /* 0x000fe400078e002a */
[----:B------:R-:W-:Y:S01]  /*122c0*/  IMAD.MOV.U32 R42, RZ, RZ, R31 ;  /* 0x000000ffff2a7224 */ /* 0x000fe200078e001f */
[----:B------:R-:W-:-:S07]  /*122d0*/  ISETP.GT.AND P5, PT, R4, 0x15, PT ;  /* 0x000000150400780c */ /* 0x000fce0003fa4270 */
[----:B------:R-:W2:Y:S04]  /*122e0*/  @P6 LDG.E.U16 R93, desc[UR24][R42.64] ;  /* 0x000000182a5d6981 */ /* 0x000ea8000c1e1500 */
[----:B------:R-:W3:Y:S04]  /*122f0*/  @P4 LDG.E.U16 R73, desc[UR24][R66.64] ;  /* 0x0000001842494981 */ /* 0x000ee8000c1e1500 */
[----:B------:R-:W3:Y:S04]  /*12300*/  @P4 LDG.E.U16 R78, desc[UR24][R38.64] ;  /* 0x00000018264e4981 */ /* 0x000ee8000c1e1500 */
[----:B------:R0:W-:Y:S04]  /*12310*/  @P3 STL [R1+0x43c], R72 ;  /* 0x00043c4801003387 */ /* 0x0001e80000100800 */
[----:B------:R-:W3:Y:S04]  /*12320*/  @P5 LDG.E.U16 R79, desc[UR24][R56.64] ;  /* 0x00000018384f5981 */ /* 0x000ee8000c1e1500 */
[----:B------:R-:W3:Y:S04]  /*12330*/  @P5 LDG.E.U16 R0, desc[UR24][R32.64] ;  /* 0x0000001820005981 */ /* 0x000ee8000c1e1500 */
[----:B0-----:R-:W3:Y:S04]  /*12340*/  LDL R72, [R1+0x2dc] ;  /* 0x0002dc0001487983 */ /* 0x001ee80000100800 */
[----:B----4-:R-:W4:Y:S04]  /*12350*/  @P6 LDG.E.U16 R91, desc[UR24][R40.64] ;  /* 0x00000018285b6981 */ /* 0x010f28000c1e1500 */
[----:B------:R-:W-:Y:S04]  /*12360*/  STL.64 [R1+0x170], R38 ;  /* 0x0001702601007387 */ /* 0x000fe80000100a00 */
[----:B------:R-:W-:Y:S01]  /*12370*/  STL.64 [R1+0x178], R40 ;  /* 0x0001782801007387 */ /* 0x000fe20000100a00 */
[----:B------:R-:W-:-:S03]  /*12380*/  ISETP.GT.AND P3, PT, R4, 0x20, PT ;  /* 0x000000200400780c */ /* 0x000fc60003f64270 */
[----:B------:R-:W-:Y:S04]  /*12390*/  STL.64 [R1+0x180], R42 ;  /* 0x0001802a01007387 */ /* 0x000fe80000100a00 */
[----:B--2---:R-:W-:Y:S06]  /*123a0*/  STL [R1+0xa30], R93 ;  /* 0x000a305d01007387 */ /* 0x004fec0000100800 */
[----:B---3--:R-:W2:Y:S04]  /*123b0*/  @P3 LDG.E.U16 R72, desc[UR24][R58.64] ;  /* 0x000000183a483981 */ /* 0x008ea8000c1e1500 */
[----:B----4-:R-:W-:Y:S04]  /*123c0*/  STL [R1+0xa34], R91 ;  /* 0x000a345b01007387 */ /* 0x010fe80000100800 */
[----:B------:R-:W-:Y:S04]  /*123d0*/  @P0 STL [R1+0x2cc], R69 ;  /* 0x0002cc4501000387 */ /* 0x000fe80000100800 */
[----:B------:R0:W-:Y:S04]  /*123e0*/  @P4 STL [R1+0x700], R73 ;  /* 0x0007004901004387 */ /* 0x0001e80000100800 */
[----:B0-----:R-:W3:Y:S04]  /*123f0*/  LDL R73, [R1+0x2e4] ;  /* 0x0002e40001497983 */ /* 0x001ee80000100800 */
[----:B------:R0:W-:Y:S04]  /*12400*/  @P4 STL [R1+0x704], R78 ;  /* 0x0007044e01004387 */ /* 0x0001e80000100800 */
[----:B------:R-:W4:Y:S04]  /*12410*/  LDL.LU R43, [R1+0x3c4] ;  /* 0x0003c400012b7983 */ /* 0x000f280000300800 */
[----:B------:R-:W3:Y:S04]  /*12420*/  LDL.LU R48, [R1+0x3a4] ;  /* 0x0003a40001307983 */ /* 0x000ee80000300800 */
[----:B------:R-:W3:Y:S04]  /*12430*/  LDL.LU R41, [R1+0x2e0] ;  /* 0x0002e00001297983 */ /* 0x000ee80000300800 */
[----:B------:R-:W3:Y:S04]  /*12440*/  LDL.LU R40, [R1+0x33c] ;  /* 0x00033c0001287983 */ /* 0x000ee80000300800 */
[----:B------:R-:W3:Y:S04]  /*12450*/  LDL.LU R39, [R1+0x330] ;  /* 0x0003300001277983 */ /* 0x000ee80000300800 */
[----:B------:R-:W3:Y:S04]  /*12460*/  LDL.LU R38, [R1+0x340] ;  /* 0x0003400001267983 */ /* 0x000ee80000300800 */
[----:B------:R-:W3:Y:S04]  /*12470*/  LDL.LU R33, [R1+0x334] ;  /* 0x0003340001217983 */ /* 0x000ee80000300800 */
[----:B------:R-:W3:Y:S04]  /*12480*/  LDL.LU R32, [R1+0x344] ;  /* 0x0003440001207983 */ /* 0x000ee80000300800 */
[----:B------:R-:W3:Y:S04]  /*12490*/  LDL R86, [R1+0x6f4] ;  /* 0x0006f40001567983 */ /* 0x000ee80000100800 */
[----:B------:R-:W3:Y:S04]  /*124a0*/  LDL R50, [R1+0x6f0] ;  /* 0x0006f00001327983 */ /* 0x000ee80000100800 */
[----:B------:R-:W3:Y:S04]  /*124b0*/  LDL R49, [R1+0x6ec] ;  /* 0x0006ec0001317983 */ /* 0x000ee80000100800 */
[----:B------:R-:W3:Y:S04]  /*124c0*/  LDL R51, [R1+0x6e8] ;  /* 0x0006e80001337983 */ /* 0x000ee80000100800 */
[----:B------:R-:W3:Y:S04]  /*124d0*/  LDL R56, [R1+0x2e8] ;  /* 0x0002e80001387983 */ /* 0x000ee80000100800 */
[----:B------:R-:W3:Y:S04]  /*124e0*/  LDL R57, [R1+0x2ec] ;  /* 0x0002ec0001397983 */ /* 0x000ee80000100800 */
[----:B0-----:R-:W3:Y:S04]  /*124f0*/  LDL R78, [R1+0x324] ;  /* 0x00032400014e7983 */ /* 0x001ee80000100800 */
[----:B------:R0:W-:Y:S04]  /*12500*/  @P5 STL [R1+0x6fc], R79 ;  /* 0x0006fc4f01005387 */ /* 0x0001e80000100800 */
[----:B0-----:R-:W3:Y:S04]  /*12510*/  LDL R79, [R1+0x328] ;  /* 0x00032800014f7983 */ /* 0x001ee80000100800 */
[----:B------:R0:W-:Y:S04]  /*12520*/  @P5 STL [R1+0x6f8], R0 ;  /* 0x0006f80001005387 */ /* 0x0001e80000100800 */
[----:B0-----:R-:W3:Y:S04]  /*12530*/  LDL R0, [R1+0x440] ;  /* 0x0004400001007983 */ /* 0x001ee80000100800 */
[----:B------:R-:W3:Y:S04]  /*12540*/  LDL.LU R42, [R1+0x338] ;  /* 0x00033800012a7983 */ /* 0x000ee80000300800 */
[----:B------:R-:W3:Y:S01]  /*12550*/  LDL.LU R31, [R1+0x348] ;  /* 0x00034800011f7983 */ /* 0x000ee20000300800 */
[----:B------:R-:W-:-:S03]  /*12560*/  ISETP.GT.AND P0, PT, R4, 0x16, PT ;  /* 0x000000160400780c */ /* 0x000fc60003f04270 */
[----:B--2---:R0:W-:Y:S04]  /*12570*/  @P3 STL [R1+0x2dc], R72 ;  /* 0x0002dc4801003387 */ /* 0x0041e80000100800 */
[----:B0-----:R-:W2:Y:S01]  /*12580*/  LDL R72, [R1+0x444] ;  /* 0x0004440001487983 */ /* 0x001ea20000100800 */
[----:B------:R-:W-:Y:S01]  /*12590*/  ISETP.GT.AND P4, PT, R4, 0x17, PT ;  /* 0x000000170400780c */ /* 0x000fe20003f84270 */
[----:B----4-:R-:W-:Y:S02]  /*125a0*/  IMAD.MOV.U32 R74, RZ, RZ, R43 ;  /* 0x000000ffff4a7224 */ /* 0x010fe400078e002b */
[----:B---3--:R-:W-:Y:S02]  /*125b0*/  IMAD.MOV.U32 R75, RZ, RZ, R48 ;  /* 0x000000ffff4b7224 */ /* 0x008fe400078e0030 */
[----:B------:R-:W-:-:S03]  /*125c0*/  IMAD.MOV.U32 R93, RZ, RZ, R41 ;  /* 0x000000ffff5d7224 */ /* 0x000fc600078e0029 */
[----:B------:R0:W-:Y:S01]  /*125d0*/  STL.64 [R1+0xa8], R74 ;  /* 0x0000a84a01007387 */ /* 0x0001e20000100a00 */
[----:B------:R-:W-:-:S03]  /*125e0*/  IMAD.MOV.U32 R92, RZ, RZ, R40 ;  /* 0x000000ffff5c7224 */ /* 0x000fc600078e0028 */
[----:B------:R-:W3:Y:S01]  /*125f0*/  LDL.LU R48, [R1+0x3a8] ;  /* 0x0003a80001307983 */ /* 0x000ee20000300800 */
[----:B------:R-:W-:Y:S02]  /*12600*/  IMAD.MOV.U32 R59, RZ, RZ, R39 ;  /* 0x000000ffff3b7224 */ /* 0x000fe400078e0027 */
[----:B------:R-:W-:Y:S01]  /*12610*/  IMAD.MOV.U32 R58, RZ, RZ, R38 ;  /* 0x000000ffff3a7224 */ /* 0x000fe200078e0026 */
[----:B------:R-:W-:Y:S01]  /*12620*/  STL.64 [R1+0x138], R92 ;  /* 0x0001385c01007387 */ /* 0x000fe20000100a00 */
[----:B------:R-:W-:Y:S02]  /*12630*/  IMAD.MOV.U32 R67, RZ, RZ, R33 ;  /* 0x000000ffff437224 */ /* 0x000fe400078e0021 */
[----:B------:R-:W-:Y:S01]  /*12640*/  IMAD.MOV.U32 R66, RZ, RZ, R32 ;  /* 0x000000ffff427224 */ /* 0x000fe200078e0020 */
[----:B------:R-:W-:Y:S04]  /*12650*/  STL.64 [R1+0x140], R58 ;  /* 0x0001403a01007387 */ /* 0x000fe80000100a00 */
[----:B------:R-:W4:Y:S04]  /*12660*/  @P3 LDG.E.U16 R73, desc[UR24][R74.64] ;  /* 0x000000184a493981 */ /* 0x000f28000c1e1500 */
[----:B------:R-:W-:Y:S04]  /*12670*/  STL.64 [R1+0x148], R66 ;  /* 0x0001484201007387 */ /* 0x000fe80000100a00 */
[----:B------:R-:W2:Y:S04]  /*12680*/  LDL.LU R43, [R1+0x3c0] ;  /* 0x0003c000012b7983 */ /* 0x000ea80000300800 */
[----:B------:R-:W2:Y:S04]  /*12690*/  LDL.LU R33, [R1+0x354] ;  /* 0x0003540001217983 */ /* 0x000ea80000300800 */
[----:B------:R-:W2:Y:S04]  /*126a0*/  LDL.LU R32, [R1+0x36c] ;  /* 0x00036c0001207983 */ /* 0x000ea80000300800 */
[----:B------:R-:W2:Y:S04]  /*126b0*/  @P0 LDG.E.U16 R50, desc[UR24][R66.64] ;  /* 0x0000001842320981 */ /* 0x000ea8000c1e1500 */
[----:B------:R-:W3:Y:S04]  /*126c0*/  LDL.LU R39, [R1+0x358] ;  /* 0x0003580001277983 */ /* 0x000ee80000300800 */
[----:B------:R-:W3:Y:S04]  /*126d0*/  LDL.LU R38, [R1+0x370] ;  /* 0x0003700001267983 */ /* 0x000ee80000300800 */
[----:B------:R-:W3:Y:S04]  /*126e0*/  LDL.LU R41, [R1+0x35c] ;  /* 0x00035c0001297983 */ /* 0x000ee80000300800 */
[----:B------:R-:W3:Y:S04]  /*126f0*/  LDL.LU R40, [R1+0x364] ;  /* 0x0003640001287983 */ /* 0x000ee80000300800 */
[----:B0-----:R-:W3:Y:S04]  /*12700*/  LDL.LU.64 R74, [R1+0xb20] ;  /* 0x000b2000014a7983 */ /* 0x001ee80000300a00 */
[----:B------:R-:W3:Y:S04]  /*12710*/  @P4 LDG.E.U16 R51, desc[UR24][R92.64] ;  /* 0x000000185c334981 */ /* 0x000ee8000c1e1500 */
[----:B------:R-:W3:Y:S01]  /*12720*/  @P4 LDG.E.U16 R49, desc[UR24][R58.64] ;  /* 0x000000183a314981 */ /* 0x000ee2000c1e1500 */
[----:B------:R-:W-:-:S03]  /*12730*/  IMAD.MOV.U32 R69, RZ, RZ, R42 ;  /* 0x000000ffff457224 */ /* 0x000fc600078e002a */
[----:B------:R-:W3:Y:S01]  /*12740*/  LDL.LU R42, [R1+0x360] ;  /* 0x00036000012a7983 */ /* 0x000ee20000300800 */
[----:B------:R-:W-:-:S03]  /*12750*/  IMAD.MOV.U32 R68, RZ, RZ, R31 ;  /* 0x000000ffff447224 */ /* 0x000fc600078e001f */
[----:B------:R-:W3:Y:S04]  /*12760*/  LDL.LU R31, [R1+0x368] ;  /* 0x00036800011f7983 */ /* 0x000ee80000300800 */
[----:B------:R-:W3:Y:S01]  /*12770*/  @P0 LDG.E.U16 R86, desc[UR24][R68.64] ;  /* 0x0000001844560981 */ /* 0x000ee2000c1e1500 */
[----:B------:R-:W-:-:S03]  /*12780*/  ISETP.GT.AND P5, PT, R4, 0x28, PT ;  /* 0x000000280400780c */ /* 0x000fc60003fa4270 */
[----:B------:R-:W-:Y:S10]  /*12790*/  STL.64 [R1+0x150], R68 ;  /* 0x0001504401007387 */ /* 0x000ff40000100a00 */
[----:B------:R-:W3:Y:S04]  /*127a0*/  @P5 LDG.E.U16 R57, desc[UR24][R2.64] ;  /* 0x0000001802395981 */ /* 0x000ee8000c1e1500 */
[----:B------:R-:W3:Y:S04]  /*127b0*/  @P5 LDG.E.U16 R56, desc[UR24][R80.64] ;  /* 0x0000001850385981 */ /* 0x000ee8000c1e1500 */
[----:B----4-:R0:W-:Y:S01]  /*127c0*/  @P3 STL [R1+0x2e4], R73 ;  /* 0x0002e44901003387 */ /* 0x0101e20000100800 */
[----:B------:R-:W-:-:S03]  /*127d0*/  ISETP.GT.AND P3, PT, R4, 0x19, PT ;  /* 0x000000190400780c */ /* 0x000fc60003f64270 */
[----:B0-----:R-:W4:Y:S04]  /*127e0*/  LDL R73, [R1+0x2f0] ;  /* 0x0002f00001497983 */ /* 0x001f280000100800 */
[----:B------:R-:W4:Y:S04]  /*127f0*/  LDL.LU.64 R68, [R1+0xb18] ;  /* 0x000b180001447983 */ /* 0x000f280000300a00 */
[----:B------:R-:W4:Y:S04]  /*12800*/  LDL.LU.64 R66, [R1+0xb10] ;  /* 0x000b100001427983 */ /* 0x000f280000300a00 */
[----:B--2---:R0:W-:Y:S02]  /*12810*/  @P0 STL [R1+0x6f0], R50 ;  /* 0x0006f03201000387 */ /* 0x0041e40000100800 */
[----:B0-----:R-:W-:-:S02]  /*12820*/  IMAD.MOV.U32 R50, RZ, RZ, R43 ;  /* 0x000000ffff327224 */ /* 0x001fc400078e002b */
[----:B---3--:R-:W2:Y:S01]  /*12830*/  @P3 LDG.E.U16 R79, desc[UR24][R40.64] ;  /* 0x00000018284f3981 */ /* 0x008ea2000c1e1500 */
[----:B------:R-:W-:-:S03]  /*12840*/  IMAD.MOV.U32 R43, RZ, RZ, R42 ;  /* 0x000000ffff2b7224 */ /* 0x000fc600078e002a */
[----:B------:R-:W-:Y:S01]  /*12850*/  @P0 STL [R1+0x6f4], R86 ;  /* 0x0006f45601000387 */ /* 0x000fe20000100800 */
[----:B------:R-:W-:Y:S01]  /*12860*/  ISETP.GT.AND P0, PT, R4, 0x1a, PT ;  /* 0x0000001a0400780c */ /* 0x000fe20003f04270 */
[----:B------:R-:W-:Y:S02]  /*12870*/  IMAD.MOV.U32 R42, RZ, RZ, R31 ;  /* 0x000000ffff2a7224 */ /* 0x000fe400078e001f */
[----:B------:R-:W3:Y:S04]  /*12880*/  LDL.LU.64 R58, [R1+0xb08] ;  /* 0x000b0800013a7983 */ /* 0x000ee80000300a00 */
[----:B------:R-:W3:Y:S04]  /*12890*/  @P3 LDG.E.U16 R78, desc[UR24][R42.64] ;  /* 0x000000182a4e3981 */ /* 0x000ee8000c1e1500 */
[----:B------:R-:W3:Y:S04]  /*128a0*/  LDL.LU.64 R80, [R1+0xb00] ;  /* 0x000b000001507983 */ /* 0x000ee80000300a00 */
[----:B------:R-:W3:Y:S04]  /*128b0*/  @P0 LDG.E.U16 R0, desc[UR24][R38.64] ;  /* 0x0000001826000981 */ /* 0x000ee8000c1e1500 */
[----:B------:R0:W-:Y:S04]  /*128c0*/  @P4 STL [R1+0x6e8], R51 ;  /* 0x0006e83301004387 */ /* 0x0001e80000100800 */
[----:B------:R-:W-:Y:S04]  /*128d0*/  @P4 STL [R1+0x6ec], R49 ;  /* 0x0006ec3101004387 */ /* 0x000fe80000100800 */
[----:B------:R-:W3:Y:S01]  /*128e0*/  @P0 LDG.E.U16 R72, desc[UR24][R32.64] ;  /* 0x0000001820480981 */ /* 0x000ee2000c1e1500 */
[----:B0-----:R-:W-:-:S05]  /*128f0*/  IMAD.MOV.U32 R51, RZ, RZ, R48 ;  /* 0x000000ffff337224 */ /* 0x001fca00078e0030 */
[----:B------:R-:W-:Y:S04]  /*12900*/  STL.64 [R1+0xa0], R50 ;  /* 0x0000a03201007387 */ /* 0x000fe80000100a00 */
[----:B------:R-:W-:Y:S04]  /*12910*/  STL.64 [R1+0x108], R32 ;  /* 0x0001082001007387 */ /* 0x000fe80000100a00 */
[----:B------:R-:W-:Y:S04]  /*12920*/  STL.64 [R1+0x110], R38 ;  /* 0x0001102601007387 */ /* 0x000fe80000100a00 */
[----:B------:R-:W-:Y:S04]  /*12930*/  STL.64 [R1+0x118], R40 ;  /* 0x0001182801007387 */ /* 0x000fe80000100a00 */
[----:B------:R-:W3:Y:S04]  /*12940*/  LDL.LU.64 R2, [R1+0xaf8] ;  /* 0x000af80001027983 */ /* 0x000ee80000300a00 */
[----:B------:R0:W-:Y:S04]  /*12950*/  @P5 STL [R1+0x2ec], R57 ;  /* 0x0002ec3901005387 */ /* 0x0001e80000100800 */
[----:B------:R1:W-:Y:S01]  /*12960*/  @P5 STL [R1+0x2e8], R56 ;  /* 0x0002e83801005387 */ /* 0x0003e20000100800 */
[----:B------:R-:W-:-:S03]  /*12970*/  ISETP.GT.AND P4, PT, R4, 0x30, PT ;  /* 0x000000300400780c */ /* 0x000fc60003f84270 */
[----:B------:R-:W-:Y:S10]  /*12980*/  STL.64 [R1+0x120], R42 ;  /* 0x0001202a01007387 */ /* 0x000ff40000100a00 */
[----:B----4-:R-:W4:Y:S04]  /*12990*/  @P4 LDG.E.U16 R73, desc[UR24][R84.64] ;  /* 0x0000001854494981 */ /* 0x010f28000c1e1500 */
[----:B--2---:R-:W-:Y:S04]  /*129a0*/  @P3 STL [R1+0x328], R79 ;  /* 0x0003284f01003387 */ /* 0x004fe80000100800 */
[----:B---3--:R-:W-:Y:S04]  /*129b0*/  @P3 STL [R1+0x324], R78 ;  /* 0x0003244e01003387 */ /* 0x008fe80000100800 */
[----:B0-----:R-:W2:Y:S04]  /*129c0*/  LDL.LU R57, [R1+0x374] ;  /* 0x0003740001397983 */ /* 0x001ea80000300800 */
[----:B-1----:R-:W3:Y:S04]  /*129d0*/  LDL.LU R56, [R1+0x38c] ;  /* 0x00038c0001387983 */ /* 0x002ee80000300800 */
[----:B------:R0:W-:Y:S04]  /*129e0*/  @P0 STL [R1+0x440], R0 ;  /* 0x0004400001000387 */ /* 0x0001e80000100800 */
[----:B0-----:R-:W4:Y:S04]  /*129f0*/  LDL R0, [R1+0x674] ;  /* 0x0006740001007983 */ /* 0x001f280000100800 */
[----:B------:R-:W4:Y:S04]  /*12a00*/  LDL.LU R49, [R1+0x378] ;  /* 0x0003780001317983 */ /* 0x000f280000300800 */
[----:B------:R-:W4:Y:S04]  /*12a10*/  LDL.LU R48, [R1+0x390] ;  /* 0x0003900001307983 */ /* 0x000f280000300800 */
[----:B------:R-:W4:Y:S04]  /*12a20*/  LDL.LU R43, [R1+0x37c] ;  /* 0x00037c00012b7983 */ /* 0x000f280000300800 */
[----:B------:R-:W4:Y:S04]  /*12a30*/  LDL.LU R42, [R1+0x394] ;  /* 0x00039400012a7983 */ /* 0x000f280000300800 */
[----:B------:R-:W4:Y:S04]  /*12a40*/  LDL.LU R39, [R1+0x380] ;  /* 0x0003800001277983 */ /* 0x000f280000300800 */
[----:B------:R-:W4:Y:S04]  /*12a50*/  @P4 LDG.E.U16 R3, desc[UR24][R82.64] ;  /* 0x0000001852034981 */ /* 0x000f28000c1e1500 */
[----:B------:R-:W4:Y:S04]  /*12a60*/  LDL.LU R38, [R1+0x398] ;  /* 0x0003980001267983 */ /* 0x000f280000300800 */
[----:B------:R-:W4:Y:S04]  /*12a70*/  LDL.LU R41, [R1+0x384] ;  /* 0x0003840001297983 */ /* 0x000f280000300800 */
[----:B------:R-:W4:Y:S04]  /*12a80*/  LDL.LU R40, [R1+0x39c] ;  /* 0x00039c0001287983 */ /* 0x000f280000300800 */
[----:B------:R-:W4:Y:S04]  /*12a90*/  LDL.LU R32, [R1+0x388] ;  /* 0x0003880001207983 */ /* 0x000f280000300800 */
[----:B------:R-:W4:Y:S04]  /*12aa0*/  LDL.LU R31, [R1+0x3a0] ;  /* 0x0003a000011f7983 */ /* 0x000f280000300800 */
[----:B------:R-:W4:Y:S04]  /*12ab0*/  LDL R33, [R1+0x6e4] ;  /* 0x0006e40001217983 */ /* 0x000f280000100800 */
[----:B------:R-:W-:Y:S04]  /*12ac0*/  STL [R1+0x894], R84 ;  /* 0x0008945401007387 */ /* 0x000fe80000100800 */
[----:B------:R-:W-:Y:S04]  /*12ad0*/  STL [R1+0xa40], R84 ;  /* 0x000a405401007387 */ /* 0x000fe80000100800 */
[----:B------:R-:W-:Y:S04]  /*12ae0*/  STL [R1+0x890], R85 ;  /* 0x0008905501007387 */ /* 0x000fe80000100800 */
[----:B------:R-:W-:Y:S04]  /*12af0*/  STL [R1+0xa44], R85 ;  /* 0x000a445501007387 */ /* 0x000fe80000100800 */
[----:B------:R-:W-:Y:S01]  /*12b00*/  @P0 STL [R1+0x444], R72 ;  /* 0x0004444801000387 */ /* 0x000fe20000100800 */
[----:B--2---:R-:W-:-:S02]  /*12b10*/  IMAD.MOV.U32 R79, RZ, RZ, R57 ;  /* 0x000000ffff4f7224 */ /* 0x004fc400078e0039 */
[----:B---3--:R-:W-:-:S05]  /*12b20*/  IMAD.MOV.U32 R78, RZ, RZ, R56 ;  /* 0x000000ffff4e7224 */ /* 0x008fca00078e0038 */
[----:B------:R-:W-:Y:S01]  /*12b30*/  STL.64 [R1+0xd8], R78 ;  /* 0x0000d84e01007387 */ /* 0x000fe20000100a00 */
[----:B----4-:R-:W-:Y:S02]  /*12b40*/  IMAD.MOV.U32 R57, RZ, RZ, R49 ;  /* 0x000000ffff397224 */ /* 0x010fe400078e0031 */
[----:B------:R-:W-:Y:S02]  /*12b50*/  IMAD.MOV.U32 R56, RZ, RZ, R48 ;  /* 0x000000ffff387224 */ /* 0x000fe400078e0030 */
[----:B------:R-:W-:Y:S02]  /*12b60*/  IMAD.MOV.U32 R49, RZ, RZ, R43 ;  /* 0x000000ffff317224 */ /* 0x000fe400078e002b */
[----:B------:R-:W-:Y:S01]  /*12b70*/  IMAD.MOV.U32 R48, RZ, RZ, R42 ;  /* 0x000000ffff307224 */ /* 0x000fe200078e002a */
[----:B------:R-:W-:Y:S04]  /*12b80*/  STL.64 [R1+0xe0], R56 ;  /* 0x0000e03801007387 */ /* 0x000fe80000100a00 */
[----:B------:R-:W-:Y:S04]  /*12b90*/  STL.64 [R1+0xe8], R48 ;  /* 0x0000e83001007387 */ /* 0x000fe80000100a00 */
[----:B------:R0:W-:Y:S04]  /*12ba0*/  STL [R1+0x2f4], R3 ;  /* 0x0002f40301007387 */ /* 0x0001e80000100800 */
[----:B0-----:R-:W2:Y:S04]  /*12bb0*/  LDL.LU R3, [R1+0xaf0] ;  /* 0x000af00001037983 */ /* 0x001ea80000300800 */
[----:B------:R-:W3:Y:S01]  /*12bc0*/  LDL R42, [R1+0x6e0] ;  /* 0x0006e000012a7983 */ /* 0x000ee20000100800 */
[----:B------:R-:W-:-:S03]  /*12bd0*/  ISETP.GT.AND P5, PT, R4, 0x1b, PT ;  /* 0x0000001b0400780c */ /* 0x000fc60003fa4270 */
[----:B------:R-:W-:Y:S01]  /*12be0*/  STL.64 [R1+0xf0], R38 ;  /* 0x0000f02601007387 */ /* 0x000fe20000100a00 */
[----:B------:R-:W-:-:S03]  /*12bf0*/  ISETP.GT.AND P0, PT, R4, 0x38, PT ;  /* 0x000000380400780c */ /* 0x000fc60003f04270 */
[----:B------:R-:W-:Y:S01]  /*12c00*/  STL [R1+0x89c], R82 ;  /* 0x00089c5201007387 */ /* 0x000fe20000100800 */
[----:B------:R-:W-:-:S03]  /*12c10*/  IMAD.MOV.U32 R92, RZ, RZ, R31 ;  /* 0x000000ffff5c7224 */ /* 0x000fc600078e001f */
[----:B------:R-:W-:Y:S01]  /*12c20*/  STL [R1+0xa48], R82 ;  /* 0x000a485201007387 */ /* 0x000fe20000100800 */
[----:B------:R-:W-:Y:S01]  /*12c30*/  IMAD.MOV.U32 R93, RZ, RZ, R32 ;  /* 0x000000ffff5d7224 */ /* 0x000fe200078e0020 */
[----:B------:R-:W-:Y:S02]  /*12c40*/  ISETP.GT.AND P3, PT, R4, 0x1c, PT ;  /* 0x0000001c0400780c */ /* 0x000fe40003f64270 */
[----:B------:R-:W-:Y:S01]  /*12c50*/  STL [R1+0x898], R83 ;  /* 0x0008985301007387 */ /* 0x000fe20000100800 */
[----:B------:R-:W-:-:S03]  /*12c60*/  IMAD.MOV.U32 R72, RZ, RZ, R40 ;  /* 0x000000ffff487224 */ /* 0x000fc600078e0028 */
[----:B------:R-:W-:Y:S04]  /*12c70*/  STL [R1+0xa4c], R83 ;  /* 0x000a4c5301007387 */ /* 0x000fe80000100800 */
[----:B------:R0:W-:Y:S04]  /*12c80*/  @P4 STL [R1+0x2f0], R73 ;  /* 0x0002f04901004387 */ /* 0x0001e80000100800 */
[----:B------:R-:W4:Y:S04]  /*12c90*/  @P0 LDG.E.U16 R2, desc[UR24][R80.64] ;  /* 0x0000001850020981 */ /* 0x000f28000c1e1500 */
[----:B------:R-:W4:Y:S01]  /*12ca0*/  @P3 LDG.E.U16 R33, desc[UR24][R38.64] ;  /* 0x0000001826213981 */ /* 0x000f22000c1e1500 */
[----:B0-----:R-:W-:-:S03]  /*12cb0*/  IMAD.MOV.U32 R73, RZ, RZ, R41 ;  /* 0x000000ffff497224 */ /* 0x001fc600078e0029 */
[----:B------:R-:W4:Y:S04]  /*12cc0*/  LDL R43, [R1+0x6dc] ;  /* 0x0006dc00012b7983 */ /* 0x000f280000100800 */
[----:B------:R-:W4:Y:S04]  /*12cd0*/  @P5 LDG.E.U16 R0, desc[UR24][R72.64] ;  /* 0x0000001848005981 */ /* 0x000f28000c1e1500 */
[----:B------:R-:W4:Y:S04]  /*12ce0*/  LDL R41, [R1+0x6d8] ;  /* 0x0006d80001297983 */ /* 0x000f280000100800 */
[----:B--2---:R-:W2:Y:S04]  /*12cf0*/  @P5 LDG.E.U16 R3, desc[UR24][R92.64] ;  /* 0x000000185c035981 */ /* 0x004ea8000c1e1500 */
[----:B---3--:R-:W3:Y:S04]  /*12d00*/  @P3 LDG.E.U16 R42, desc[UR24][R48.64] ;  /* 0x00000018302a3981 */ /* 0x008ee8000c1e1500 */
[----:B------:R0:W-:Y:S04]  /*12d10*/  STL.64 [R1+0xf8], R72 ;  /* 0x0000f84801007387 */ /* 0x0001e80000100a00 */
[----:B------:R-:W-:Y:S04]  /*12d20*/  STL.64 [R1+0x100], R92 ;  /* 0x0001005c01007387 */ /* 0x000fe80000100a00 */
[----:B------:R-:W3:Y:S01]  /*12d30*/  LDL R40, [R1+0x2fc] ;  /* 0x0002fc0001287983 */ /* 0x000ee20000100800 */
[----:B------:R-:W-:-:S13]  /*12d40*/  ISETP.GT.AND P6, PT, R4, 0x1d, PT ;  /* 0x0000001d0400780c */ /* 0x000fda0003fc4270 */
[----:B----4-:R-:W4:Y:S04]  /*12d50*/  @P6 LDG.E.U16 R43, desc[UR24][R56.64] ;  /* 0x00000018382b6981 */ /* 0x010f28000c1e1500 */
[----:B------:R-:W3:Y:S04]  /*12d60*/  @P6 LDG.E.U16 R41, desc[UR24][R78.64] ;  /* 0x000000184e296981 */ /* 0x000ee8000c1e1500 */
[----:B--2---:R-:W-:Y:S04]  /*12d70*/  STL [R1+0xa50], R3 ;  /* 0x000a500301007387 */ /* 0x004fe80000100800 */
[----:B------:R-:W2:Y:S04]  /*12d80*/  LDL R31, [R1+0x6d4] ;  /* 0x0006d400011f7983 */ /* 0x000ea80000100800 */
[----:B0-----:R-:W2:Y:S04]  /*12d90*/  LDL R72, [R1+0x6d0] ;  /* 0x0006d00001487983 */ /* 0x001ea80000100800 */
[----:B------:R-:W2:Y:S04]  /*12da0*/  LDL R73, [R1+0x6cc] ;  /* 0x0006cc0001497983 */ /* 0x000ea80000100800 */
[----:B------:R0:W-:Y:S04]  /*12db0*/  @P5 STL [R1+0x674], R0 ;  /* 0x0006740001005387 */ /* 0x0001e80000100800 */
[----:B0-----:R-:W2:Y:S04]  /*12dc0*/  LDL R0, [R1+0x6c8] ;  /* 0x0006c80001007983 */ /* 0x001ea80000100800 */
[----:B------:R-:W2:Y:S04]  /*12dd0*/  LDL.LU R91, [R1+0x448] ;  /* 0x00044800015b7983 */ /* 0x000ea80000300800 */
[----:B------:R-:W2:Y:S04]  /*12de0*/  LDL.LU R93, [R1+0x44c] ;  /* 0x00044c00015d7983 */ /* 0x000ea80000300800 */
[----:B------:R-:W2:Y:S04]  /*12df0*/  LDL.LU R3, [R1+0x3ac] ;  /* 0x0003ac0001037983 */ /* 0x000ea80000300800 */
[----:B------:R0:W-:Y:S04]  /*12e00*/  STL [R1+0x2f8], R2 ;  /* 0x0002f80201007387 */ /* 0x0001e80000100800 */
[----:B0-----:R-:W2:Y:S04]  /*12e10*/  LDL.LU R2, [R1+0x3cc] ;  /* 0x0003cc0001027983 */ /* 0x001ea80000300800 */
[----:B------:R0:W-:Y:S04]  /*12e20*/  @P3 STL [R1+0x6e4], R33 ;  /* 0x0006e42101003387 */ /* 0x0001e80000100800 */
[----:B0-----:R-:W2:Y:S04]  /*12e30*/  LDL.LU R33, [R1+0x3b0] ;  /* 0x0003b00001217983 */ /* 0x001ea80000300800 */
[----:B------:R-:W2:Y:S04]  /*12e40*/  LDL.LU R32, [R1+0x3d0] ;  /* 0x0003d00001207983 */ /* 0x000ea80000300800 */
[----:B------:R-:W2:Y:S04]  /*12e50*/  LDL.LU R39, [R1+0x3b4] ;  /* 0x0003b40001277983 */ /* 0x000ea80000300800 */
[----:B------:R-:W2:Y:S04]  /*12e60*/  LDL.LU R38, [R1+0x3d4] ;  /* 0x0003d40001267983 */ /* 0x000ea80000300800 */
[----:B------:R-:W-:Y:S04]  /*12e70*/  STL [R1+0x8a4], R80 ;  /* 0x0008a45001007387 */ /* 0x000fe80000100800 */
[----:B------:R0:W-:Y:S04]  /*12e80*/  STL [R1+0xa54], R80 ;  /* 0x000a545001007387 */ /* 0x0001e80000100800 */
[----:B0-----:R-:W2:Y:S04]  /*12e90*/  LDL.LU R80, [R1+0x41c] ;  /* 0x00041c0001507983 */ /* 0x001ea80000300800 */
[----:B------:R-:W-:Y:S04]  /*12ea0*/  STL [R1+0x8a0], R81 ;  /* 0x0008a05101007387 */ /* 0x000fe80000100800 */
[----:B------:R0:W-:Y:S04]  /*12eb0*/  STL [R1+0xa58], R81 ;  /* 0x000a585101007387 */ /* 0x0001e80000100800 */
[----:B0-----:R-:W2:Y:S04]  /*12ec0*/  LDL.LU R81, [R1+0x32c] ;  /* 0x00032c0001517983 */ /* 0x001ea80000300800 */
[----:B------:R-:W2:Y:S04]  /*12ed0*/  LDL.LU R48, [R1+0x3b8] ;  /* 0x0003b80001307983 */ /* 0x000ea80000300800 */
[----:B---3--:R0:W-:Y:S04]  /*12ee0*/  @P3 STL [R1+0x6e0], R42 ;  /* 0x0006e02a01003387 */ /* 0x0081e80000100800 */
[----:B0-----:R-:W3:Y:S04]  /*12ef0*/  LDL.LU R42, [R1+0x3d8] ;  /* 0x0003d800012a7983 */ /* 0x001ee80000300800 */
[----:B------:R-:W2:Y:S04]  /*12f00*/  LDL.LU.64 R56, [R1+0xae8] ;  /* 0x000ae80001387983 */ /* 0x000ea80000300a00 */
[----:B------:R-:W2:Y:S01]  /*12f10*/  LDL.LU.64 R78, [R1+0xae0] ;  /* 0x000ae000014e7983 */ /* 0x000ea20000300a00 */
[----:B------:R-:W-:-:S03]  /*12f20*/  ISETP.GT.AND P4, PT, R4, 0x1e, PT ;  /* 0x0000001e0400780c */ /* 0x000fc60003f84270 */
[----:B--2---:R-:W2:Y:S04]  /*12f30*/  @P0 LDG.E.U16 R40, desc[UR24][R78.64] ;  /* 0x000000184e280981 */ /* 0x004ea8000c1e1500 */
[----:B------:R-:W-:Y:S04]  /*12f40*/  STL [R1+0x8ac], R78 ;  /* 0x0008ac4e01007387 */ /* 0x000fe80000100800 */
[----:B------:R-:W-:Y:S04]  /*12f50*/  STL [R1+0x8a8], R79 ;  /* 0x0008a84f01007387 */ /* 0x000fe80000100800 */
[----:B------:R-:W-:Y:S01]  /*12f60*/  STL.64 [R1+0xb8], R2 ;  /* 0x0000b80201007387 */ /* 0x000fe20000100a00 */
[----:B------:R-:W-:-:S02]  /*12f70*/  IMAD.MOV.U32 R49, RZ, RZ, R48 ;  /* 0x000000ffff317224 */ /* 0x000fc400078e0030 */
[----:B---3--:R-:W-:-:S05]  /*12f80*/  IMAD.MOV.U32 R48, RZ, RZ, R42 ;  /* 0x000000ffff307224 */ /* 0x008fca00078e002a */
[----:B------:R-:W3:Y:S04]  /*12f90*/  @P4 LDG.E.U16 R31, desc[UR24][R48.64] ;  /* 0x00000018301f4981 */ /* 0x000ee8000c1e1500 */
[----:B--2---:R0:W-:Y:S04]  /*12fa0*/  @P0 STL [R1+0x2fc], R40 ;  /* 0x0002fc2801000387 */ /* 0x0041e80000100800 */
[----:B----4-:R1:W-:Y:S01]  /*12fb0*/  @P6 STL [R1+0x6dc], R43 ;  /* 0x0006dc2b01006387 */ /* 0x0103e20000100800 */
[----:B0-----:R-:W-:-:S03]  /*12fc0*/  IMAD.MOV.U32 R40, RZ, RZ, R38 ;  /* 0x000000ffff287224 */ /* 0x001fc600078e0026 */
[----:B-1----:R-:W2:Y:S04]  /*12fd0*/  LDL R43, [R1+0x678] ;  /* 0x00067800012b7983 */ /* 0x002ea80000100800 */
[----:B------:R0:W-:Y:S02]  /*12fe0*/  @P6 STL [R1+0x6d8], R41 ;  /* 0x0006d82901006387 */ /* 0x0001e40000100800 */
[----:B0-----:R-:W-:Y:S01]  /*12ff0*/  IMAD.MOV.U32 R41, RZ, RZ, R39 ;  /* 0x000000ffff297224 */ /* 0x001fe200078e0027 */
[C---:B------:R-:W-:Y:S01]  /*13000*/  ISETP.GT.AND P3, PT, R4.reuse, 0x1f, PT ;  /* 0x0000001f0400780c */ /* 0x040fe20003f64270 */
[----:B------:R-:W4:Y:S04]  /*13010*/  LDL R39, [R1+0x67c] ;  /* 0x00067c0001277983 */ /* 0x000f280000100800 */
[----:B------:R-:W2:Y:S04]  /*13020*/  @P4 LDG.E.U16 R72, desc[UR24][R40.64] ;  /* 0x0000001828484981 */ /* 0x000ea8000c1e1500 */
[----:B------:R-:W-:Y:S04]  /*13030*/  STL.64 [R1+0xc0], R32 ;  /* 0x0000c02001007387 */ /* 0x000fe80000100a00 */
[----:B------:R-:W4:Y:S04]  /*13040*/  @P3 LDG.E.U16 R0, desc[UR24][R2.64] ;  /* 0x0000001802003981 */ /* 0x000f28000c1e1500 */
[----:B------:R-:W4:Y:S04]  /*13050*/  LDL R38, [R1+0x6c4] ;  /* 0x0006c40001267983 */ /* 0x000f280000100800 */
[----:B------:R-:W4:Y:S04]  /*13060*/  @P3 LDG.E.U16 R73, desc[UR24][R32.64] ;  /* 0x0000001820493981 */ /* 0x000f28000c1e1500 */
[----:B------:R0:W-:Y:S04]  /*13070*/  STL.64 [R1+0xc8], R40 ;  /* 0x0000c82801007387 */ /* 0x0001e80000100a00 */
[----:B------:R1:W-:Y:S04]  /*13080*/  STL.64 [R1+0xd0], R48 ;  /* 0x0000d03001007387 */ /* 0x0003e80000100a00 */
[----:B--2---:R-:W-:Y:S04]  /*13090*/  @P4 STL [R1+0x6d0], R72 ;  /* 0x0006d04801004387 */ /* 0x004fe80000100800 */
[----:B---3--:R-:W-:Y:S04]  /*130a0*/  @P4 STL [R1+0x6d4], R31 ;  /* 0x0006d41f01004387 */ /* 0x008fe80000100800 */
[----:B0-----:R-:W2:Y:S04]  /*130b0*/  LDL.LU R41, [R1+0x3dc] ;  /* 0x0003dc0001297983 */ /* 0x001ea80000300800 */
[----:B------:R-:W2:Y:S04]  /*130c0*/  LDL.LU R40, [R1+0x3fc] ;  /* 0x0003fc0001287983 */ /* 0x000ea80000300800 */
[----:B-1----:R-:W3:Y:S04]  /*130d0*/  LDL.LU R49, [R1+0x3e0] ;  /* 0x0003e00001317983 */ /* 0x002ee80000300800 */
[----:B------:R-:W3:Y:S04]  /*130e0*/  LDL.LU R48, [R1+0x400] ;  /* 0x0004000001307983 */ /* 0x000ee80000300800 */
[----:B------:R-:W3:Y:S04]  /*130f0*/  LDL.LU R33, [R1+0x3e4] ;  /* 0x0003e40001217983 */ /* 0x000ee80000300800 */
[----:B------:R-:W3:Y:S01]  /*13100*/  LDL.LU R32, [R1+0x404] ;  /* 0x0004040001207983 */ /* 0x000ee20000300800 */
[----:B------:R-:W-:-:S03]  /*13110*/  ISETP.GT.AND P4, PT, R4, 0x23, PT ;  /* 0x000000230400780c */ /* 0x000fc60003f84270 */
[----:B------:R-:W3:Y:S04]  /*13120*/  LDL R2, [R1+0x6c0] ;  /* 0x0006c00001027983 */ /* 0x000ee80000100800 */
[----:B----4-:R0:W-:Y:S04]  /*13130*/  @P3 STL [R1+0x6c8], R0 ;  /* 0x0006c80001003387 */ /* 0x0101e80000100800 */
[----:B0-----:R-:W4:Y:S04]  /*13140*/  LDL R0, [R1+0x6bc] ;  /* 0x0006bc0001007983 */ /* 0x001f280000100800 */
[----:B------:R-:W4:Y:S04]  /*13150*/  LDL.LU R3, [R1+0x420] ;  /* 0x0004200001037983 */ /* 0x000f280000300800 */
[----:B------:R-:W4:Y:S04]  /*13160*/  LDL.LU R83, [R1+0x424] ;  /* 0x0004240001537983 */ /* 0x000f280000300800 */
[----:B------:R0:W-:Y:S01]  /*13170*/  @P3 STL [R1+0x6cc], R73 ;  /* 0x0006cc4901003387 */ /* 0x0001e20000100800 */
[----:B------:R-:W-:-:S02]  /*13180*/  ISETP.GT.AND P3, PT, R4, 0x24, PT ;  /* 0x000000240400780c */ /* 0x000fc40003f64270 */
[C---:B------:R-:W-:Y:S01]  /*13190*/  ISETP.GT.AND P5, PT, R4.reuse, 0x21, PT ;  /* 0x000000210400780c */ /* 0x040fe20003fa4270 */
[----:B------:R-:W4:Y:S01]  /*131a0*/  LDL R42, [R1+0x6b8] ;  /* 0x0006b800012a7983 */ /* 0x000f220000100800 */
[----:B------:R-:W-:-:S03]  /*131b0*/  ISETP.GT.AND P0, PT, R4, 0x22, PT ;  /* 0x000000220400780c */ /* 0x000fc60003f04270 */
[----:B------:R-:W4:Y:S04]  /*131c0*/  LDL R72, [R1+0x6b4] ;  /* 0x0006b40001487983 */ /* 0x000f280000100800 */
[----:B0-----:R-:W4:Y:S04]  /*131d0*/  LDL R73, [R1+0x6b0] ;  /* 0x0006b00001497983 */ /* 0x001f280000100800 */
[----:B------:R-:W4:Y:S04]  /*131e0*/  LDL.LU R92, [R1+0x450] ;  /* 0x00045000015c7983 */ /* 0x000f280000300800 */
[----:B------:R-:W4:Y:S04]  /*131f0*/  LDL.LU R86, [R1+0x454] ;  /* 0x0004540001567983 */ /* 0x000f280000300800 */
[----:B------:R-:W4:Y:S04]  /*13200*/  @P5 LDG.E.U16 R80, desc[UR24][R46.64] ;  /* 0x000000182e505981 */ /* 0x000f28000c1e1500 */
[----:B------:R-:W4:Y:S04]  /*13210*/  @P5 LDG.E.U16 R81, desc[UR24][R50.64] ;  /* 0x0000001832515981 */ /* 0x000f28000c1e1500 */
[----:B------:R-:W4:Y:S04]  /*13220*/  @P0 LDG.E.U16 R91, desc[UR24][R44.64] ;  /* 0x000000182c5b0981 */ /* 0x000f28000c1e1500 */
[----:B------:R-:W4:Y:S04]  /*13230*/  LDL.LU.64 R46, [R1+0xad8] ;  /* 0x000ad800012e7983 */ /* 0x000f280000300a00 */
[----:B------:R-:W4:Y:S04]  /*13240*/  LDL R31, [R1+0x6ac] ;  /* 0x0006ac00011f7983 */ /* 0x000f280000100800 */
[----:B------:R-:W4:Y:S04]  /*13250*/  LDL R51, [R1+0x6a8] ;  /* 0x0006a80001337983 */ /* 0x000f280000100800 */
[----:B------:R-:W4:Y:S04]  /*13260*/  LDL.LU.64 R44, [R1+0xad0] ;  /* 0x000ad000012c7983 */ /* 0x000f280000300a00 */
[----:B------:R-:W4:Y:S04]  /*13270*/  @P0 LDG.E.U16 R93, desc[UR24][R34.64] ;  /* 0x00000018225d0981 */ /* 0x000f28000c1e1500 */
[----:B------:R-:W4:Y:S04]  /*13280*/  LDL.LU.64 R34, [R1+0xac8] ;  /* 0x000ac80001227983 */ /* 0x000f280000300a00 */
[----:B--2---:R-:W2:Y:S04]  /*13290*/  @P3 LDG.E.U16 R38, desc[UR24][R40.64] ;  /* 0x0000001828263981 */ /* 0x004ea8000c1e1500 */
[----:B---3--:R-:W3:Y:S04]  /*132a0*/  @P4 LDG.E.U16 R39, desc[UR24][R48.64] ;  /* 0x0000001830274981 */ /* 0x008ee8000c1e1500 */
[----:B------:R-:W2:Y:S04]  /*132b0*/  @P4 LDG.E.U16 R43, desc[UR24][R32.64] ;  /* 0x00000018202b4981 */ /* 0x000ea8000c1e1500 */
[----:B------:R0:W-:Y:S04]  /*132c0*/  STL.64 [R1+0x80], R32 ;  /* 0x0000802001007387 */ /* 0x0001e80000100a00 */
[----:B------:R-:W2:Y:S04]  /*132d0*/  @P3 LDG.E.U16 R2, desc[UR24][R22.64] ;  /* 0x0000001816023981 */ /* 0x000ea8000c1e1500 */
[----:B0-----:R-:W2:Y:S04]  /*132e0*/  LDL.LU.64 R32, [R1+0xac0] ;  /* 0x000ac00001207983 */ /* 0x001ea80000300a00 */
[----:B------:R-:W-:Y:S04]  /*132f0*/  STL.64 [R1+0x70], R40 ;  /* 0x0000702801007387 */ /* 0x000fe80000100a00 */
[----:B------:R0:W-:Y:S01]  /*13300*/  STL.64 [R1+0x78], R48 ;  /* 0x0000783001007387 */ /* 0x0001e20000100a00 */
[----:B------:R-:W-:-:S02]  /*13310*/  ISETP.GT.AND P5, PT, R4, 0x25, PT ;  /* 0x000000250400780c */ /* 0x000fc40003fa4270 */
[----:B------:R-:W-:-:S11]  /*13320*/  ISETP.GT.AND P0, PT, R4, 0x26, PT ;  /* 0x000000260400780c */ /* 0x000fd60003f04270 */
[----:B----4-:R-:W4:Y:S04]  /*13330*/  @P5 LDG.E.U16 R0, desc[UR24][R52.64] ;  /* 0x0000001834005981 */ /* 0x010f28000c1e1500 */
[----:B------:R-:W4:Y:S04]  /*13340*/  @P5 LDG.E.U16 R42, desc[UR24][R20.64] ;  /* 0x00000018142a5981 */ /* 0x000f28000c1e1500 */
[----:B------:R-:W4:Y:S04]  /*13350*/  @P0 LDG.E.U16 R73, desc[UR24][R8.64] ;  /* 0x0000001808490981 */ /* 0x000f28000c1e1500 */
[----:B------:R-:W4:Y:S04]  /*13360*/  @P0 LDG.E.U16 R72, desc[UR24][R10.64] ;  /* 0x000000180a480981 */ /* 0x000f28000c1e1500 */
[----:B---3--:R1:W-:Y:S04]  /*13370*/  @P4 STL [R1+0x67c], R39 ;  /* 0x00067c2701004387 */ /* 0x0083e80000100800 */
[----:B--2---:R-:W-:Y:S04]  /*13380*/  @P4 STL [R1+0x678], R43 ;  /* 0x0006782b01004387 */ /* 0x004fe80000100800 */
[----:B0-----:R-:W2:Y:S04]  /*13390*/  LDL.LU R49, [R1+0x408] ;  /* 0x0004080001317983 */ /* 0x001ea80000300800 */
[----:B------:R-:W3:Y:S04]  /*133a0*/  LDL.LU R41, [R1+0x75c] ;  /* 0x00075c0001297983 */ /* 0x000ee80000300800 */
[----:B-1----:R-:W2:Y:S04]  /*133b0*/  LDL.LU R39, [R1+0x40c] ;  /* 0x00040c0001277983 */ /* 0x002ea80000300800 */
[----:B------:R0:W-:Y:S04]  /*133c0*/  @P3 STL [R1+0x6c4], R38 ;  /* 0x0006c42601003387 */ /* 0x0001e80000100800 */
[----:B0-----:R-:W2:Y:S04]  /*133d0*/  LDL.LU R38, [R1+0x768] ;  /* 0x0007680001267983 */ /* 0x001ea80000300800 */
[----:B------:R-:W3:Y:S04]  /*133e0*/  LDL.LU R48, [R1+0x410] ;  /* 0x0004100001307983 */ /* 0x000ee80000300800 */
[----:B------:R-:W3:Y:S01]  /*133f0*/  LDL.LU R40, [R1+0x76c] ;  /* 0x00076c0001287983 */ /* 0x000ee20000300800 */
[----:B------:R-:W-:-:S03]  /*13400*/  ISETP.GT.AND P4, PT, R4, 0x27, PT ;  /* 0x000000270400780c */ /* 0x000fc60003f84270 */
[----:B------:R-:W3:Y:S04]  /*13410*/  LDL.LU.64 R22, [R1+0xab8] ;  /* 0x000ab80001167983 */ /* 0x000ee80000300a00 */
[----:B------:R0:W-:Y:S04]  /*13420*/  @P3 STL [R1+0x6c0], R2 ;  /* 0x0006c00201003387 */ /* 0x0001e80000100800 */
[----:B------:R-:W3:Y:S04]  /*13430*/  LDL.LU R52, [R1+0xab0] ;  /* 0x000ab00001347983 */ /* 0x000ee80000300800 */
[----:B------:R-:W3:Y:S04]  /*13440*/  LDL R53, [R1+0x6a4] ;  /* 0x0006a40001357983 */ /* 0x000ee80000100800 */
[----:B0-----:R-:W3:Y:S04]  /*13450*/  LDL R2, [R1+0x6a0] ;  /* 0x0006a00001027983 */ /* 0x001ee80000100800 */
[----:B--2---:R-:W2:Y:S04]  /*13460*/  @P4 LDG.E.U16 R51, desc[UR24][R38.64] ;  /* 0x0000001826334981 */ /* 0x004ea8000c1e1500 */
[----:B----4-:R0:W-:Y:S04]  /*13470*/  @P5 STL [R1+0x6bc], R0 ;  /* 0x0006bc0001005387 */ /* 0x0101e80000100800 */
[----:B0-----:R-:W4:Y:S04]  /*13480*/  LDL R0, [R1+0x69c] ;  /* 0x00069c0001007983 */ /* 0x001f280000100800 */
[----:B------:R-:W4:Y:S04]  /*13490*/  LDL.LU.64 R20, [R1+0xaa8] ;  /* 0x000aa80001147983 */ /* 0x000f280000300a00 */
[----:B------:R-:W4:Y:S04]  /*134a0*/  LDL R43, [R1+0x698] ;  /* 0x00069800012b7983 */ /* 0x000f280000100800 */
[----:B------:R0:W-:Y:S04]  /*134b0*/  @P5 STL [R1+0x6b8], R42 ;  /* 0x0006b82a01005387 */ /* 0x0001e80000100800 */
[----:B------:R-:W4:Y:S04]  /*134c0*/  LDL.LU.64 R10, [R1+0xaa0] ;  /* 0x000aa000010a7983 */ /* 0x000f280000300a00 */
[----:B------:R-:W4:Y:S04]  /*134d0*/  LDL.LU.64 R8, [R1+0xa98] ;  /* 0x000a980001087983 */ /* 0x000f280000300a00 */
[----:B0-----:R-:W4:Y:S04]  /*134e0*/  LDL R42, [R1+0x694] ;  /* 0x00069400012a7983 */ /* 0x001f280000100800 */
[----:B------:R0:W-:Y:S04]  /*134f0*/  @P0 STL [R1+0x6b0], R73 ;  /* 0x0006b04901000387 */ /* 0x0001e80000100800 */
[----:B------:R1:W-:Y:S01]  /*13500*/  @P0 STL [R1+0x6b4], R72 ;  /* 0x0006b44801000387 */ /* 0x0003e20000100800 */
[----:B0-----:R-:W-:-:S02]  /*13510*/  IMAD.MOV.U32 R73, RZ, RZ, R49 ;  /* 0x000000ffff497224 */ /* 0x001fc400078e0031 */
[----:B---3--:R-:W-:Y:S02]  /*13520*/  IMAD.MOV.U32 R49, RZ, RZ, R48 ;  /* 0x000000ffff317224 */ /* 0x008fe400078e0030 */
[----:B------:R-:W-:Y:S02]  /*13530*/  IMAD.MOV.U32 R48, RZ, RZ, R40 ;  /* 0x000000ffff307224 */ /* 0x000fe400078e0028 */
[----:B-1----:R-:W-:Y:S02]  /*13540*/  IMAD.MOV.U32 R72, RZ, RZ, R41 ;  /* 0x000000ffff487224 */ /* 0x002fe400078e0029 */
[----:B------:R-:W3:Y:S04]  /*13550*/  LDL R41, [R1+0x690] ;  /* 0x0006900001297983 */ /* 0x000ee80000100800 */
[----:B------:R-:W3:Y:S04]  /*13560*/  @P4 LDG.E.U16 R31, desc[UR24][R48.64] ;  /* 0x00000018301f4981 */ /* 0x000ee8000c1e1500 */
[----:B------:R-:W-:Y:S04]  /*13570*/  STL.64 [R1+0x20], R72 ;  /* 0x0000204801007387 */ /* 0x000fe80000100a00 */
[----:B------:R0:W-:Y:S04]  /*13580*/  STL.64 [R1+0x38], R38 ;  /* 0x0000382601007387 */ /* 0x0001e80000100a00 */
[----:B------:R1:W-:Y:S04]  /*13590*/  STL.64 [R1+0x40], R48 ;  /* 0x0000403001007387 */ /* 0x0003e80000100a00 */
[----:B0-----:R-:W4:Y:S04]  /*135a0*/  LDL.LU R39, [R1+0x770] ;  /* 0x0007700001277983 */ /* 0x001f280000300800 */
[----:B------:R-:W4:Y:S04]  /*135b0*/  LDL.LU R38, [R1+0x7f0] ;  /* 0x0007f00001267983 */ /* 0x000f280000300800 */
[----:B-1----:R-:W4:Y:S04]  /*135c0*/  LDL.LU R49, [R1+0x774] ;  /* 0x0007740001317983 */ /* 0x002f280000300800 */
[----:B------:R-:W4:Y:S04]  /*135d0*/  LDL.LU R48, [R1+0x7f4] ;  /* 0x0007f40001307983 */ /* 0x000f280000300800 */
[----:B--2---:R0:W-:Y:S04]  /*135e0*/  @P4 STL [R1+0x6a8], R51 ;  /* 0x0006a83301004387 */ /* 0x0041e80000100800 */
[----:B0-----:R-:W2:Y:S04]  /*135f0*/  LDL.LU R51, [R1+0x778] ;  /* 0x0007780001337983 */ /* 0x001ea80000300800 */
[----:B------:R-:W2:Y:S01]  /*13600*/  LDL.LU R50, [R1+0x7f8] ;  /* 0x0007f80001327983 */ /* 0x000ea20000300800 */
[----:B------:R-:W-:-:S03]  /*13610*/  ISETP.GT.AND P0, PT, R4, 0x2b, PT ;  /* 0x0000002b0400780c */ /* 0x000fc60003f04270 */
[----:B------:R-:W2:Y:S01]  /*13620*/  LDL R40, [R1+0x68c] ;  /* 0x00068c0001287983 */ /* 0x000ea20000100800 */
[----:B------:R-:W-:-:S09]  /*13630*/  ISETP.GT.AND P3, PT, R4, 0x29, PT ;  /* 0x000000290400780c */ /* 0x000fd20003f64270 */
[----:B------:R-:W2:Y:S04]  /*13640*/  @P0 LDG.E.U16 R53, desc[UR24][R54.64] ;  /* 0x0000001836350981 */ /* 0x000ea8000c1e1500 */
[----:B------:R-:W2:Y:S04]  /*13650*/  @P0 LDG.E.U16 R2, desc[UR24][R60.64] ;  /* 0x000000183c020981 */ /* 0x000ea8000c1e1500 */
[----:B------:R-:W2:Y:S01]  /*13660*/  @P3 LDG.E.U16 R3, desc[UR24][R72.64] ;  /* 0x0000001848033981 */ /* 0x000ea2000c1e1500 */
[----:B------:R-:W-:-:S03]  /*13670*/  ISETP.GT.AND P5, PT, R4, 0x2a, PT ;  /* 0x0000002a0400780c */ /* 0x000fc60003fa4270 */
[----:B------:R-:W2:Y:S04]  /*13680*/  @P3 LDG.E.U16 R83, desc[UR24][R70.64] ;  /* 0x0000001846533981 */ /* 0x000ea8000c1e1500 */
[----:B---3--:R0:W-:Y:S01]  /*13690*/  @P4 STL [R1+0x6ac], R31 ;  /* 0x0006ac1f01004387 */ /* 0x0081e20000100800 */
[----:B------:R-:W-:-:S03]  /*136a0*/  ISETP.GT.AND P4, PT, R4, 0x2c, PT ;  /* 0x0000002c0400780c */ /* 0x000fc60003f84270 */
[----:B------:R-:W3:Y:S04]  /*136b0*/  LDL.LU.64 R72, [R1+0xa90] ;  /* 0x000a900001487983 */ /* 0x000ee80000300a00 */
[----:B------:R-:W3:Y:S04]  /*136c0*/  @P5 LDG.E.U16 R92, desc[UR24][R64.64] ;  /* 0x00000018405c5981 */ /* 0x000ee8000c1e1500 */
[----:B0-----:R-:W3:Y:S04]  /*136d0*/  LDL R31, [R1+0x688] ;  /* 0x00068800011f7983 */ /* 0x001ee80000100800 */
[----:B------:R-:W3:Y:S04]  /*136e0*/  LDL.LU.64 R70, [R1+0xa88] ;  /* 0x000a880001467983 */ /* 0x000ee80000300a00 */
[----:B------:R-:W3:Y:S04]  /*136f0*/  LDL.LU.64 R64, [R1+0xa80] ;  /* 0x000a800001407983 */ /* 0x000ee80000300a00 */
[----:B------:R-:W3:Y:S01]  /*13700*/  @P5 LDG.E.U16 R86, desc[UR24][R62.64] ;  /* 0x000000183e565981 */ /* 0x000ee2000c1e1500 */
[----:B------:R-:W-:-:S03]  /*13710*/  ISETP.GT.AND P3, PT, R4, 0x2d, PT ;  /* 0x0000002d0400780c */ /* 0x000fc60003f64270 */
[----:B----4-:R-:W4:Y:S04]  /*13720*/  @P4 LDG.E.U16 R43, desc[UR24][R48.64] ;  /* 0x00000018302b4981 */ /* 0x010f28000c1e1500 */
[----:B------:R-:W4:Y:S04]  /*13730*/  LDL.LU.64 R62, [R1+0xa78] ;  /* 0x000a7800013e7983 */ /* 0x000f280000300a00 */
[----:B------:R-:W4:Y:S04]  /*13740*/  LDL.LU.64 R54, [R1+0xa70] ;  /* 0x000a700001367983 */ /* 0x000f280000300a00 */
[----:B--2---:R-:W2:Y:S01]  /*13750*/  @P4 LDG.E.U16 R0, desc[UR24][R50.64] ;  /* 0x0000001832004981 */ /* 0x004ea2000c1e1500 */
[----:B------:R-:W-:-:S03]  /*13760*/  ISETP.GT.AND P5, PT, R4, 0x2e, PT ;  /* 0x0000002e0400780c */ /* 0x000fc60003fa4270 */
[----:B------:R-:W4:Y:S04]  /*13770*/  @P3 LDG.E.U16 R41, desc[UR24][R36.64] ;  /* 0x0000001824293981 */ /* 0x000f28000c1e1500 */
[----:B------:R-:W4:Y:S04]  /*13780*/  @P3 LDG.E.U16 R42, desc[UR24][R38.64] ;  /* 0x00000018262a3981 */ /* 0x000f28000c1e1500 */
[----:B------:R0:W-:Y:S04]  /*13790*/  @P0 STL [R1+0x6a4], R53 ;  /* 0x0006a43501000387 */ /* 0x0001e80000100800 */
[----:B------:R-:W4:Y:S04]  /*137a0*/  @P5 LDG.E.U16 R40, desc[UR24][R26.64] ;  /* 0x000000181a285981 */ /* 0x000f28000c1e1500 */
[----:B0-----:R-:W4:Y:S04]  /*137b0*/  LDL.LU R53, [R1+0xa6c] ;  /* 0x000a6c0001357983 */ /* 0x001f280000300800 */
[----:B------:R0:W-:Y:S04]  /*137c0*/  @P0 STL [R1+0x6a0], R2 ;  /* 0x0006a00201000387 */ /* 0x0001e80000100800 */
[----:B0-----:R-:W4:Y:S04]  /*137d0*/  LDL.LU R2, [R1+0xa68] ;  /* 0x000a680001027983 */ /* 0x001f280000300800 */
[----:B------:R-:W-:Y:S04]  /*137e0*/  STL [R1+0x8b4], R60 ;  /* 0x0008b43c01007387 */ /* 0x000fe80000100800 */
[----:B------:R-:W-:Y:S04]  /*137f0*/  STL [R1+0x8b0], R61 ;  /* 0x0008b03d01007387 */ /* 0x000fe80000100800 */
[----:B---3--:R-:W3:Y:S04]  /*13800*/  @P5 LDG.E.U16 R31, desc[UR24][R24.64] ;  /* 0x00000018181f5981 */ /* 0x008ee8000c1e1500 */
[----:B--2---:R0:W-:Y:S04]  /*13810*/  @P4 STL [R1+0x69c], R0 ;  /* 0x00069c0001004387 */ /* 0x0041e80000100800 */
[----:B0-----:R-:W2:Y:S01]  /*13820*/  LDL.LU R0, [R1+0xa64] ;  /* 0x000a640001007983 */ /* 0x001ea20000300800 */
[----:B------:R-:W-:-:S03]  /*13830*/  ISETP.GT.AND P0, PT, R4, 0x2f, PT ;  /* 0x0000002f0400780c */ /* 0x000fc60003f04270 */
[----:B------:R-:W-:Y:S04]  /*13840*/  STL [R1+0x8bc], R50 ;  /* 0x0008bc3201007387 */ /* 0x000fe80000100800 */
[----:B------:R-:W-:Y:S04]  /*13850*/  STL [R1+0x8b8], R51 ;  /* 0x0008b83301007387 */ /* 0x000fe80000100800 */
[----:B------:R-:W-:Y:S04]  /*13860*/  STL [R1+0x8c4], R48 ;  /* 0x0008c43001007387 */ /* 0x000fe80000100800 */
[----:B------:R-:W-:Y:S04]  /*13870*/  STL [R1+0x8c0], R49 ;  /* 0x0008c03101007387 */ /* 0x000fe80000100800 */
[----:B----4-:R-:W-:Y:S04]  /*13880*/  @P4 STL [R1+0x698], R43 ;  /* 0x0006982b01004387 */ /* 0x010fe80000100800 */
[----:B------:R-:W-:Y:S04]  /*13890*/  STL [R1+0x8cc], R38 ;  /* 0x0008cc2601007387 */ /* 0x000fe80000100800 */
[----:B------:R-:W4:Y:S04]  /*138a0*/  @P0 LDG.E.U16 R2, desc[UR24][R12.64] ;  /* 0x000000180c020981 */ /* 0x000f28000c1e1500 */
[----:B------:R-:W-:Y:S04]  /*138b0*/  STL [R1+0x8c8], R39 ;  /* 0x0008c82701007387 */ /* 0x000fe80000100800 */
[----:B------:R-:W-:Y:S04]  /*138c0*/  STL [R1+0x8d4], R36 ;  /* 0x0008d42401007387 */ /* 0x000fe80000100800 */
[----:B------:R-:W-:Y:S04]  /*138d0*/  STL [R1+0x8d0], R37 ;  /* 0x0008d02501007387 */ /* 0x000fe80000100800 */
[----:B------:R-:W-:Y:S04]  /*138e0*/  @P3 STL [R1+0x690], R41 ;  /* 0x0006902901003387 */ /* 0x000fe80000100800 */
[----:B------:R-:W-:Y:S04]  /*138f0*/  @P3 STL [R1+0x694], R42 ;  /* 0x0006942a01003387 */ /* 0x000fe80000100800 */
[----:B------:R-:W-:Y:S04]  /*13900*/  STL [R1+0x8dc], R26 ;  /* 0x0008dc1a01007387 */ /* 0x000fe80000100800 */
[----:B------:R-:W-:Y:S01]  /*13910*/  STL [R1+0x8d8], R27 ;  /* 0x0008d81b01007387 */ /* 0x000fe20000100800 */
[----:B------:R-:W-:-:S03]  /*13920*/  ISETP.GT.AND P4, PT, R4, 0x31, PT ;  /* 0x000000310400780c */ /* 0x000fc60003f84270 */
[----:B------:R-:W-:Y:S04]  /*13930*/  STL [R1+0x8e4], R24 ;  /* 0x0008e41801007387 */ /* 0x000fe80000100800 */
[----:B------:R-:W-:Y:S04]  /*13940*/  STL [R1+0x8e0], R25 ;  /* 0x0008e01901007387 */ /* 0x000fe80000100800 */
[----:B---3--:R-:W-:Y:S01]  /*13950*/  @P5 STL [R1+0x688], R31 ;  /* 0x0006881f01005387 */ /* 0x008fe20000100800 */
[----:B------:R-:W-:-:S03]  /*13960*/  ISETP.GT.AND P3, PT, R4, 0x32, PT ;  /* 0x000000320400780c */ /* 0x000fc60003f64270 */
[----:B------:R-:W-:Y:S01]  /*13970*/  @P5 STL [R1+0x68c], R40 ;  /* 0x00068c2801005387 */ /* 0x000fe20000100800 */
[----:B------:R-:W-:Y:S02]  /*13980*/  ISETP.GT.AND P5, PT, R4, 0x33, PT ;  /* 0x000000330400780c */ /* 0x000fe40003fa4270 */
[----:B------:R-:W-:Y:S02]  /*13990*/  PRMT R82, RZ, 0x7610, R82 ;  /* 0x00007610ff527816 */ /* 0x000fe40000000052 */
[----:B------:R-:W-:Y:S02]  /*139a0*/  PRMT R85, RZ, 0x7610, R85 ;  /* 0x00007610ff557816 */ /* 0x000fe40000000055 */
[----:B------:R-:W-:Y:S02]  /*139b0*/  PRMT R30, RZ, 0x7610, R30 ;  /* 0x00007610ff1e7816 */ /* 0x000fe4000000001e */
[----:B------:R-:W-:Y:S01]  /*139c0*/  PRMT R29, RZ, 0x7610, R29 ;  /* 0x00007610ff1d7816 */ /* 0x000fe2000000001d */
[----:B------:R-:W3:Y:S01]  /*139d0*/  @P4 LDG.E.U16 R82, desc[UR24][R76.64] ;  /* 0x000000184c524981 */ /* 0x000ee2000c1e1500 */
[----:B------:R-:W-:-:S02]  /*139e0*/  PRMT R87, RZ, 0x7610, R87 ;  /* 0x00007610ff577816 */ /* 0x000fc40000000057 */
[----:B------:R-:W-:Y:S01]  /*139f0*/  PRMT R88, RZ, 0x7610, R88 ;  /* 0x00007610ff587816 */ /* 0x000fe20000000058 */
[----:B------:R-:W3:Y:S01]  /*13a00*/  @P4 LDG.E.U16 R85, desc[UR24][R74.64] ;  /* 0x000000184a554981 */ /* 0x000ee2000c1e1500 */
[C---:B------:R-:W-:Y:S02]  /*13a10*/  ISETP.GT.AND P4, PT, R4.reuse, 0x35, PT ;  /* 0x000000350400780c */ /* 0x040fe40003f84270 */
[----:B------:R-:W-:Y:S01]  /*13a20*/  PRMT R28, RZ, 0x7610, R28 ;  /* 0x00007610ff1c7816 */ /* 0x000fe2000000001c */
[----:B------:R-:W3:Y:S04]  /*13a30*/  @P5 LDG.E.U16 R30, desc[UR24][R58.64] ;  /* 0x000000183a1e5981 */ /* 0x000ee8000c1e1500 */
[----:B------:R-:W3:Y:S01]  /*13a40*/  @P5 LDG.E.U16 R29, desc[UR24][R56.64] ;  /* 0x00000018381d5981 */ /* 0x000ee2000c1e1500 */
[----:B------:R-:W-:-:S03]  /*13a50*/  ISETP.GT.AND P5, PT, R4, 0x37, PT ;  /* 0x000000370400780c */ /* 0x000fc60003fa4270 */
[----:B------:R-:W3:Y:S01]  /*13a60*/  @P3 LDG.E.U16 R87, desc[UR24][R68.64] ;  /* 0x0000001844573981 */ /* 0x000ee2000c1e1500 */
[----:B------:R-:W-:-:S03]  /*13a70*/  PRMT R19, RZ, 0x7610, R19 ;  /* 0x00007610ff137816 */ /* 0x000fc60000000013 */
[----:B------:R-:W3:Y:S01]  /*13a80*/  @P3 LDG.E.U16 R88, desc[UR24][R66.64] ;  /* 0x0000001842583981 */ /* 0x000ee2000c1e1500 */
[----:B------:R-:W-:Y:S02]  /*13a90*/  ISETP.GT.AND P3, PT, R4, 0x36, PT ;  /* 0x000000360400780c */ /* 0x000fe40003f64270 */
[----:B------:R-:W-:Y:S02]  /*13aa0*/  PRMT R18, RZ, 0x7610, R18 ;  /* 0x00007610ff127816 */ /* 0x000fe40000000012 */
[----:B------:R-:W-:Y:S02]  /*13ab0*/  PRMT R5, RZ, 0x7610, R5 ;  /* 0x00007610ff057816 */ /* 0x000fe40000000005 */
[----:B------:R-:W-:Y:S02]  /*13ac0*/  PRMT R7, RZ, 0x7610, R7 ;  /* 0x00007610ff077816 */ /* 0x000fe40000000007 */
[----:B------:R-:W-:Y:S01]  /*13ad0*/  PRMT R6, RZ, 0x7610, R6 ;  /* 0x00007610ff067816 */ /* 0x000fe20000000006 */
[----:B------:R-:W3:Y:S01]  /*13ae0*/  @P4 LDG.E.U16 R18, desc[UR24][R34.64] ;  /* 0x0000001822124981 */ /* 0x000ee2000c1e1500 */
[----:B------:R-:W-:-:S03]  /*13af0*/  PRMT R17, RZ, 0x7610, R17 ;  /* 0x00007610ff117816 */ /* 0x000fc60000000011 */
[----:B------:R-:W3:Y:S01]  /*13b00*/  @P5 LDG.E.U16 R5, desc[UR24][R8.64] ;  /* 0x0000001808055981 */ /* 0x000ee2000c1e1500 */
[----:B------:R-:W-:-:S03]  /*13b10*/  PRMT R16, RZ, 0x7610, R16 ;  /* 0x00007610ff107816 */ /* 0x000fc60000000010 */
[----:B------:R-:W3:Y:S04]  /*13b20*/  @P3 LDG.E.U16 R7, desc[UR24][R20.64] ;  /* 0x0000001814073981 */ /* 0x000ee8000c1e1500 */
[----:B------:R-:W3:Y:S04]  /*13b30*/  @P5 LDG.E.U16 R6, desc[UR24][R10.64] ;  /* 0x000000180a065981 */ /* 0x000ee8000c1e1500 */
[----:B------:R-:W3:Y:S04]  /*13b40*/  @P4 LDG.E.U16 R17, desc[UR24][R32.64] ;  /* 0x0000001820114981 */ /* 0x000ee8000c1e1500 */
[----:B------:R-:W3:Y:S04]  /*13b50*/  @P3 LDG.E.U16 R16, desc[UR24][R22.64] ;  /* 0x0000001816103981 */ /* 0x000ee8000c1e1500 */
[----:B--2---:R-:W2:Y:S01]  /*13b60*/  @P0 LDG.E.U16 R0, desc[UR24][R14.64] ;  /* 0x000000180e000981 */ /* 0x004ea2000c1e1500 */
[----:B------:R-:W-:-:S13]  /*13b70*/  ISETP.GT.AND P0, PT, R4, 0x34, PT ;  /* 0x000000340400780c */ /* 0x000fda0003f04270 */
[----:B------:R-:W3:Y:S04]  /*13b80*/  @P0 LDG.E.U16 R28, desc[UR24][R46.64] ;  /* 0x000000182e1c0981 */ /* 0x000ee8000c1e1500 */
[----:B------:R-:W3:Y:S04]  /*13b90*/  @P0 LDG.E.U16 R19, desc[UR24][R44.64] ;  /* 0x000000182c130981 */ /* 0x000ee8000c1e1500 */
[----:B--2---:R0:W-:Y:S04]  /*13ba0*/  STL [R1+0x684], R0 ;  /* 0x0006840001007387 */ /* 0x0041e80000100800 */
[----:B0-----:R-:W2:Y:S04]  /*13bb0*/  LDL.LU R0, [R1+0xa60] ;  /* 0x000a600001007983 */ /* 0x001ea80000300800 */
[----:B------:R-:W-:Y:S04]  /*13bc0*/  STL [R1+0x8ec], R14 ;  /* 0x0008ec0e01007387 */ /* 0x000fe80000100800 */
[----:B------:R-:W-:Y:S04]  /*13bd0*/  STL [R1+0x8e8], R15 ;  /* 0x0008e80f01007387 */ /* 0x000fe80000100800 */
[----:B----4-:R0:W-:Y:S04]  /*13be0*/  STL [R1+0x680], R2 ;  /* 0x0006800201007387 */ /* 0x0101e80000100800 */
[----:B0-----:R-:W4:Y:S04]  /*13bf0*/  LDL.LU R2, [R1+0xa5c] ;  /* 0x000a5c0001027983 */ /* 0x001f280000300800 */
        /* <DEDUP_REMOVED lines=25> */
[----:B---3--:R-:W-:Y:S04]  /*13d90*/  STL [R1+0x418], R30 ;  /* 0x0004181e01007387 */ /* 0x008fe80000100800 */
        /* <DEDUP_REMOVED lines=11> */
[----:B------:R0:W-:Y:S04]  /*13e50*/  STL [R1+0x3f4], R5 ;  /* 0x0003f40501007387 */ /* 0x0001e80000100800 */
[----:B0-----:R-:W3:Y:S04]  /*13e60*/  LDL.LU R5, [R1+0x81c] ;  /* 0x00081c0001057983 */ /* 0x001ee80000300800 */
[----:B------:R0:W-:Y:S04]  /*13e70*/  STL [R1+0x3fc], R7 ;  /* 0x0003fc0701007387 */ /* 0x0001e80000100800 */
[----:B0-----:R-:W2:Y:S04]  /*13e80*/  LDL.LU R7, [R1+0x800] ;  /* 0x0008000001077983 */ /* 0x001ea80000300800 */
[----:B------:R0:W-:Y:S04]  /*13e90*/  STL [R1+0x3f8], R6 ;  /* 0x0003f80601007387 */ /* 0x0001e80000100800 */
[----:B------:R1:W-:Y:S04]  /*13ea0*/  STL [R1+0x404], R17 ;  /* 0x0004041101007387 */ /* 0x0003e80000100800 */
[----:B0-----:R-:W2:Y:S04]  /*13eb0*/  LDL.LU R6, [R1+0x820] ;  /* 0x0008200001067983 */ /* 0x001ea80000300800 */
[----:B-1----:R-:W2:Y:S04]  /*13ec0*/  LDL.LU R17, [R1+0x804] ;  /* 0x0008040001117983 */ /* 0x002ea80000300800 */
[----:B------:R0:W-:Y:S04]  /*13ed0*/  STL [R1+0x400], R16 ;  /* 0x0004001001007387 */ /* 0x0001e80000100800 */
[----:B0-----:R-:W2:Y:S04]  /*13ee0*/  LDL.LU R16, [R1+0x824] ;  /* 0x0008240001107983 */ /* 0x001ea80000300800 */
[----:B------:R-:W2:Y:S04]  /*13ef0*/  LDL.LU R19, [R1+0x808] ;  /* 0x0008080001137983 */ /* 0x000ea80000300800 */
[----:B------:R-:W2:Y:S04]  /*13f00*/  LDL.LU R18, [R1+0x828] ;  /* 0x0008280001127983 */ /* 0x000ea80000300800 */
[----:B------:R-:W2:Y:S04]  /*13f10*/  LDL.LU R29, [R1+0x80c] ;  /* 0x00080c00011d7983 */ /* 0x000ea80000300800 */
[----:B------:R-:W2:Y:S04]  /*13f20*/  LDL.LU R28, [R1+0x82c] ;  /* 0x00082c00011c7983 */ /* 0x000ea80000300800 */
[----:B------:R-:W3:Y:S04]  /*13f30*/  LDL.LU R31, [R1+0x810] ;  /* 0x00081000011f7983 */ /* 0x000ee80000300800 */
[----:B------:R-:W3:Y:S01]  /*13f40*/  LDL.LU R30, [R1+0x830] ;  /* 0x00083000011e7983 */ /* 0x000ee20000300800 */
[----:B------:R-:W-:-:S02]  /*13f50*/  ISETP.GT.AND P4, PT, R4, 0x3a, PT ;  /* 0x0000003a0400780c */ /* 0x000fc40003f84270 */
[----:B------:R-:W-:Y:S01]  /*13f60*/  ISETP.GT.AND P0, PT, R4, 0x39, PT ;  /* 0x000000390400780c */ /* 0x000fe20003f04270 */
[----:B------:R-:W4:Y:S01]  /*13f70*/  LDL.LU R41, [R1+0x814] ;  /* 0x0008140001297983 */ /* 0x000f220000300800 */
[----:B------:R-:W-:-:S03]  /*13f80*/  PRMT R89, RZ, 0x7610, R89 ;  /* 0x00007610ff597816 */ /* 0x000fc60000000059 */
[----:B------:R-:W4:Y:S04]  /*13f90*/  LDL.LU R40, [R1+0x834] ;  /* 0x0008340001287983 */ /* 0x000f280000300800 */
[----:B------:R-:W4:Y:S01]  /*13fa0*/  LDL.LU R43, [R1+0x818] ;  /* 0x00081800012b7983 */ /* 0x000f220000300800 */
[----:B------:R-:W-:-:S03]  /*13fb0*/  ISETP.GT.AND P6, PT, R4, 0x3b, PT ;  /* 0x0000003b0400780c */ /* 0x000fc60003fc4270 */
[----:B------:R-:W4:Y:S01]  /*13fc0*/  LDL.LU R42, [R1+0x838] ;  /* 0x00083800012a7983 */ /* 0x000f220000300800 */
[----:B------:R-:W-:-:S03]  /*13fd0*/  PRMT R90, RZ, 0x7610, R90 ;  /* 0x00007610ff5a7816 */ /* 0x000fc6000000005a */
[----:B------:R-:W-:Y:S04]  /*13fe0*/  STL [R1+0x978], R8 ;  /* 0x0009780801007387 */ /* 0x000fe80000100800 */
[----:B------:R-:W-:Y:S04]  /*13ff0*/  STL [R1+0x974], R9 ;  /* 0x0009740901007387 */ /* 0x000fe80000100800 */
[----:B------:R-:W-:Y:S04]  /*14000*/  STL [R1+0x980], R64 ;  /* 0x0009804001007387 */ /* 0x000fe80000100800 */
[----:B------:R0:W4:Y:S04]  /*14010*/  @P4 LDG.E.U16 R89, desc[UR24][R64.64] ;  /* 0x0000001840594981 */ /* 0x000128000c1e1500 */
[----:B------:R0:W-:Y:S01]  /*14020*/  STL [R1+0x97c], R65 ;  /* 0x00097c4101007387 */ /* 0x0001e20000100800 */
[----:B------:R-:W-:-:S03]  /*14030*/  ISETP.GT.AND P5, PT, R4, 0x3d, PT ;  /* 0x0000003d0400780c */ /* 0x000fc60003fa4270 */
[----:B------:R1:W4:Y:S01]  /*14040*/  @P0 LDG.E.U16 R90, desc[UR24][R70.64] ;  /* 0x00000018465a0981 */ /* 0x000322000c1e1500 */
[----:B0-----:R-:W-:-:S03]  /*14050*/  PRMT R65, RZ, 0x7610, R65 ;  /* 0x00007610ff417816 */ /* 0x001fc60000000041 */
[----:B------:R0:W-:Y:S01]  /*14060*/  STL [R1+0x988], R62 ;  /* 0x0009883e01007387 */ /* 0x0001e20000100800 */
[----:B-1----:R-:W-:-:S03]  /*14070*/  PRMT R70, RZ, 0x7610, R70 ;  /* 0x00007610ff467816 */ /* 0x002fc60000000046 */
[----:B------:R-:W4:Y:S04]  /*14080*/  @P4 LDG.E.U16 R65, desc[UR24][R62.64] ;  /* 0x000000183e414981 */ /* 0x000f28000c1e1500 */
[----:B------:R1:W4:Y:S04]  /*14090*/  @P6 LDG.E.U16 R70, desc[UR24][R52.64] ;  /* 0x0000001834466981 */ /* 0x000328000c1e1500 */
[----:B0-----:R-:W4:Y:S04]  /*140a0*/  LDL.LU R62, [R1+0x7fc] ;  /* 0x0007fc00013e7983 */ /* 0x001f280000300800 */
[----:B------:R-:W-:Y:S04]  /*140b0*/  STL [R1+0x984], R63 ;  /* 0x0009843f01007387 */ /* 0x000fe80000100800 */
[----:B------:R-:W-:Y:S04]  /*140c0*/  STL [R1+0x990], R54 ;  /* 0x0009903601007387 */ /* 0x000fe80000100800 */
[----:B------:R-:W-:Y:S04]  /*140d0*/  STL [R1+0x98c], R55 ;  /* 0x00098c3701007387 */ /* 0x000fe80000100800 */
[----:B------:R1:W-:Y:S01]  /*140e0*/  STL [R1+0x998], R52 ;  /* 0x0009983401007387 */ /* 0x0003e20000100800 */
[----:B------:R-:W-:-:S02]  /*140f0*/  PRMT R8, RZ, 0x7610, R8 ;  /* 0x00007610ff087816 */ /* 0x000fc40000000008 */
[----:B-1----:R-:W-:-:S04]  /*14100*/  PRMT R52, RZ, 0x7610, R52 ;  /* 0x00007610ff347816 */ /* 0x002fc80000000034 */
[----:B--2---:R-:W2:Y:S04]  /*14110*/  @P5 LDG.E.U16 R8, desc[UR24][R28.64] ;  /* 0x000000181c085981 */ /* 0x004ea8000c1e1500 */
[----:B---3--:R-:W3:Y:S01]  /*14120*/  @P5 LDG.E.U16 R52, desc[UR24][R30.64] ;  /* 0x000000181e345981 */ /* 0x008ee2000c1e1500 */
[----:B------:R-:W-:Y:S02]  /*14130*/  ISETP.GT.AND P3, PT, R4, 0x3c, PT ;  /* 0x0000003c0400780c */ /* 0x000fe40003f64270 */
[----:B------:R-:W-:Y:S01]  /*14140*/  PRMT R64, RZ, 0x7610, R64 ;  /* 0x00007610ff407816 */ /* 0x000fe20000000040 */
[----:B------:R0:W-:Y:S05]  /*14150*/  STL [R1+0x994], R53 ;  /* 0x0009943501007387 */ /* 0x0001ea0000100800 */
[----:B------:R1:W2:Y:S01]  /*14160*/  @P6 LDG.E.U16 R64, desc[UR24][R54.64] ;  /* 0x0000001836406981 */ /* 0x0002a2000c1e1500 */
[----:B0-----:R-:W-:-:S02]  /*14170*/  PRMT R53, RZ, 0x7610, R53 ;  /* 0x00007610ff357816 */ /* 0x001fc40000000035 */
[----:B-1----:R-:W-:Y:S01]  /*14180*/  PRMT R54, RZ, 0x7610, R54 ;  /* 0x00007610ff367816 */ /* 0x002fe20000000036 */
[----:B----4-:R-:W-:Y:S04]  /*14190*/  STL [R1+0x9a0], R42 ;  /* 0x0009a02a01007387 */ /* 0x010fe80000100800 */
[----:B------:R0:W-:Y:S04]  /*141a0*/  STL [R1+0x99c], R43 ;  /* 0x00099c2b01007387 */ /* 0x0001e80000100800 */
[----:B------:R-:W4:Y:S04]  /*141b0*/  @P3 LDG.E.U16 R54, desc[UR24][R42.64] ;  /* 0x000000182a363981 */ /* 0x000f28000c1e1500 */
[----:B------:R1:W4:Y:S04]  /*141c0*/  @P3 LDG.E.U16 R53, desc[UR24][R40.64] ;  /* 0x0000001828353981 */ /* 0x000328000c1e1500 */
[----:B0-----:R-:W4:Y:S04]  /*141d0*/  LDL R43, [R1+0x464] ;  /* 0x00046400012b7983 */ /* 0x001f280000100800 */
[----:B------:R-:W4:Y:S04]  /*141e0*/  LDL R42, [R1+0x468] ;  /* 0x00046800012a7983 */ /* 0x000f280000100800 */
[----:B------:R-:W-:Y:S04]  /*141f0*/  STL [R1+0x9a8], R40 ;  /* 0x0009a82801007387 */ /* 0x000fe80000100800 */
[----:B------:R1:W-:Y:S02]  /*14200*/  STL [R1+0x9a4], R41 ;  /* 0x0009a42901007387 */ /* 0x0003e40000100800 */
[----:B-1----:R-:W-:-:S02]  /*14210*/  PRMT R41, RZ, 0x7610, R41 ;  /* 0x00007610ff297816 */ /* 0x002fc40000000029 */
[----:B---3--:R-:W-:Y:S04]  /*14220*/  STL [R1+0x9f0], R52 ;  /* 0x0009f03401007387 */ /* 0x008fe80000100800 */
[----:B------:R-:W-:Y:S04]  /*14230*/  STL [R1+0x9b0], R30 ;  /* 0x0009b01e01007387 */ /* 0x000fe80000100800 */
[----:B------:R0:W-:Y:S04]  /*14240*/  STL [R1+0x9ac], R31 ;  /* 0x0009ac1f01007387 */ /* 0x0001e80000100800 */
[----:B------:R-:W3:Y:S04]  /*14250*/  LDL R40, [R1+0x484] ;  /* 0x0004840001287983 */ /* 0x000ee80000100800 */
[----:B0-----:R-:W3:Y:S04]  /*14260*/  LDL R31, [R1+0x488] ;  /* 0x00048800011f7983 */ /* 0x001ee80000100800 */
[----:B------:R-:W-:Y:S04]  /*14270*/  STL.S16 [R1+0x3d8], R41 ;  /* 0x0003d82901007387 */ /* 0x000fe80000100600 */
[----:B--2---:R-:W-:Y:S04]  /*14280*/  STL [R1+0x9f4], R8 ;  /* 0x0009f40801007387 */ /* 0x004fe80000100800 */
[----:B------:R0:W-:Y:S04]  /*14290*/  STL [R1+0x9b8], R28 ;  /* 0x0009b81c01007387 */ /* 0x0001e80000100800 */
[----:B0-----:R-:W2:Y:S01]  /*142a0*/  LDL.LU R28, [R1+0x3d8] ;  /* 0x0003d800011c7983 */ /* 0x001ea20000300800 */
[----:B------:R-:W0:Y:S01]  /*142b0*/  S2R R63, SR_TID.X ;  /* 0x00000000003f7919 */ /* 0x000e220000002100 */
[----:B------:R-:W-:-:S06]  /*142c0*/  PRMT R84, RZ, 0x7610, R84 ;  /* 0x00007610ff547816 */ /* 0x000fcc0000000054 */
[----:B------:R-:W3:Y:S01]  /*142d0*/  @P0 LDG.E.U16 R84, desc[UR24][R72.64] ;  /* 0x0000001848540981 */ /* 0x000ee2000c1e1500 */
[C---:B------:R-:W-:Y:S02]  /*142e0*/  ISETP.GT.AND P0, PT, R4.reuse, 0x3e, PT ;  /* 0x0000003e0400780c */ /* 0x040fe40003f04270 */
[----:B------:R-:W-:Y:S02]  /*142f0*/  ISETP.GT.AND P4, PT, R4, 0x3f, PT ;  /* 0x0000003f0400780c */ /* 0x000fe40003f84270 */
[----:B------:R-:W-:Y:S02]  /*14300*/  PRMT R30, RZ, 0x7610, R30 ;  /* 0x00007610ff1e7816 */ /* 0x000fe4000000001e */
[----:B------:R-:W-:Y:S02]  /*14310*/  PRMT R9, RZ, 0x7610, R9 ;  /* 0x00007610ff097816 */ /* 0x000fe40000000009 */
[----:B------:R-:W-:-:S05]  /*14320*/  PRMT R0, RZ, 0x7610, R0 ;  /* 0x00007610ff007816 */ /* 0x000fca0000000000 */
[----:B------:R-:W3:Y:S04]  /*14330*/  @P0 LDG.E.U16 R30, desc[UR24][R16.64] ;  /* 0x00000018101e0981 */ /* 0x000ee8000c1e1500 */
[----:B------:R-:W3:Y:S01]  /*14340*/  @P4 LDG.E.U16 R9, desc[UR24][R6.64] ;  /* 0x0000001806094981 */ /* 0x000ee2000c1e1500 */
[----:B0-----:R-:W-:-:S04]  /*14350*/  LOP3.LUT R63, R63, 0x3f, RZ, 0xc0, !PT ;  /* 0x0000003f3f3f7812 */ /* 0x001fc800078ec0ff */
[----:B------:R-:W-:Y:S01]  /*14360*/  ISETP.GE.AND P6, PT, R63, R4, PT ;  /* 0x000000043f00720c */ /* 0x000fe20003fc6270 */
[----:B------:R-:W-:Y:S02]  /*14370*/  IMAD.MOV.U32 R4, RZ, RZ, R5 ;  /* 0x000000ffff047224 */ /* 0x000fe400078e0005 */
[----:B------:R-:W-:-:S05]  /*14380*/  IMAD.MOV.U32 R5, RZ, RZ, R62 ;  /* 0x000000ffff057224 */ /* 0x000fca00078e003e */
[----:B------:R-:W3:Y:S04]  /*14390*/  @P4 LDG.E.U16 R0, desc[UR24][R4.64] ;  /* 0x0000001804004981 */ /* 0x000ee8000c1e1500 */
[----:B--2---:R-:W2:Y:S04]  /*143a0*/  @P0 LDG.E.U16 R28, desc[UR24][R18.64] ;  /* 0x00000018121c0981 */ /* 0x004ea8000c1e1500 */
[----:B------:R-:W-:Y:S01]  /*143b0*/  STL [R1+0x9b4], R29 ;  /* 0x0009b41d01007387 */ /* 0x000fe20000100800 */
[----:B------:R-:W-:Y:S01]  /*143c0*/  PRMT R71, RZ, 0x7610, R71 ;  /* 0x00007610ff477816 */ /* 0x000fe20000000047 */
[----:B----4-:R-:W-:Y:S01]  /*143d0*/  @!P6 IMAD.MOV.U32 R52, RZ, RZ, R42 ;  /* 0x000000ffff34e224 */ /* 0x010fe200078e002a */
[----:B------:R-:W-:Y:S06]  /*143e0*/  BAR.SYNC.DEFER_BLOCKING 0x0 ;  /* 0x0000000000007b1d */ /* 0x000fec0000010000 */
[----:B--2---:R-:W-:Y:S04]  /*143f0*/  STL [R1+0x9c4], R28 ;  /* 0x0009c41c01007387 */ /* 0x004fe80000100800 */
[----:B------:R-:W-:Y:S04]  /*14400*/  STL [R1+0x9c0], R18 ;  /* 0x0009c01201007387 */ /* 0x000fe80000100800 */
[----:B------:R-:W-:Y:S04]  /*14410*/  STL [R1+0x9bc], R19 ;  /* 0x0009bc1301007387 */ /* 0x000fe80000100800 */
[----:B---3--:R-:W-:Y:S04]  /*14420*/  STL [R1+0x9d0], R30 ;  /* 0x0009d01e01007387 */ /* 0x008fe80000100800 */
[----:B------:R-:W-:Y:S04]  /*14430*/  STL [R1+0x9cc], R16 ;  /* 0x0009cc1001007387 */ /* 0x000fe80000100800 */
[----:B------:R-:W-:Y:S04]  /*14440*/  STL [R1+0x3e8], R54 ;  /* 0x0003e83601007387 */ /* 0x000fe80000100800 */
[----:B------:R-:W-:Y:S04]  /*14450*/  STL [R1+0x9c8], R17 ;  /* 0x0009c81101007387 */ /* 0x000fe80000100800 */
[----:B------:R-:W-:Y:S04]  /*14460*/  STL [R1+0x9dc], R9 ;  /* 0x0009dc0901007387 */ /* 0x000fe80000100800 */
[----:B------:R0:W-:Y:S04]  /*14470*/  STL [R1+0x3e4], R53 ;  /* 0x0003e43501007387 */ /* 0x0001e80000100800 */
[----:B------:R-:W-:Y:S04]  /*14480*/  STL [R1+0x9d8], R6 ;  /* 0x0009d80601007387 */ /* 0x000fe80000100800 */
[----:B------:R1:W-:Y:S04]  /*14490*/  STL [R1+0x9d4], R7 ;  /* 0x0009d40701007387 */ /* 0x0003e80000100800 */
[----:B------:R-:W-:Y:S01]  /*144a0*/  STL [R1+0x9e8], R0 ;  /* 0x0009e80001007387 */ /* 0x000fe20000100800 */
[----:B0-----:R-:W-:-:S03]  /*144b0*/  @!P6 IMAD.MOV.U32 R53, RZ, RZ, R43 ;  /* 0x000000ffff35e224 */ /* 0x001fc600078e002b */
[----:B------:R-:W-:Y:S04]  /*144c0*/  STL [R1+0x9e4], R4 ;  /* 0x0009e40401007387 */ /* 0x000fe80000100800 */
[----:B------:R0:W-:Y:S04]  /*144d0*/  STL [R1+0x9e0], R5 ;  /* 0x0009e00501007387 */ /* 0x0001e80000100800 */
[----:B-1----:R-:W2:Y:S04]  /*144e0*/  LDL R7, [R1+0x4a4] ;  /* 0x0004a40001077983 */ /* 0x002ea80000100800 */
[----:B------:R-:W3:Y:S04]  /*144f0*/  LDL R6, [R1+0x4a8] ;  /* 0x0004a80001067983 */ /* 0x000ee80000100800 */
[----:B------:R-:W4:Y:S01]  /*14500*/  @!P6 LDG.E.U16 R71, desc[UR24][R52.64] ;  /* 0x000000183447e981 */ /* 0x000f22000c1e1500 */
[----:B------:R-:W-:Y:S01]  /*14510*/  PRMT R10, RZ, 0x7610, R10 ;  /* 0x00007610ff0a7816 */ /* 0x000fe2000000000a */
[----:B------:R-:W-:-:S02]  /*14520*/  @!P6 IMAD.MOV.U32 R18, RZ, RZ, R31 ;  /* 0x000000ffff12e224 */ /* 0x000fc400078e001f */
[----:B------:R-:W-:Y:S01]  /*14530*/  @!P6 IMAD.MOV.U32 R19, RZ, RZ, R40 ;  /* 0x000000ffff13e224 */ /* 0x000fe200078e0028 */
[----:B------:R-:W-:Y:S01]  /*14540*/  PRMT R11, RZ, 0x7610, R11 ;  /* 0x00007610ff0b7816 */ /* 0x000fe2000000000b */
[----:B------:R-:W4:Y:S04]  /*14550*/  LDL R16, [R1+0x4c4] ;  /* 0x0004c40001107983 */ /* 0x000f280000100800 */
[----:B------:R2:W4:Y:S04]  /*14560*/  @!P6 LDG.E.U16 R10, desc[UR24][R18.64] ;  /* 0x00000018120ae981 */ /* 0x000528000c1e1500 */
[----:B------:R-:W4:Y:S04]  /*14570*/  LDL R9, [R1+0x4c8] ;  /* 0x0004c80001097983 */ /* 0x000f280000100800 */
[----:B------:R-:W4:Y:S04]  /*14580*/  LDL.LU R42, [R1+0x2b0] ;  /* 0x0002b000012a7983 */ /* 0x000f280000300800 */
[----:B------:R-:W4:Y:S01]  /*14590*/  LDL.LU R62, [R1+0x2b4] ;  /* 0x0002b400013e7983 */ /* 0x000f220000300800 */
[----:B--2---:R-:W-:-:S02]  /*145a0*/  @!P6 IMAD.MOV.U32 R19, RZ, RZ, R7 ;  /* 0x000000ffff13e224 */ /* 0x004fc400078e0007 */
[----:B---3--:R-:W-:Y:S01]  /*145b0*/  @!P6 IMAD.MOV.U32 R18, RZ, RZ, R6 ;  /* 0x000000ffff12e224 */ /* 0x008fe200078e0006 */
[----:B----4-:R-:W-:Y:S04]  /*145c0*/  STL [R1+0x9ec], R71 ;  /* 0x0009ec4701007387 */ /* 0x010fe80000100800 */
[----:B------:R-:W2:Y:S04]  /*145d0*/  @!P6 LDG.E.U16 R11, desc[UR24][R18.64] ;  /* 0x00000018120be981 */ /* 0x000ea8000c1e1500 */
[----:B0-----:R-:W3:Y:S04]  /*145e0*/  LDL R5, [R1+0x4e4] ;  /* 0x0004e40001057983 */ /* 0x001ee80000100800 */
[----:B------:R-:W4:Y:S04]  /*145f0*/  LDL R4, [R1+0x4e8] ;  /* 0x0004e80001047983 */ /* 0x000f280000100800 */
[----:B------:R-:W3:Y:S04]  /*14600*/  LDL R8, [R1+0x504] ;  /* 0x0005040001087983 */ /* 0x000ee80000100800 */
[----:B------:R-:W3:Y:S04]  /*14610*/  LDL R0, [R1+0x508] ;  /* 0x0005080001007983 */ /* 0x000ee80000100800 */
[----:B------:R-:W3:Y:S04]  /*14620*/  LDL.LU R53, [R1+0x2b8] ;  /* 0x0002b80001357983 */ /* 0x000ee80000300800 */
[----:B------:R4:W-:Y:S04]  /*14630*/  STL [R1+0x9f8], R10 ;  /* 0x0009f80a01007387 */ /* 0x0009e80000100800 */
[----:B------:R-:W3:Y:S04]  /*14640*/  LDL R7, [R1+0x524] ;  /* 0x0005240001077983 */ /* 0x000ee80000100800 */
[----:B------:R-:W3:Y:S04]  /*14650*/  LDL R6, [R1+0x528] ;  /* 0x0005280001067983 */ /* 0x000ee80000100800 */
[----:B------:R-:W3:Y:S04]  /*14660*/  LDL.LU R55, [R1+0x2bc] ;  /* 0x0002bc0001377983 */ /* 0x000ee80000300800 */
[----:B--2---:R3:W-:Y:S01]  /*14670*/  STL [R1+0x9fc], R11 ;  /* 0x0009fc0b01007387 */ /* 0x0047e20000100800 */
[----:B----4-:R-:W-:-:S02]  /*14680*/  @!P6 IMAD.MOV.U32 R10, RZ, RZ, R4 ;  /* 0x000000ffff0ae224 */ /* 0x010fc400078e0004 */
[----:B---3--:R-:W-:Y:S01]  /*14690*/  @!P6 IMAD.MOV.U32 R11, RZ, RZ, R5 ;  /* 0x000000ffff0be224 */ /* 0x008fe200078e0005 */
[----:B------:R-:W2:Y:S04]  /*146a0*/  LDL R4, [R1+0x548] ;  /* 0x0005480001047983 */ /* 0x000ea80000100800 */
[----:B------:R-:W3:Y:S01]  /*146b0*/  LDL R5, [R1+0x544] ;  /* 0x0005440001057983 */ /* 0x000ee20000100800 */
[----:B------:R-:W-:Y:S02]  /*146c0*/  PRMT R73, RZ, 0x7610, R73 ;  /* 0x00007610ff497816 */ /* 0x000fe40000000049 */
[----:B------:R-:W-:Y:S01]  /*146d0*/  PRMT R20, RZ, 0x7610, R20 ;  /* 0x00007610ff147816 */ /* 0x000fe20000000014 */
[----:B------:R-:W4:Y:S04]  /*146e0*/  LDL.LU R54, [R1+0x2c0] ;  /* 0x0002c00001367983 */ /* 0x000f280000300800 */
[----:B------:R0:W4:Y:S01]  /*146f0*/  @!P6 LDG.E.U16 R73, desc[UR24][R10.64] ;  /* 0x000000180a49e981 */ /* 0x000122000c1e1500 */
[----:B------:R-:W-:Y:S01]  /*14700*/  PRMT R21, RZ, 0x7610, R21 ;  /* 0x00007610ff157816 */ /* 0x000fe20000000015 */
[----:B0-----:R-:W-:-:S02]  /*14710*/  @!P6 IMAD.MOV.U32 R11, RZ, RZ, R8 ;  /* 0x000000ffff0be224 */ /* 0x001fc400078e0008 */
[----:B------:R-:W-:Y:S01]  /*14720*/  @!P6 IMAD.MOV.U32 R10, RZ, RZ, R0 ;  /* 0x000000ffff0ae224 */ /* 0x000fe200078e0000 */
[----:B------:R-:W4:Y:S04]  /*14730*/  LDL R8, [R1+0x564] ;  /* 0x0005640001087983 */ /* 0x000f280000100800 */
[----:B------:R-:W4:Y:S04]  /*14740*/  LDL R0, [R1+0x568] ;  /* 0x0005680001007983 */ /* 0x000f280000100800 */
[----:B------:R0:W4:Y:S04]  /*14750*/  @!P6 LDG.E.U16 R20, desc[UR24][R10.64] ;  /* 0x000000180a14e981 */ /* 0x000128000c1e1500 */
[----:B------:R-:W4:Y:S01]  /*14760*/  LDL.LU R63, [R1+0x2c4] ;  /* 0x0002c400013f7983 */ /* 0x000f220000300800 */
[----:B0-----:R-:W-:-:S02]  /*14770*/  @!P6 IMAD.MOV.U32 R10, RZ, RZ, R6 ;  /* 0x000000ffff0ae224 */ /* 0x001fc400078e0006 */
[----:B------:R-:W-:Y:S01]  /*14780*/  @!P6 IMAD.MOV.U32 R11, RZ, RZ, R7 ;  /* 0x000000ffff0be224 */ /* 0x000fe200078e0007 */
[----:B------:R-:W4:Y:S04]  /*14790*/  LDL R6, [R1+0x588] ;  /* 0x0005880001067983 */ /* 0x000f280000100800 */
[----:B------:R-:W4:Y:S04]  /*147a0*/  LDL R7, [R1+0x584] ;  /* 0x0005840001077983 */ /* 0x000f280000100800 */
[----:B------:R2:W4:Y:S04]  /*147b0*/  @!P6 LDG.E.U16 R21, desc[UR24][R10.64] ;  /* 0x000000180a15e981 */ /* 0x000528000c1e1500 */
[----:B------:R0:W-:Y:S04]  /*147c0*/  STS.U16 [R2+UR10+0xc000], R62 ;  /* 0x00c0003e02007988 */ /* 0x0001e8000800040a */
[----:B0-----:R-:W4:Y:S01]  /*147d0*/  LDL.LU R62, [R1+0x2c8] ;  /* 0x0002c800013e7983 */ /* 0x001f220000300800 */
[----:B--2---:R-:W-:-:S03]  /*147e0*/  @!P6 IMAD.MOV.U32 R10, RZ, RZ, R4 ;  /* 0x000000ffff0ae224 */ /* 0x004fc600078e0004 */
[----:B------:R-:W2:Y:S01]  /*147f0*/  LDL R4, [R1+0x5a8] ;  /* 0x0005a80001047983 */ /* 0x000ea20000100800 */
[----:B---3--:R-:W-:-:S03]  /*14800*/  @!P6 IMAD.MOV.U32 R11, RZ, RZ, R5 ;  /* 0x000000ffff0be224 */ /* 0x008fc600078e0005 */
[----:B------:R-:W3:Y:S01]  /*14810*/  LDL R5, [R1+0x5a4] ;  /* 0x0005a40001057983 */ /* 0x000ee20000100800 */
[----:B------:R-:W-:Y:S02]  /*14820*/  PRMT R22, RZ, 0x7610, R22 ;  /* 0x00007610ff167816 */ /* 0x000fe40000000016 */
[----:B------:R-:W-:Y:S01]  /*14830*/  PRMT R23, RZ, 0x7610, R23 ;  /* 0x00007610ff177816 */ /* 0x000fe20000000017 */
[----:B------:R0:W-:Y:S04]  /*14840*/  STS.U16 [R2+UR10+0x8400], R53 ;  /* 0x0084003502007988 */ /* 0x0001e8000800040a */
[----:B------:R4:W3:Y:S04]  /*14850*/  @!P6 LDG.E.U16 R22, desc[UR24][R10.64] ;  /* 0x000000180a16e981 */ /* 0x0008e8000c1e1500 */
[----:B0-----:R-:W3:Y:S01]  /*14860*/  LDL.LU R53, [R1+0x2cc] ;  /* 0x0002cc0001357983 */ /* 0x001ee20000300800 */
[----:B----4-:R-:W-:-:S03]  /*14870*/  @!P6 IMAD.MOV.U32 R11, RZ, RZ, R8 ;  /* 0x000000ffff0be224 */ /* 0x010fc600078e0008 */
[----:B------:R-:W4:Y:S01]  /*14880*/  LDL R8, [R1+0x5c4] ;  /* 0x0005c40001087983 */ /* 0x000f220000100800 */
[----:B------:R-:W-:-:S03]  /*14890*/  @!P6 IMAD.MOV.U32 R10, RZ, RZ, R0 ;  /* 0x000000ffff0ae224 */ /* 0x000fc600078e0000 */
[----:B------:R-:W4:Y:S01]  /*148a0*/  LDL R0, [R1+0x5c8] ;  /* 0x0005c80001007983 */ /* 0x000f220000100800 */
[----:B------:R-:W-:-:S03]  /*148b0*/  PRMT R32, RZ, 0x7610, R32 ;  /* 0x00007610ff207816 */ /* 0x000fc60000000020 */
[----:B------:R0:W4:Y:S04]  /*148c0*/  @!P6 LDG.E.U16 R23, desc[UR24][R10.64] ;  /* 0x000000180a17e981 */ /* 0x000128000c1e1500 */
[----:B------:R1:W-:Y:S01]  /*148d0*/  STS.U16 [R2+UR10+0xc400], R55 ;  /* 0x00c4003702007988 */ /* 0x0003e2000800040a */
[----:B0-----:R-:W-:-:S03]  /*148e0*/  @!P6 IMAD.MOV.U32 R10, RZ, RZ, R6 ;  /* 0x000000ffff0ae224 */ /* 0x001fc600078e0006 */
[----:B-1----:R-:W4:Y:S01]  /*148f0*/  LDL.LU R55, [R1+0x2dc] ;  /* 0x0002dc0001377983 */ /* 0x002f220000300800 */
[----:B------:R-:W-:-:S03]  /*14900*/  @!P6 IMAD.MOV.U32 R11, RZ, RZ, R7 ;  /* 0x000000ffff0be224 */ /* 0x000fc600078e0007 */
        /* <DEDUP_REMOVED lines=19> */
[----:B------:R0:W-:Y:S04]  /*14a40*/  STS.U16 [R2+UR10+0xc800], R63 ;  /* 0x00c8003f02007988 */ /* 0x0001e8000800040a */
[----:B------:R1:W4:Y:S04]  /*14a50*/  @!P6 LDG.E.U16 R34, desc[UR24][R10.64] ;  /* 0x000000180a22e981 */ /* 0x000328000c1e1500 */
[----:B0-----:R-:W4:Y:S01]  /*14a60*/  LDL.LU R63, [R1+0x2ec] ;  /* 0x0002ec00013f7983 */ /* 0x001f220000300800 */
[----:B-1----:R-:W-:-:S03]  /*14a70*/  @!P6 IMAD.MOV.U32 R11, RZ, RZ, R7 ;  /* 0x000000ffff0be224 */ /* 0x002fc600078e0007 */
[----:B------:R-:W4:Y:S01]  /*14a80*/  LDL R7, [R1+0x644] ;  /* 0x0006440001077983 */ /* 0x000f220000100800 */
[----:B------:R-:W-:-:S03]  /*14a90*/  @!P6 IMAD.MOV.U32 R10, RZ, RZ, R6 ;  /* 0x000000ffff0ae224 */ /* 0x000fc600078e0006 */
[----:B------:R-:W4:Y:S04]  /*14aa0*/  LDL R6, [R1+0x648] ;  /* 0x0006480001067983 */ /* 0x000f280000100800 */
[----:B------:R0:W-:Y:S04]  /*14ab0*/  STS.U16 [R2+UR10+0x8c00], R62 ;  /* 0x008c003e02007988 */ /* 0x0001e8000800040a */
[----:B------:R2:W4:Y:S04]  /*14ac0*/  @!P6 LDG.E.U16 R12, desc[UR24][R10.64] ;  /* 0x000000180a0ce981 */ /* 0x000528000c1e1500 */
        /* <DEDUP_REMOVED lines=40> */
[----:B------:R1:W-:Y:S04]  /*14d50*/  STS.U16 [R2+UR10+0x9800], R62 ;  /* 0x0098003e02007988 */ /* 0x0003e8000800040a */
[----:B------:R1:W-:Y:S01]  /*14d60*/  STS.U16 [R2+UR10+0x9400], R42 ;  /* 0x0094002a02007988 */ /* 0x0003e2000800040a */
[----:B0-----:R-:W-:-:S03]  /*14d70*/  @!P6 IMAD.MOV.U32 R11, RZ, RZ, R7 ;  /* 0x000000ffff0be224 */ /* 0x001fc600078e0007 */
[----:B------:R-:W4:Y:S01]  /*14d80*/  LDL R7, [R1+0x50c] ;  /* 0x00050c0001077983 */ /* 0x000f220000100800 */
[----:B------:R-:W-:-:S03]  /*14d90*/  @!P6 IMAD.MOV.U32 R10, RZ, RZ, R6 ;  /* 0x000000ffff0ae224 */ /* 0x000fc600078e0006 */
[----:B------:R-:W4:Y:S04]  /*14da0*/  LDL R6, [R1+0x510] ;  /* 0x0005100001067983 */ /* 0x000f280000100800 */
[----:B------:R2:W4:Y:S04]  /*14db0*/  @!P6 LDG.E.U16 R56, desc[UR24][R10.64] ;  /* 0x000000180a38e981 */ /* 0x000528000c1e1500 */
[----:B-1----:R-:W4:Y:S04]  /*14dc0*/  LDL.LU R62, [R1+0x310] ;  /* 0x00031000013e7983 */ /* 0x002f280000300800 */
[----:B------:R-:W4:Y:S01]  /*14dd0*/  LDL.LU R42, [R1+0x314] ;  /* 0x00031400012a7983 */ /* 0x000f220000300800 */
[----:B--2---:R-:W-:-:S03]  /*14de0*/  @!P6 IMAD.MOV.U32 R10, RZ, RZ, R4 ;  /* 0x000000ffff0ae224 */ /* 0x004fc600078e0004 */
[----:B------:R-:W2:Y:S01]  /*14df0*/  LDL R4, [R1+0x530] ;  /* 0x0005300001047983 */ /* 0x000ea20000100800 */
[----:B---3--:R-:W-:-:S03]  /*14e00*/  @!P6 IMAD.MOV.U32 R11, RZ, RZ, R5 ;  /* 0x000000ffff0be224 */ /* 0x008fc600078e0005 */
[----:B------:R-:W3:Y:S01]  /*14e10*/  LDL R5, [R1+0x52c] ;  /* 0x00052c0001057983 */ /* 0x000ee20000100800 */
[----:B------:R-:W-:Y:S01]  /*14e20*/  @!P6 IMAD.MOV.U32 R17, RZ, RZ, R16 ;  /* 0x000000ffff11e224 */ /* 0x000fe200078e0010 */
[----:B------:R-:W-:Y:S01]  /*14e30*/  PRMT R57, RZ, 0x7610, R57 ;  /* 0x00007610ff397816 */ /* 0x000fe20000000039 */
[----:B------:R-:W-:Y:S01]  /*14e40*/  @!P6 IMAD.MOV.U32 R16, RZ, RZ, R9 ;  /* 0x000000ffff10e224 */ /* 0x000fe200078e0009 */
[----:B------:R-:W-:Y:S01]  /*14e50*/  PRMT R58, RZ, 0x7610, R58 ;  /* 0x00007610ff3a7816 */ /* 0x000fe2000000003a */
[----:B------:R0:W-:Y:S01]  /*14e60*/  STS.U16 [R2+UR10+0xd800], R53 ;  /* 0x00d8003502007988 */ /* 0x0001e2000800040a */
[----:B------:R-:W-:-:S03]  /*14e70*/  PRMT R72, RZ, 0x7610, R72 ;  /* 0x00007610ff487816 */ /* 0x000fc60000000048 */
[----:B------:R1:W-:Y:S04]  /*14e80*/  STS.U16 [R2+UR10+0x9c00], R55 ;  /* 0x009c003702007988 */ /* 0x0003e8000800040a */
[----:B------:R-:W3:Y:S04]  /*14e90*/  @!P6 LDG.E.U16 R57, desc[UR24][R10.64] ;  /* 0x000000180a39e981 */ /* 0x000ee8000c1e1500 */
[----:B0-----:R-:W3:Y:S01]  /*14ea0*/  LDL.LU R53, [R1+0x318] ;  /* 0x0003180001357983 */ /* 0x001ee20000300800 */
[----:B----4-:R-:W-:-:S03]  /*14eb0*/  @!P6 IMAD.MOV.U32 R9, RZ, RZ, R8 ;  /* 0x000000ffff09e224 */ /* 0x010fc600078e0008 */
[----:B-1----:R-:W4:Y:S01]  /*14ec0*/  LDL.LU R55, [R1+0x31c] ;  /* 0x00031c0001377983 */ /* 0x002f220000300800 */
[----:B------:R-:W-:-:S03]  /*14ed0*/  @!P6 IMAD.MOV.U32 R8, RZ, RZ, R0 ;  /* 0x000000ffff08e224 */ /* 0x000fc600078e0000 */
[----:B------:R-:W4:Y:S04]  /*14ee0*/  LDL R11, [R1+0x54c] ;  /* 0x00054c00010b7983 */ /* 0x000f280000100800 */
[----:B------:R0:W4:Y:S04]  /*14ef0*/  @!P6 LDG.E.U16 R58, desc[UR24][R8.64] ;  /* 0x00000018083ae981 */ /* 0x000128000c1e1500 */
[----:B------:R-:W4:Y:S04]  /*14f00*/  LDL R10, [R1+0x550] ;  /* 0x00055000010a7983 */ /* 0x000f280000100800 */
[----:B------:R2:W4:Y:S01]  /*14f10*/  @!P6 LDG.E.U16 R72, desc[UR24][R16.64] ;  /* 0x000000181048e981 */ /* 0x000522000c1e1500 */
[----:B0-----:R-:W-:-:S03]  /*14f20*/  @!P6 IMAD.MOV.U32 R9, RZ, RZ, R7 ;  /* 0x000000ffff09e224 */ /* 0x001fc600078e0007 */
[----:B------:R-:W4:Y:S01]  /*14f30*/  LDL R7, [R1+0x56c] ;  /* 0x00056c0001077983 */ /* 0x000f220000100800 */
[----:B------:R-:W-:-:S03]  /*14f40*/  @!P6 IMAD.MOV.U32 R8, RZ, RZ, R6 ;  /* 0x000000ffff08e224 */ /* 0x000fc600078e0006 */
[----:B------:R-:W4:Y:S04]  /*14f50*/  LDL R6, [R1+0x570] ;  /* 0x0005700001067983 */ /* 0x000f280000100800 */
[----:B------:R0:W-:Y:S04]  /*14f60*/  STS.U16 [R2+UR10+0xdc00], R54 ;  /* 0x00dc003602007988 */ /* 0x0001e8000800040a */
[----:B0-----:R-:W4:Y:S01]  /*14f70*/  LDL.LU R54, [R1+0x320] ;  /* 0x0003200001367983 */ /* 0x001f220000300800 */
[----:B--2---:R-:W-:-:S03]  /*14f80*/  @!P6 IMAD.MOV.U32 R16, RZ, RZ, R4 ;  /* 0x000000ffff10e224 */ /* 0x004fc600078e0004 */
[----:B------:R-:W2:Y:S01]  /*14f90*/  LDL R4, [R1+0x590] ;  /* 0x0005900001047983 */ /* 0x000ea20000100800 */
[----:B---3--:R-:W-:-:S03]  /*14fa0*/  @!P6 IMAD.MOV.U32 R17, RZ, RZ, R5 ;  /* 0x000000ffff11e224 */ /* 0x008fc600078e0005 */
[----:B------:R-:W3:Y:S01]  /*14fb0*/  LDL R5, [R1+0x58c] ;  /* 0x00058c0001057983 */ /* 0x000ee20000100800 */
[----:B------:R-:W-:Y:S02]  /*14fc0*/  PRMT R59, RZ, 0x7610, R59 ;  /* 0x00007610ff3b7816 */ /* 0x000fe4000000003b */
[----:B------:R-:W-:Y:S02]  /*14fd0*/  LOP3.LUT R0, R2, 0x10, RZ, 0x3c, !PT ;  /* 0x0000001002007812 */ /* 0x000fe400078e3cff */
[----:B------:R-:W-:Y:S02]  /*14fe0*/  PRMT R67, RZ, 0x7610, R67 ;  /* 0x00007610ff437816 */ /* 0x000fe40000000043 */
[----:B------:R-:W3:Y:S01]  /*14ff0*/  @!P6 LDG.E.U16 R59, desc[UR24][R8.64] ;  /* 0x00000018083be981 */ /* 0x000ee2000c1e1500 */
[----:B------:R-:W-:-:S03]  /*15000*/  PRMT R68, RZ, 0x7610, R68 ;  /* 0x00007610ff447816 */ /* 0x000fc60000000044 */
[----:B------:R0:W-:Y:S04]  /*15010*/  STS.U16 [R0+UR10+0x8080], R63 ;  /* 0x0080803f00007988 */ /* 0x0001e8000800040a */
[----:B------:R-:W3:Y:S04]  /*15020*/  LDL R9, [R1+0x5ac] ;  /* 0x0005ac0001097983 */ /* 0x000ee80000100800 */
[----:B------:R-:W3:Y:S04]  /*15030*/  LDL R8, [R1+0x5b0] ;  /* 0x0005b00001087983 */ /* 0x000ee80000100800 */
[----:B0-----:R-:W3:Y:S04]  /*15040*/  LDL.LU R63, [R1+0x324] ;  /* 0x00032400013f7983 */ /* 0x001ee80000300800 */
[----:B------:R0:W-:Y:S04]  /*15050*/  STS.U16 [R0+UR10+0xc080], R62 ;  /* 0x00c0803e00007988 */ /* 0x0001e8000800040a */
[----:B----4-:R1:W4:Y:S04]  /*15060*/  @!P6 LDG.E.U16 R67, desc[UR24][R10.64] ;  /* 0x000000180a43e981 */ /* 0x010328000c1e1500 */
[----:B0-----:R-:W4:Y:S01]  /*15070*/  LDL.LU R62, [R1+0x328] ;  /* 0x00032800013e7983 */ /* 0x001f220000300800 */
[----:B-1----:R-:W-:-:S03]  /*15080*/  @!P6 IMAD.MOV.U32 R11, RZ, RZ, R7 ;  /* 0x000000ffff0be224 */ /* 0x002fc600078e0007 */
[----:B------:R-:W4:Y:S01]  /*15090*/  LDL R7, [R1+0x5cc] ;  /* 0x0005cc0001077983 */ /* 0x000f220000100800 */
[----:B------:R-:W-:-:S03]  /*150a0*/  @!P6 IMAD.MOV.U32 R10, RZ, RZ, R6 ;  /* 0x000000ffff0ae224 */ /* 0x000fc600078e0006 */
[----:B------:R-:W4:Y:S04]  /*150b0*/  LDL R6, [R1+0x5d0] ;  /* 0x0005d00001067983 */ /* 0x000f280000100800 */
[----:B------:R2:W4:Y:S02]  /*150c0*/  @!P6 LDG.E.U16 R68, desc[UR24][R10.64] ;  /* 0x000000180a44e981 */ /* 0x000524000c1e1500 */
[----:B--2---:R-:W-:Y:S02]  /*150d0*/  @!P6 IMAD.MOV.U32 R10, RZ, RZ, R4 ;  /* 0x000000ffff0ae224 */ /* 0x004fe400078e0004 */
[----:B------:R-:W2:Y:S01]  /*150e0*/  LDL R4, [R1+0x5f0] ;  /* 0x0005f00001047983 */ /* 0x000ea20000100800 */
[----:B---3--:R-:W-:-:S03]  /*150f0*/  @!P6 IMAD.MOV.U32 R11, RZ, RZ, R5 ;  /* 0x000000ffff0be224 */ /* 0x008fc600078e0005 */
[----:B------:R-:W3:Y:S01]  /*15100*/  LDL R5, [R1+0x5ec] ;  /* 0x0005ec0001057983 */ /* 0x000ee20000100800 */
[----:B------:R-:W-:Y:S02]  /*15110*/  PRMT R66, RZ, 0x7610, R66 ;  /* 0x00007610ff427816 */ /* 0x000fe40000000042 */
[----:B------:R-:W-:Y:S02]  /*15120*/  PRMT R69, RZ, 0x7610, R69 ;  /* 0x00007610ff457816 */ /* 0x000fe40000000045 */
[----:B------:R-:W-:Y:S02]  /*15130*/  PRMT R74, RZ, 0x7610, R74 ;  /* 0x00007610ff4a7816 */ /* 0x000fe4000000004a */
[----:B------:R0:W3:Y:S04]  /*15140*/  @!P6 LDG.E.U16 R66, desc[UR24][R16.64] ;  /* 0x000000181042e981 */ /* 0x0000e8000c1e1500 */
[----:B------:R-:W3:Y:S01]  /*15150*/  @!P6 LDG.E.U16 R69, desc[UR24][R10.64] ;  /* 0x000000180a45e981 */ /* 0x000ee2000c1e1500 */
[----:B------:R-:W-:Y:S01]  /*15160*/  PRMT R75, RZ, 0x7610, R75 ;  /* 0x00007610ff4b7816 */ /* 0x000fe2000000004b */
[----:B0-----:R-:W-:-:S02]  /*15170*/  @!P6 IMAD.MOV.U32 R17, RZ, RZ, R9 ;  /* 0x000000ffff11e224 */ /* 0x001fc400078e0009 */
[----:B------:R-:W-:Y:S01]  /*15180*/  @!P6 IMAD.MOV.U32 R16, RZ, RZ, R8 ;  /* 0x000000ffff10e224 */ /* 0x000fe200078e0008 */
[----:B------:R-:W3:Y:S04]  /*15190*/  LDL R9, [R1+0x62c] ;  /* 0x00062c0001097983 */ /* 0x000ee80000100800 */
[----:B------:R-:W3:Y:S04]  /*151a0*/  LDL R11, [R1+0x60c] ;  /* 0x00060c00010b7983 */ /* 0x000ee80000100800 */
[----:B------:R-:W3:Y:S04]  /*151b0*/  LDL R10, [R1+0x610] ;  /* 0x00061000010a7983 */ /* 0x000ee80000100800 */
[----:B------:R-:W3:Y:S04]  /*151c0*/  LDL R8, [R1+0x630] ;  /* 0x0006300001087983 */ /* 0x000ee80000100800 */
[----:B------:R4:W3:Y:S02]  /*151d0*/  @!P6 LDG.E.U16 R74, desc[UR24][R16.64] ;  /* 0x00000018104ae981 */ /* 0x0008e4000c1e1500 */
[----:B----4-:R-:W-:-:S02]  /*151e0*/  @!P6 IMAD.MOV.U32 R17, RZ, RZ, R7 ;  /* 0x000000ffff11e224 */ /* 0x010fc400078e0007 */
        /* <DEDUP_REMOVED lines=8> */
[----:B------:R-:W-:-:S03]  /*15270*/  PRMT R76, RZ, 0x7610, R76 ;  /* 0x00007610ff4c7816 */ /* 0x000fc6000000004c */
[----:B------:R-:W-:Y:S04]  /*15280*/  STS.U16 [R0+UR10+0x8480], R42 ;  /* 0x0084802a00007988 */ /* 0x000fe8000800040a */
[----:B------:R-:W-:Y:S04]  /*15290*/  STS.U16 [R0+UR10+0xc480], R53 ;  /* 0x00c4803500007988 */ /* 0x000fe8000800040a */
[----:B------:R-:W-:Y:S01]  /*152a0*/  STS.U16 [R0+UR10+0x8880], R55 ;  /* 0x0088803700007988 */ /* 0x000fe2000800040a */
[----:B------:R-:W-:-:S03]  /*152b0*/  PRMT R77, RZ, 0x7610, R77 ;  /* 0x00007610ff4d7816 */ /* 0x000fc6000000004d */
[----:B------:R-:W-:Y:S04]  /*152c0*/  STS.U16 [R0+UR10+0xc880], R54 ;  /* 0x00c8803600007988 */ /* 0x000fe8000800040a */
[----:B------:R-:W-:Y:S04]  /*152d0*/  STS.U16 [R0+UR10+0x8c80], R63 ;  /* 0x008c803f00007988 */ /* 0x000fe8000800040a */
[----:B------:R-:W-:Y:S04]  /*152e0*/  STS.U16 [R0+UR10+0xcc80], R62 ;  /* 0x00cc803e00007988 */ /* 0x000fe8000800040a */
[----:B------:R0:W3:Y:S04]  /*152f0*/  @!P6 LDG.E.U16 R76, desc[UR24][R10.64] ;  /* 0x000000180a4ce981 */ /* 0x0000e8000c1e1500 */
[----:B------:R1:W-:Y:S01]  /*15300*/  STS.U16 [R0+UR10+0x9080], R81 ;  /* 0x0090805100007988 */ /* 0x0003e2000800040a */
[----:B------:R-:W-:Y:S01]  /*15310*/  PRMT R13, RZ, 0x7610, R13 ;  /* 0x00007610ff0d7816 */ /* 0x000fe2000000000d */
[----:B0-----:R-:W-:-:S02]  /*15320*/  @!P6 IMAD.MOV.U32 R10, RZ, RZ, R8 ;  /* 0x000000ffff0ae224 */ /* 0x001fc400078e0008 */
[----:B------:R-:W-:Y:S01]  /*15330*/  @!P6 IMAD.MOV.U32 R11, RZ, RZ, R9 ;  /* 0x000000ffff0be224 */ /* 0x000fe200078e0009 */
[----:B-1----:R-:W3:Y:S04]  /*15340*/  LDL.LU R81, [R1+0xa58] ;  /* 0x000a580001517983 */ /* 0x002ee80000300800 */
[----:B------:R-:W3:Y:S04]  /*15350*/  LDL R9, [R1+0x494] ;  /* 0x0004940001097983 */ /* 0x000ee80000100800 */
[----:B------:R-:W3:Y:S04]  /*15360*/  LDL R8, [R1+0x498] ;  /* 0x0004980001087983 */ /* 0x000ee80000100800 */
[----:B------:R4:W3:Y:S04]  /*15370*/  @!P6 LDG.E.U16 R77, desc[UR24][R10.64] ;  /* 0x000000180a4de981 */ /* 0x0008e8000c1e1500 */
[----:B------:R0:W-:Y:S01]  /*15380*/  STS.U16 [R0+UR10+0xd080], R80 ;  /* 0x00d0805000007988 */ /* 0x0001e2000800040a */
[----:B----4-:R-:W-:-:S02]  /*15390*/  @!P6 IMAD.MOV.U32 R10, RZ, RZ, R6 ;  /* 0x000000ffff0ae224 */ /* 0x010fc400078e0006 */
[----:B------:R-:W-:Y:S01]  /*153a0*/  @!P6 IMAD.MOV.U32 R11, RZ, RZ, R7 ;  /* 0x000000ffff0be224 */ /* 0x000fe200078e0007 */
[----:B0-----:R-:W4:Y:S04]  /*153b0*/  LDL.LU R80, [R1+0xa54] ;  /* 0x000a540001507983 */ /* 0x001f280000300800 */
        /* <DEDUP_REMOVED lines=13> */
[----:B0-----:R-:W3:Y:S04]  /*15490*/  LDL.LU R83, [R1+0xa4c] ;  /* 0x000a4c0001537983 */ /* 0x001ee80000300800 */
[----:B------:R-:W3:Y:S01]  /*154a0*/  LDL.LU R62, [R1+0x428] ;  /* 0x00042800013e7983 */ /* 0x000ee20000300800 */
[----:B------:R-:W-:-:S03]  /*154b0*/  PRMT R24, RZ, 0x7610, R24 ;  /* 0x00007610ff187816 */ /* 0x000fc60000000018 */
[----:B------:R0:W-:Y:S04]  /*154c0*/  STS.U16 [R0+UR10+0x9880], R82 ;  /* 0x0098805200007988 */ /* 0x0001e8000800040a */
[----:B------:R0:W-:Y:S01]  /*154d0*/  STS.U16 [R0+UR10+0xd880], R85 ;  /* 0x00d8805500007988 */ /* 0x0001e2000800040a */
[----:B-1----:R-:W-:-:S03]  /*154e0*/  @!P6 IMAD.MOV.U32 R11, RZ, RZ, R9 ;  /* 0x000000ffff0be224 */ /* 0x002fc600078e0009 */
[----:B------:R-:W3:Y:S01]  /*154f0*/  LDL R9, [R1+0x4f4] ;  /* 0x0004f40001097983 */ /* 0x000ee20000100800 */
[----:B------:R-:W-:-:S03]  /*15500*/  @!P6 IMAD.MOV.U32 R10, RZ, RZ, R8 ;  /* 0x000000ffff0ae224 */ /* 0x000fc600078e0008 */
[----:B------:R-:W3:Y:S04]  /*15510*/  LDL R8, [R1+0x4f8] ;  /* 0x0004f80001087983 */ /* 0x000ee80000100800 */
[----:B------:R4:W3:Y:S04]  /*15520*/  @!P6 LDG.E.U16 R15, desc[UR24][R10.64] ;  /* 0x000000180a0fe981 */ /* 0x0008e8000c1e1500 */
[----:B0-----:R-:W3:Y:S04]  /*15530*/  LDL.LU R82, [R1+0xa48] ;  /* 0x000a480001527983 */ /* 0x001ee80000300800 */
[----:B------:R-:W3:Y:S01]  /*15540*/  LDL.LU R42, [R1+0x42c] ;  /* 0x00042c00012a7983 */ /* 0x000ee20000300800 */
[----:B----4-:R-:W-:-:S03]  /*15550*/  @!P6 IMAD.MOV.U32 R11, RZ, RZ, R7 ;  /* 0x000000ffff0be224 */ /* 0x010fc600078e0007 */
[----:B------:R-:W4:Y:S01]  /*15560*/  LDL R7, [R1+0x514] ;  /* 0x0005140001077983 */ /* 0x000f220000100800 */
[----:B------:R-:W-:-:S03]  /*15570*/  @!P6 IMAD.MOV.U32 R10, RZ, RZ, R6 ;  /* 0x000000ffff0ae224 */ /* 0x000fc600078e0006 */
[----:B------:R-:W4:Y:S04]  /*15580*/  LDL R6, [R1+0x518] ;  /* 0x0005180001067983 */ /* 0x000f280000100800 */
[----:B------:R2:W4:Y:S04]  /*15590*/  @!P6 LDG.E.U16 R24, desc[UR24][R10.64] ;  /* 0x000000180a18e981 */ /* 0x000528000c1e1500 */
[----:B------:R-:W4:Y:S01]  /*155a0*/  LDL.LU R85, [R1+0xa44] ;  /* 0x000a440001557983 */ /* 0x000f220000300800 */
[----:B--2---:R-:W-:-:S03]  /*155b0*/  @!P6 IMAD.MOV.U32 R10, RZ, RZ, R4 ;  /* 0x000000ffff0ae224 */ /* 0x004fc600078e0004 */
[----:B------:R-:W2:Y:S01]  /*155c0*/  LDL R4, [R1+0x538] ;  /* 0x0005380001047983 */ /* 0x000ea20000100800 */
[----:B---3--:R-:W-:-:S03]  /*155d0*/  @!P6 IMAD.MOV.U32 R11, RZ, RZ, R5 ;  /* 0x000000ffff0be224 */ /* 0x008fc600078e0005 */
[----:B------:R-:W3:Y:S01]  /*155e0*/  LDL R5, [R1+0x534] ;  /* 0x0005340001057983 */ /* 0x000ee20000100800 */
[----:B------:R-:W-:-:S03]  /*155f0*/  PRMT R26, RZ, 0x7610, R26 ;  /* 0x00007610ff1a7816 */ /* 0x000fc6000000001a */
[----:B------:R-:W3:Y:S01]  /*15600*/  LDL.LU R53, [R1+0x430] ;  /* 0x0004300001357983 */ /* 0x000ee20000300800 */
[----:B------:R-:W-:-:S03]  /*15610*/  PRMT R25, RZ, 0x7610, R25 ;  /* 0x00007610ff197816 */ /* 0x000fc60000000019 */
[----:B------:R0:W-:Y:S04]  /*15620*/  STS.U16 [R0+UR10+0x9c80], R84 ;  /* 0x009c805400007988 */ /* 0x0001e8000800040a */
[----:B------:R1:W-:Y:S01]  /*15630*/  STS.U16 [R0+UR10+0xdc80], R90 ;  /* 0x00dc805a00007988 */ /* 0x0003e2000800040a */
[----:B------:R-:W-:-:S03]  /*15640*/  PRMT R27, RZ, 0x7610, R27 ;  /* 0x00007610ff1b7816 */ /* 0x000fc6000000001b */
[----:B------:R4:W3:Y:S04]  /*15650*/  @!P6 LDG.E.U16 R25, desc[UR24][R10.64] ;  /* 0x000000180a19e981 */ /* 0x0008e8000c1e1500 */
[----:B0-----:R-:W3:Y:S04]  /*15660*/  LDL.LU R84, [R1+0xa40] ;  /* 0x000a400001547983 */ /* 0x001ee80000300800 */
[----:B------:R-:W3:Y:S04]  /*15670*/  LDL.LU R55, [R1+0x434] ;  /* 0x0004340001377983 */ /* 0x000ee80000300800 */
[----:B-1----:R-:W3:Y:S04]  /*15680*/  LDL.LU R90, [R1+0xa3c] ;  /* 0x000a3c00015a7983 */ /* 0x002ee80000300800 */
[----:B------:R-:W3:Y:S04]  /*15690*/  @!P6 LDG.E.U16 R26, desc[UR24][R8.64] ;  /* 0x00000018081ae981 */ /* 0x000ee8000c1e1500 */
[----:B------:R-:W3:Y:S04]  /*156a0*/  LDL R9, [R1+0x554] ;  /* 0x0005540001097983 */ /* 0x000ee80000100800 */
[----:B------:R-:W3:Y:S04]  /*156b0*/  LDL R8, [R1+0x558] ;  /* 0x0005580001087983 */ /* 0x000ee80000100800 */
        /* <DEDUP_REMOVED lines=11> */
[----:B------:R-:W-:Y:S02]  /*15770*/  PRMT R60, RZ, 0x7610, R60 ;  /* 0x00007610ff3c7816 */ /* 0x000fe4000000003c */
[----:B------:R-:W-:Y:S02]  /*15780*/  PRMT R37, RZ, 0x7610, R37 ;  /* 0x00007610ff257816 */ /* 0x000fe40000000025 */
[----:B------:R-:W-:Y:S02]  /*15790*/  LOP3.LUT R0, R2, 0x20, RZ, 0x3c, !PT ;  /* 0x0000002002007812 */ /* 0x000fe400078e3cff */
[----:B------:R0:W3:Y:S01]  /*157a0*/  @!P6 LDG.E.U16 R60, desc[UR24][R16.64] ;  /* 0x00000018103ce981 */ /* 0x0000e2000c1e1500 */
[----:B------:R-:W-:Y:S02]  /*157b0*/  PRMT R36, RZ, 0x7610, R36 ;  /* 0x00007610ff247816 */ /* 0x000fe40000000024 */
[----:B------:R-:W-:Y:S01]  /*157c0*/  PRMT R38, RZ, 0x7610, R38 ;  /* 0x00007610ff267816 */ /* 0x000fe20000000026 */
[----:B------:R1:W-:Y:S04]  /*157d0*/  STS.U16 [R0+UR10+0x8100], R62 ;  /* 0x0081003e00007988 */ /* 0x0003e8000800040a */
[----:B------:R-:W3:Y:S04]  /*157e0*/  @!P6 LDG.E.U16 R36, desc[UR24][R10.64] ;  /* 0x000000180a24e981 */ /* 0x000ee8000c1e1500 */
[----:B-1----:R-:W3:Y:S04]  /*157f0*/  LDL.LU R62, [R1+0x444] ;  /* 0x00044400013e7983 */ /* 0x002ee80000300800 */
[----:B------:R-:W3:Y:S04]  /*15800*/  LDL R11, [R1+0x5b4] ;  /* 0x0005b400010b7983 */ /* 0x000ee80000100800 */
[----:B------:R-:W3:Y:S04]  /*15810*/  LDL R10, [R1+0x5b8] ;  /* 0x0005b800010a7983 */ /* 0x000ee80000100800 */
[----:B------:R-:W-:Y:S04]  /*15820*/  STS.U16 [R0+UR10+0xc100], R42 ;  /* 0x00c1002a00007988 */ /* 0x000fe8000800040a */
[----:B------:R-:W-:Y:S04]  /*15830*/  STS.U16 [R0+UR10+0x8500], R53 ;  /* 0x0085003500007988 */ /* 0x000fe8000800040a */
[----:B------:R-:W-:Y:S01]  /*15840*/  STS.U16 [R0+UR10+0xc500], R55 ;  /* 0x00c5003700007988 */ /* 0x000fe2000800040a */
[----:B0-----:R-:W-:-:S03]  /*15850*/  @!P6 IMAD.MOV.U32 R17, RZ, RZ, R9 ;  /* 0x000000ffff11e224 */ /* 0x001fc600078e0009 */
[----:B------:R-:W3:Y:S01]  /*15860*/  LDL R9, [R1+0x5d4] ;  /* 0x0005d40001097983 */ /* 0x000ee20000100800 */
[----:B------:R-:W-:-:S03]  /*15870*/  @!P6 IMAD.MOV.U32 R16, RZ, RZ, R8 ;  /* 0x000000ffff10e224 */ /* 0x000fc600078e0008 */
[----:B------:R-:W3:Y:S04]  /*15880*/  LDL R8, [R1+0x5d8] ;  /* 0x0005d80001087983 */ /* 0x000ee80000100800 */
[----:B------:R4:W3:Y:S02]  /*15890*/  @!P6 LDG.E.U16 R37, desc[UR24][R16.64] ;  /* 0x000000181025e981 */ /* 0x0008e4000c1e1500 */
[----:B----4-:R-:W-:Y:S02]  /*158a0*/  @!P6 IMAD.MOV.U32 R16, RZ, RZ, R6 ;  /* 0x000000ffff10e224 */ /* 0x010fe400078e0006 */
[----:B------:R-:W-:Y:S01]  /*158b0*/  @!P6 IMAD.MOV.U32 R17, RZ, RZ, R7 ;  /* 0x000000ffff11e224 */ /* 0x000fe200078e0007 */
[----:B------:R-:W4:Y:S04]  /*158c0*/  LDL R6, [R1+0x5f8] ;  /* 0x0005f80001067983 */ /* 0x000f280000100800 */
[----:B------:R2:W4:Y:S04]  /*158d0*/  @!P6 LDG.E.U16 R38, desc[UR24][R16.64] ;  /* 0x000000181026e981 */ /* 0x000528000c1e1500 */
[----:B------:R-:W4:Y:S04]  /*158e0*/  LDL R7, [R1+0x5f4] ;  /* 0x0005f40001077983 */ /* 0x000f280000100800 */
[----:B------:R0:W-:Y:S01]  /*158f0*/  STS.U16 [R0+UR10+0x8900], R90 ;  /* 0x0089005a00007988 */ /* 0x0001e2000800040a */
[----:B--2---:R-:W-:-:S03]  /*15900*/  @!P6 IMAD.MOV.U32 R16, RZ, RZ, R4 ;  /* 0x000000ffff10e224 */ /* 0x004fc600078e0004 */
[----:B------:R-:W2:Y:S01]  /*15910*/  LDL R4, [R1+0x618] ;  /* 0x0006180001047983 */ /* 0x000ea20000100800 */
[----:B---3--:R-:W-:-:S03]  /*15920*/  @!P6 IMAD.MOV.U32 R17, RZ, RZ, R5 ;  /* 0x000000ffff11e224 */ /* 0x008fc600078e0005 */
[----:B------:R-:W3:Y:S04]  /*15930*/  LDL R5, [R1+0x614] ;  /* 0x0006140001057983 */ /* 0x000ee80000100800 */
[----:B0-----:R-:W3:Y:S01]  /*15940*/  LDL.LU R90, [R1+0xa38] ;  /* 0x000a3800015a7983 */ /* 0x001ee20000300800 */
[----:B------:R-:W-:Y:S02]  /*15950*/  PRMT R48, RZ, 0x7610, R48 ;  /* 0x00007610ff307816 */ /* 0x000fe40000000030 */
[----:B------:R-:W-:Y:S02]  /*15960*/  PRMT R49, RZ, 0x7610, R49 ;  /* 0x00007610ff317816 */ /* 0x000fe40000000031 */
[----:B------:R-:W-:-:S06]  /*15970*/  PRMT R39, RZ, 0x7610, R39 ;  /* 0x00007610ff277816 */ /* 0x000fcc0000000027 */
[----:B------:R-:W3:Y:S04]  /*15980*/  @!P6 LDG.E.U16 R39, desc[UR24][R16.64] ;  /* 0x000000181027e981 */ /* 0x000ee8000c1e1500 */
[----:B------:R0:W3:Y:S02]  /*15990*/  @!P6 LDG.E.U16 R48, desc[UR24][R10.64] ;  /* 0x000000180a30e981 */ /* 0x0000e4000c1e1500 */
[----:B0-----:R-:W-:Y:S02]  /*159a0*/  @!P6 IMAD.MOV.U32 R11, RZ, RZ, R9 ;  /* 0x000000ffff0be224 */ /* 0x001fe400078e0009 */
[----:B------:R-:W3:Y:S01]  /*159b0*/  LDL R9, [R1+0x634] ;  /* 0x0006340001097983 */ /* 0x000ee20000100800 */
[----:B------:R-:W-:-:S03]  /*159c0*/  @!P6 IMAD.MOV.U32 R10, RZ, RZ, R8 ;  /* 0x000000ffff0ae224 */ /* 0x000fc600078e0008 */
[----:B------:R-:W3:Y:S04]  /*159d0*/  LDL R8, [R1+0x638] ;  /* 0x0006380001087983 */ /* 0x000ee80000100800 */
[----:B------:R4:W3:Y:S02]  /*159e0*/  @!P6 LDG.E.U16 R49, desc[UR24][R10.64] ;  /* 0x000000180a31e981 */ /* 0x0008e4000c1e1500 */
[----:B----4-:R-:W-:Y:S02]  /*159f0*/  @!P6 IMAD.MOV.U32 R10, RZ, RZ, R6 ;  /* 0x000000ffff0ae224 */ /* 0x010fe400078e0006 */
[----:B------:R-:W4:Y:S01]  /*15a00*/  LDL R6, [R1+0x654] ;  /* 0x0006540001067983 */ /* 0x000f220000100800 */
[----:B------:R-:W-:-:S03]  /*15a10*/  @!P6 IMAD.MOV.U32 R11, RZ, RZ, R7 ;  /* 0x000000ffff0be224 */ /* 0x000fc600078e0007 */
[----:B------:R-:W4:Y:S01]  /*15a20*/  LDL R7, [R1+0x45c] ;  /* 0x00045c0001077983 */ /* 0x000f220000100800 */
[----:B--2---:R-:W-:-:S03]  /*15a30*/  @!P6 IMAD.MOV.U32 R16, RZ, RZ, R4 ;  /* 0x000000ffff10e224 */ /* 0x004fc600078e0004 */
[----:B------:R-:W2:Y:S01]  /*15a40*/  LDL R4, [R1+0x4a0] ;  /* 0x0004a00001047983 */ /* 0x000ea20000100800 */
[----:B---3--:R-:W-:Y:S01]  /*15a50*/  PRMT R90, RZ, 0x7610, R90 ;  /* 0x00007610ff5a7816 */ /* 0x008fe2000000005a */
[----:B------:R-:W-:Y:S02]  /*15a60*/  @!P6 IMAD.MOV.U32 R17, RZ, RZ, R5 ;  /* 0x000000ffff11e224 */ /* 0x000fe400078e0005 */
[----:B------:R-:W3:Y:S04]  /*15a70*/  LDL R5, [R1+0x49c] ;  /* 0x00049c0001057983 */ /* 0x000ee80000100800 */
[----:B------:R-:W2:Y:S04]  /*15a80*/  @!P6 LDG.E.U16 R90, desc[UR24][R10.64] ;  /* 0x000000180a5ae981 */ /* 0x000ea8000c1e1500 */
[----:B------:R-:W2:Y:S04]  /*15a90*/  LDL R11, [R1+0x47c] ;  /* 0x00047c00010b7983 */ /* 0x000ea80000100800 */
[----:B------:R-:W2:Y:S01]  /*15aa0*/  LDL R10, [R1+0x480] ;  /* 0x00048000010a7983 */ /* 0x000ea20000100800 */
[----:B------:R-:W-:-:S02]  /*15ab0*/  PRMT R50, RZ, 0x7610, R50 ;  /* 0x00007610ff327816 */ /* 0x000fc40000000032 */
[----:B------:R-:W-:Y:S01]  /*15ac0*/  PRMT R51, RZ, 0x7610, R51 ;  /* 0x00007610ff337816 */ /* 0x000fe20000000033 */
[----:B------:R-:W-:Y:S04]  /*15ad0*/  STS.U16 [R0+UR10+0xc900], R54 ;  /* 0x00c9003600007988 */ /* 0x000fe8000800040a */
[----:B------:R0:W3:Y:S04]  /*15ae0*/  @!P6 LDG.E.U16 R50, desc[UR24][R16.64] ;  /* 0x000000181032e981 */ /* 0x0000e8000c1e1500 */
[----:B------:R-:W-:Y:S01]  /*15af0*/  STS.U16 [R0+UR10+0x8d00], R63 ;  /* 0x008d003f00007988 */ /* 0x000fe2000800040a */
[----:B------:R-:W-:-:S03]  /*15b00*/  PRMT R78, RZ, 0x7610, R78 ;  /* 0x00007610ff4e7816 */ /* 0x000fc6000000004e */
[----:B------:R-:W-:Y:S04]  /*15b10*/  STS.U16 [R0+UR10+0xcd00], R62 ;  /* 0x00cd003e00007988 */ /* 0x000fe8000800040a */
[----:B------:R1:W-:Y:S04]  /*15b20*/  STS.U16 [R0+UR10+0x9100], R91 ;  /* 0x0091005b00007988 */ /* 0x0003e8000800040a */
[----:B------:R0:W-:Y:S04]  /*15b30*/  STS.U16 [R0+UR10+0xd100], R93 ;  /* 0x00d1005d00007988 */ /* 0x0001e8000800040a */
[----:B-1----:R-:W3:Y:S01]  /*15b40*/  LDL.LU R91, [R1+0xa34] ;  /* 0x000a3400015b7983 */ /* 0x002ee20000300800 */
[----:B0-----:R-:W-:-:S03]  /*15b50*/  @!P6 IMAD.MOV.U32 R17, RZ, RZ, R9 ;  /* 0x000000ffff11e224 */ /* 0x001fc600078e0009 */
[----:B------:R-:W3:Y:S01]  /*15b60*/  LDL R9, [R1+0x4bc] ;  /* 0x0004bc0001097983 */ /* 0x000ee20000100800 */
[----:B------:R-:W-:-:S03]  /*15b70*/  @!P6 IMAD.MOV.U32 R16, RZ, RZ, R8 ;  /* 0x000000ffff10e224 */ /* 0x000fc600078e0008 */
[----:B------:R-:W3:Y:S04]  /*15b80*/  LDL R8, [R1+0x4c0] ;  /* 0x0004c00001087983 */ /* 0x000ee80000100800 */
[----:B------:R4:W3:Y:S04]  /*15b90*/  @!P6 LDG.E.U16 R51, desc[UR24][R16.64] ;  /* 0x000000181033e981 */ /* 0x0008e8000c1e1500 */
[----:B------:R-:W3:Y:S01]  /*15ba0*/  LDL.LU R93, [R1+0xa30] ;  /* 0x000a3000015d7983 */ /* 0x000ee20000300800 */
[----:B----4-:R-:W-:-:S03]  /*15bb0*/  @!P6 IMAD.MOV.U32 R16, RZ, RZ, R6 ;  /* 0x000000ffff10e224 */ /* 0x010fc600078e0006 */
[----:B------:R-:W4:Y:S01]  /*15bc0*/  LDL R6, [R1+0x4e0] ;  /* 0x0004e00001067983 */ /* 0x000f220000100800 */
[----:B------:R-:W-:-:S03]  /*15bd0*/  @!P6 IMAD.MOV.U32 R17, RZ, RZ, R7 ;  /* 0x000000ffff11e224 */ /* 0x000fc600078e0007 */
[----:B------:R-:W4:Y:S04]  /*15be0*/  LDL R7, [R1+0x4dc] ;  /* 0x0004dc0001077983 */ /* 0x000f280000100800 */
[----:B------:R0:W-:Y:S04]  /*15bf0*/  STS.U16 [R0+UR10+0x9500], R92 ;  /* 0x0095005c00007988 */ /* 0x0001e8000800040a */
[----:B------:R1:W-:Y:S04]  /*15c00*/  STS.U16 [R0+UR10+0xd500], R86 ;  /* 0x00d5005600007988 */ /* 0x0003e8000800040a */
[----:B0-----:R-:W4:Y:S04]  /*15c10*/  LDL.LU R92, [R1+0xa2c] ;  /* 0x000a2c00015c7983 */ /* 0x001f280000300800 */
[----:B-1----:R-:W4:Y:S04]  /*15c20*/  LDL.LU R86, [R1+0xa28] ;  /* 0x000a280001567983 */ /* 0x002f280000300800 */
[----:B--2---:R0:W2:Y:S02]  /*15c30*/  @!P6 LDG.E.U16 R78, desc[UR24][R10.64] ;  /* 0x000000180a4ee981 */ /* 0x0040a4000c1e1500 */
[----:B0-----:R-:W-:-:S02]  /*15c40*/  @!P6 IMAD.MOV.U32 R10, RZ, RZ, R4 ;  /* 0x000000ffff0ae224 */ /* 0x001fc400078e0004 */
[----:B---3--:R-:W-:Y:S01]  /*15c50*/  @!P6 IMAD.MOV.U32 R11, RZ, RZ, R5 ;  /* 0x000000ffff0be224 */ /* 0x008fe200078e0005 */
[----:B------:R-:W3:Y:S04]  /*15c60*/  LDL R4, [R1+0x500] ;  /* 0x0005000001047983 */ /* 0x000ee80000100800 */
[----:B------:R-:W3:Y:S01]  /*15c70*/  LDL R5, [R1+0x4fc] ;  /* 0x0004fc0001057983 */ /* 0x000ee20000100800 */
[----:B------:R-:W-:Y:S02]  /*15c80*/  PRMT R79, RZ, 0x7610, R79 ;  /* 0x00007610ff4f7816 */ /* 0x000fe4000000004f */
[----:B------:R-:W-:Y:S01]  /*15c90*/  PRMT R61, RZ, 0x7610, R61 ;  /* 0x00007610ff3d7816 */ /* 0x000fe2000000003d */
[----:B------:R0:W-:Y:S01]  /*15ca0*/  STS.U16 [R0+UR10+0x9900], R87 ;  /* 0x0099005700007988 */ /* 0x0001e2000800040a */
[----:B------:R-:W-:-:S03]  /*15cb0*/  PRMT R80, RZ, 0x7610, R80 ;  /* 0x00007610ff507816 */ /* 0x000fc60000000050 */
[----:B------:R-:W2:Y:S04]  /*15cc0*/  @!P6 LDG.E.U16 R79, desc[UR24][R10.64] ;  /* 0x000000180a4fe981 */ /* 0x000ea8000c1e1500 */
[----:B------:R1:W-:Y:S04]  /*15cd0*/  STS.U16 [R0+UR10+0xd900], R88 ;  /* 0x00d9005800007988 */ /* 0x0003e8000800040a */
[----:B0-----:R-:W2:Y:S04]  /*15ce0*/  LDL.LU R87, [R1+0xa24] ;  /* 0x000a240001577983 */ /* 0x001ea80000300800 */
[----:B------:R-:W2:Y:S04]  /*15cf0*/  LDL R11, [R1+0x51c] ;  /* 0x00051c00010b7983 */ /* 0x000ea80000100800 */
[----:B------:R-:W2:Y:S01]  /*15d00*/  LDL R10, [R1+0x520] ;  /* 0x00052000010a7983 */ /* 0x000ea20000100800 */
[----:B------:R-:W-:-:S03]  /*15d10*/  PRMT R82, RZ, 0x7610, R82 ;  /* 0x00007610ff527816 */ /* 0x000fc60000000052 */
[----:B-1----:R-:W2:Y:S04]  /*15d20*/  LDL.LU R88, [R1+0xa20] ;  /* 0x000a200001587983 */ /* 0x002ea80000300800 */
[----:B------:R4:W2:Y:S04]  /*15d30*/  @!P6 LDG.E.U16 R61, desc[UR24][R16.64] ;  /* 0x00000018103de981 */ /* 0x0008a8000c1e1500 */
[----:B------:R-:W2:Y:S01]  /*15d40*/  @!P6 LDG.E.U16 R80, desc[UR24][R8.64] ;  /* 0x000000180850e981 */ /* 0x000ea2000c1e1500 */
[----:B----4-:R-:W-:-:S03]  /*15d50*/  @!P6 IMAD.MOV.U32 R16, RZ, RZ, R6 ;  /* 0x000000ffff10e224 */ /* 0x010fc600078e0006 */
[----:B------:R-:W4:Y:S01]  /*15d60*/  LDL R6, [R1+0x560] ;  /* 0x0005600001067983 */ /* 0x000f220000100800 */
[----:B------:R-:W-:-:S03]  /*15d70*/  @!P6 IMAD.MOV.U32 R17, RZ, RZ, R7 ;  /* 0x000000ffff11e224 */ /* 0x000fc600078e0007 */
[----:B------:R-:W4:Y:S04]  /*15d80*/  LDL R9, [R1+0x53c] ;  /* 0x00053c0001097983 */ /* 0x000f280000100800 */
[----:B------:R-:W4:Y:S04]  /*15d90*/  LDL R8, [R1+0x540] ;  /* 0x0005400001087983 */ /* 0x000f280000100800 */
[----:B------:R-:W4:Y:S04]  /*15da0*/  LDL R7, [R1+0x55c] ;  /* 0x00055c0001077983 */ /* 0x000f280000100800 */
[----:B------:R0:W-:Y:S04]  /*15db0*/  STS.U16 [R0+UR10+0x9d00], R89 ;  /* 0x009d005900007988 */ /* 0x0001e8000800040a */
[----:B0-----:R-:W4:Y:S04]  /*15dc0*/  LDL.LU R89, [R1+0xa1c] ;  /* 0x000a1c0001597983 */ /* 0x001f280000300800 */
[----:B---3--:R-:W3:Y:S04]  /*15dd0*/  @!P6 LDG.E.U16 R82, desc[UR24][R4.64] ;  /* 0x000000180452e981 */ /* 0x008ee8000c1e1500 */
[----:B------:R-:W3:Y:S04]  /*15de0*/  LDL R5, [R1+0x57c] ;  /* 0x00057c0001057983 */ /* 0x000ee80000100800 */
[----:B------:R-:W3:Y:S01]  /*15df0*/  LDL R4, [R1+0x580] ;  /* 0x0005800001047983 */ /* 0x000ee20000100800 */
[----:B------:R-:W-:-:S03]  /*15e00*/  PRMT R84, RZ, 0x7610, R84 ;  /* 0x00007610ff547816 */ /* 0x000fc60000000054 */
[----:B------:R0:W-:Y:S01]  /*15e10*/  STS.U16 [R0+UR10+0xdd00], R65 ;  /* 0x00dd004100007988 */ /* 0x0001e2000800040a */
[----:B------:R-:W-:Y:S02]  /*15e20*/  PRMT R85, RZ, 0x7610, R85 ;  /* 0x00007610ff557816 */ /* 0x000fe40000000055 */
[----:B0-----:R-:W-:-:S05]  /*15e30*/  LOP3.LUT R0, R2, 0x30, RZ, 0x3c, !PT ;  /* 0x0000003002007812 */ /* 0x001fca00078e3cff */
[----:B--2---:R0:W-:Y:S04]  /*15e40*/  STS.U16 [R0+UR10+0x8180], R88 ;  /* 0x0081805800007988 */ /* 0x0041e8000800040a */
[----:B------:R1:W-:Y:S04]  /*15e50*/  STS.U16 [R0+UR10+0xc180], R87 ;  /* 0x00c1805700007988 */ /* 0x0003e8000800040a */
[----:B0-----:R-:W2:Y:S04]  /*15e60*/  LDL.LU R88, [R1+0xa18] ;  /* 0x000a180001587983 */ /* 0x001ea80000300800 */
[----:B-1----:R-:W2:Y:S04]  /*15e70*/  LDL.LU R87, [R1+0xa14] ;  /* 0x000a140001577983 */ /* 0x002ea80000300800 */
[----:B----4-:R0:W4:Y:S04]  /*15e80*/  @!P6 LDG.E.U16 R84, desc[UR24][R8.64] ;  /* 0x000000180854e981 */ /* 0x010128000c1e1500 */
[----:B------:R1:W-:Y:S01]  /*15e90*/  STS.U16 [R0+UR10+0x8580], R86 ;  /* 0x0085805600007988 */ /* 0x0003e2000800040a */
[----:B0-----:R-:W-:-:S02]  /*15ea0*/  @!P6 IMAD.MOV.U32 R8, RZ, RZ, R6 ;  /* 0x000000ffff08e224 */ /* 0x001fc400078e0006 */
[----:B------:R-:W-:Y:S01]  /*15eb0*/  @!P6 IMAD.MOV.U32 R9, RZ, RZ, R7 ;  /* 0x000000ffff09e224 */ /* 0x000fe200078e0007 */
[----:B------:R-:W4:Y:S04]  /*15ec0*/  LDL R6, [R1+0x5a0] ;  /* 0x0005a00001067983 */ /* 0x000f280000100800 */
[----:B------:R-:W4:Y:S04]  /*15ed0*/  LDL R7, [R1+0x59c] ;  /* 0x00059c0001077983 */ /* 0x000f280000100800 */
[----:B------:R3:W4:Y:S04]  /*15ee0*/  @!P6 LDG.E.U16 R85, desc[UR24][R8.64] ;  /* 0x000000180855e981 */ /* 0x000728000c1e1500 */
[----:B-1----:R-:W4:Y:S04]  /*15ef0*/  LDL.LU R86, [R1+0xa10] ;  /* 0x000a100001567983 */ /* 0x002f280000300800 */
[----:B------:R-:W4:Y:S01]  /*15f00*/  LDL.LU R42, [R1+0x674] ;  /* 0x00067400012a7983 */ /* 0x000f220000300800 */
[----:B---3--:R-:W-:-:S03]  /*15f10*/  @!P6 IMAD.MOV.U32 R9, RZ, RZ, R5 ;  /* 0x000000ffff09e224 */ /* 0x008fc600078e0005 */
[----:B------:R-:W3:Y:S01]  /*15f20*/  LDL R5, [R1+0x5bc] ;  /* 0x0005bc0001057983 */ /* 0x000ee20000100800 */
[----:B------:R-:W-:-:S03]  /*15f30*/  @!P6 IMAD.MOV.U32 R8, RZ, RZ, R4 ;  /* 0x000000ffff08e224 */ /* 0x000fc600078e0004 */
[----:B------:R-:W3:Y:S01]  /*15f40*/  LDL R4, [R1+0x5c0] ;  /* 0x0005c00001047983 */ /* 0x000ee20000100800 */
[----:B------:R-:W-:Y:S02]  /*15f50*/  PRMT R81, RZ, 0x7610, R81 ;  /* 0x00007610ff517816 */ /* 0x000fe40000000051 */
[----:B------:R-:W-:Y:S01]  /*15f60*/  PRMT R83, RZ, 0x7610, R83 ;  /* 0x00007610ff537816 */ /* 0x000fe20000000053 */
[----:B------:R-:W3:Y:S04]  /*15f70*/  LDL.LU R53, [R1+0x678] ;  /* 0x0006780001357983 */ /* 0x000ee80000300800 */
[----:B------:R-:W3:Y:S01]  /*15f80*/  @!P6 LDG.E.U16 R81, desc[UR24][R16.64] ;  /* 0x000000181051e981 */ /* 0x000ee2000c1e1500 */
[----:B------:R-:W-:-:S03]  /*15f90*/  PRMT R89, RZ, 0x7610, R89 ;  /* 0x00007610ff597816 */ /* 0x000fc60000000059 */
[----:B------:R0:W-:Y:S04]  /*15fa0*/  STS.U16 [R0+UR10+0xc580], R92 ;  /* 0x00c5805c00007988 */ /* 0x0001e8000800040a */
[----:B------:R-:W3:Y:S04]  /*15fb0*/  @!P6 LDG.E.U16 R83, desc[UR24][R10.64] ;  /* 0x000000180a53e981 */ /* 0x000ee8000c1e1500 */
[----:B------:R-:W3:Y:S04]  /*15fc0*/  LDL R17, [R1+0x5dc] ;  /* 0x0005dc0001117983 */ /* 0x000ee80000100800 */
[----:B------:R-:W3:Y:S01]  /*15fd0*/  LDL R16, [R1+0x5e0] ;  /* 0x0005e00001107983 */ /* 0x000ee20000100800 */
[----:B--2---:R-:W-:-:S03]  /*15fe0*/  PRMT R88, RZ, 0x7610, R88 ;  /* 0x00007610ff587816 */ /* 0x004fc60000000058 */
[----:B------:R-:W2:Y:S04]  /*15ff0*/  LDL.LU R55, [R1+0x67c] ;  /* 0x00067c0001377983 */ /* 0x000ea80000300800 */
[----:B0-----:R-:W2:Y:S04]  /*16000*/  LDL.LU R92, [R1+0xa0c] ;  /* 0x000a0c00015c7983 */ /* 0x001ea80000300800 */
[----:B------:R-:W2:Y:S04]  /*16010*/  LDL.LU R54, [R1+0x6a4] ;  /* 0x0006a40001367983 */ /* 0x000ea80000300800 */
[----:B------:R-:W2:Y:S04]  /*16020*/  LDL.LU R63, [R1+0x6a0] ;  /* 0x0006a000013f7983 */ /* 0x000ea80000300800 */
[----:B------:R-:W2:Y:S04]  /*16030*/  LDL.LU R62, [R1+0x418] ;  /* 0x00041800013e7983 */ /* 0x000ea80000300800 */
[----:B------:R-:W2:Y:S04]  /*16040*/  @!P6 LDG.E.U16 R88, desc[UR24][R8.64] ;  /* 0x000000180858e981 */ /* 0x000ea8000c1e1500 */
[----:B------:R-:W2:Y:S04]  /*16050*/  LDL.LU R65, [R1+0x414] ;  /* 0x0004140001417983 */ /* 0x000ea80000300800 */
[----:B------:R-:W2:Y:S04]  /*16060*/  LDL R11, [R1+0x5fc] ;  /* 0x0005fc00010b7983 */ /* 0x000ea80000100800 */
[----:B------:R-:W2:Y:S04]  /*16070*/  LDL R10, [R1+0x600] ;  /* 0x00060000010a7983 */ /* 0x000ea80000100800 */
[----:B------:R-:W2:Y:S04]  /*16080*/  LDL R9, [R1+0x61c] ;  /* 0x00061c0001097983 */ /* 0x000ea80000100800 */
[----:B------:R-:W2:Y:S04]  /*16090*/  LDL R8, [R1+0x620] ;  /* 0x0006200001087983 */ /* 0x000ea80000100800 */
[----:B------:R0:W-:Y:S04]  /*160a0*/  STS.U16 [R0+UR10+0x8980], R93 ;  /* 0x0089805d00007988 */ /* 0x0001e8000800040a */
[----:B----4-:R-:W4:Y:S04]  /*160b0*/  @!P6 LDG.E.U16 R89, desc[UR24][R6.64] ;  /* 0x000000180659e981 */ /* 0x010f28000c1e1500 */
[----:B0-----:R-:W4:Y:S04]  /*160c0*/  LDL.LU R93, [R1+0xa08] ;  /* 0x000a0800015d7983 */ /* 0x001f280000300800 */
[----:B------:R-:W4:Y:S04]  /*160d0*/  LDL R7, [R1+0x63c] ;  /* 0x00063c0001077983 */ /* 0x000f280000100800 */
[----:B------:R-:W4:Y:S04]  /*160e0*/  LDL R6, [R1+0x640] ;  /* 0x0006400001067983 */ /* 0x000f280000100800 */
[----:B------:R0:W-:Y:S04]  /*160f0*/  STS.U16 [R0+UR10+0xc980], R91 ;  /* 0x00c9805b00007988 */ /* 0x0001e8000800040a */
[----:B------:R1:W-:Y:S01]  /*16100*/  STS.U16 [R0+UR10+0x8d80], R3 ;  /* 0x008d800300007988 */ /* 0x0003e2000800040a */
[----:B---3--:R-:W-:-:S03]  /*16110*/  @!P6 IMAD.MOV.U32 R19, RZ, RZ, R5 ;  /* 0x000000ffff13e224 */ /* 0x008fc600078e0005 */
[----:B------:R-:W3:Y:S01]  /*16120*/  LDL R5, [R1+0x458] ;  /* 0x0004580001057983 */ /* 0x000ee20000100800 */
[----:B------:R-:W-:-:S03]  /*16130*/  @!P6 IMAD.MOV.U32 R18, RZ, RZ, R4 ;  /* 0x000000ffff12e224 */ /* 0x000fc600078e0004 */
[----:B------:R-:W3:Y:S04]  /*16140*/  LDL R4, [R1+0x460] ;  /* 0x0004600001047983 */ /* 0x000ee80000100800 */
[----:B0-----:R-:W3:Y:S04]  /*16150*/  LDL.LU R91, [R1+0xa04] ;  /* 0x000a0400015b7983 */ /* 0x001ee80000300800 */
[----:B-1----:R-:W3:Y:S01]  /*16160*/  LDL.LU R3, [R1+0xa00] ;  /* 0x000a000001037983 */ /* 0x002ee20000300800 */
[----:B------:R-:W-:Y:S02]  /*16170*/  PRMT R87, RZ, 0x7610, R87 ;  /* 0x00007610ff577816 */ /* 0x000fe40000000057 */
[----:B------:R-:W-:-:S06]  /*16180*/  PRMT R86, RZ, 0x7610, R86 ;  /* 0x00007610ff567816 */ /* 0x000fcc0000000056 */
[----:B------:R-:W3:Y:S04]  /*16190*/  @!P6 LDG.E.U16 R86, desc[UR24][R18.64] ;  /* 0x000000181256e981 */ /* 0x000ee8000c1e1500 */
[----:B------:R-:W3:Y:S01]  /*161a0*/  @!P6 LDG.E.U16 R87, desc[UR24][R16.64] ;  /* 0x000000181057e981 */ /* 0x000ee2000c1e1500 */
[----:B--2---:R-:W-:-:S06]  /*161b0*/  PRMT R92, RZ, 0x7610, R92 ;  /* 0x00007610ff5c7816 */ /* 0x004fcc000000005c */
[----:B------:R-:W2:Y:S01]  /*161c0*/  @!P6 LDG.E.U16 R92, desc[UR24][R8.64] ;  /* 0x00000018085ce981 */ /* 0x000ea2000c1e1500 */
[----:B----4-:R-:W-:-:S06]  /*161d0*/  PRMT R93, RZ, 0x7610, R93 ;  /* 0x00007610ff5d7816 */ /* 0x010fcc000000005d */
[----:B------:R-:W4:Y:S04]  /*161e0*/  @!P6 LDG.E.U16 R93, desc[UR24][R10.64] ;  /* 0x000000180a5de981 */ /* 0x000f28000c1e1500 */
[----:B------:R-:W2:Y:S04]  /*161f0*/  LDL.LU R11, [R1+0x744] ;  /* 0x00074400010b7983 */ /* 0x000ea80000300800 */
[----:B------:R-:W2:Y:S04]  /*16200*/  LDL.LU R10, [R1+0x740] ;  /* 0x00074000010a7983 */ /* 0x000ea80000300800 */
[----:B------:R-:W2:Y:S04]  /*16210*/  LDL.LU R8, [R1+0x724] ;  /* 0x0007240001087983 */ /* 0x000ea80000300800 */
[----:B------:R-:W2:Y:S04]  /*16220*/  LDL.LU R52, [R1+0x720] ;  /* 0x0007200001347983 */ /* 0x000ea80000300800 */
[----:B------:R-:W2:Y:S01]  /*16230*/  LDL.LU R71, [R1+0x704] ;  /* 0x0007040001477983 */ /* 0x000ea20000300800 */
[----:B---3--:R-:W-:-:S02]  /*16240*/  PRMT R91, RZ, 0x7610, R91 ;  /* 0x00007610ff5b7816 */ /* 0x008fc4000000005b */
[----:B------:R-:W-:-:S04]  /*16250*/  PRMT R3, RZ, 0x7610, R3 ;  /* 0x00007610ff037816 */ /* 0x000fc80000000003 */
[----:B------:R-:W3:Y:S04]  /*16260*/  @!P6 LDG.E.U16 R91, desc[UR24][R6.64] ;  /* 0x00000018065be981 */ /* 0x000ee8000c1e1500 */
[----:B------:R-:W3:Y:S04]  /*16270*/  @!P6 LDG.E.U16 R3, desc[UR24][R4.64] ;  /* 0x000000180403e981 */ /* 0x000ee8000c1e1500 */
[----:B------:R-:W3:Y:S04]  /*16280*/  LDL.LU R5, [R1+0x700] ;  /* 0x0007000001057983 */ /* 0x000ee80000300800 */
        /* <DEDUP_REMOVED lines=11> */
[----:B------:R0:W-:Y:S04]  /*16340*/  STS.U16 [R0+UR10+0xcd80], R42 ;  /* 0x00cd802a00007988 */ /* 0x0001e8000800040a */
[----:B------:R1:W-:Y:S04]  /*16350*/  STS.U16 [R0+UR10+0x9180], R53 ;  /* 0x0091803500007988 */ /* 0x0003e8000800040a */
[----:B------:R-:W4:Y:S04]  /*16360*/  LDL.LU R31, [R1+0x738] ;  /* 0x00073800011f7983 */ /* 0x000f280000300800 */
[----:B------:R0:W-:Y:S04]  /*16370*/  STS.U16 [R0+UR10+0xd180], R55 ;  /* 0x00d1803700007988 */ /* 0x0001e8000800040a */
[----:B------:R-:W4:Y:S04]  /*16380*/  LDL.LU R41, [R1+0x71c] ;  /* 0x00071c0001297983 */ /* 0x000f280000300800 */
[----:B------:R0:W-:Y:S04]  /*16390*/  STS.U16 [R0+UR10+0x9580], R54 ;  /* 0x0095803600007988 */ /* 0x0001e8000800040a */
[----:B------:R-:W4:Y:S04]  /*163a0*/  LDL.LU R40, [R1+0x718] ;  /* 0x0007180001287983 */ /* 0x000f280000300800 */
[----:B------:R0:W-:Y:S04]  /*163b0*/  STS.U16 [R0+UR10+0xd580], R63 ;  /* 0x00d5803f00007988 */ /* 0x0001e8000800040a */
[----:B------:R-:W4:Y:S04]  /*163c0*/  LDL.LU R43, [R1+0x6fc] ;  /* 0x0006fc00012b7983 */ /* 0x000f280000300800 */
[----:B------:R-:W-:Y:S04]  /*163d0*/  STS.U16 [R0+UR10+0x9980], R62 ;  /* 0x0099803e00007988 */ /* 0x000fe8000800040a */
[----:B0-----:R-:W4:Y:S04]  /*163e0*/  LDL.LU R42, [R1+0x6f8] ;  /* 0x0006f800012a7983 */ /* 0x001f280000300800 */
[----:B------:R-:W-:Y:S04]  /*163f0*/  STS.U16 [R0+UR10+0xd980], R65 ;  /* 0x00d9804100007988 */ /* 0x000fe8000800040a */
[----:B-1----:R-:W4:Y:S04]  /*16400*/  LDL.LU R53, [R1+0x6dc] ;  /* 0x0006dc0001357983 */ /* 0x002f280000300800 */
[----:B------:R-:W-:Y:S04]  /*16410*/  STS.U16 [R0+UR10+0x9d80], R64 ;  /* 0x009d804000007988 */ /* 0x000fe8000800040a */
[----:B------:R-:W4:Y:S04]  /*16420*/  LDL.LU R55, [R1+0x6d8] ;  /* 0x0006d80001377983 */ /* 0x000f280000300800 */
[----:B------:R0:W-:Y:S04]  /*16430*/  STS.U16 [R0+UR10+0xdd80], R70 ;  /* 0x00dd804600007988 */ /* 0x0001e8000800040a */
[----:B------:R-:W4:Y:S04]  /*16440*/  LDL.LU R54, [R1+0x6bc] ;  /* 0x0006bc0001367983 */ /* 0x000f280000300800 */
[----:B------:R-:W4:Y:S01]  /*16450*/  LDL.LU R63, [R1+0x6b8] ;  /* 0x0006b800013f7983 */ /* 0x000f220000300800 */
[----:B0-----:R-:W-:-:S03]  /*16460*/  LOP3.LUT R0, R2, 0x40, RZ, 0x3c, !PT ;  /* 0x0000004002007812 */ /* 0x001fc600078e3cff */
[----:B------:R-:W4:Y:S04]  /*16470*/  LDL.LU R62, [R1+0x694] ;  /* 0x00069400013e7983 */ /* 0x000f280000300800 */
[----:B------:R-:W4:Y:S04]  /*16480*/  LDL.LU R65, [R1+0x690] ;  /* 0x0006900001417983 */ /* 0x000f280000300800 */
[----:B------:R-:W4:Y:S04]  /*16490*/  LDL.LU R64, [R1+0x408] ;  /* 0x0004080001407983 */ /* 0x000f280000300800 */
[----:B------:R-:W4:Y:S04]  /*164a0*/  LDL.LU R70, [R1+0x404] ;  /* 0x0004040001467983 */ /* 0x000f280000300800 */
[----:B--2---:R0:W-:Y:S04]  /*164b0*/  STS.U16 [R0+UR10+0x8200], R11 ;  /* 0x0082000b00007988 */ /* 0x0041e8000800040a */
[----:B------:R1:W-:Y:S04]  /*164c0*/  STS.U16 [R0+UR10+0xc200], R10 ;  /* 0x00c2000a00007988 */ /* 0x0003e8000800040a */
[----:B------:R2:W-:Y:S04]  /*164d0*/  STS.U16 [R0+UR10+0x8600], R8 ;  /* 0x0086000800007988 */ /* 0x0005e8000800040a */
[----:B0-----:R-:W4:Y:S04]  /*164e0*/  LDL.LU R11, [R1+0x9fc] ;  /* 0x0009fc00010b7983 */ /* 0x001f280000300800 */
[----:B------:R0:W-:Y:S04]  /*164f0*/  STS.U16 [R0+UR10+0xc600], R52 ;  /* 0x00c6003400007988 */ /* 0x0001e8000800040a */
[----:B-1----:R-:W4:Y:S04]  /*16500*/  LDL.LU R10, [R1+0x9f8] ;  /* 0x0009f800010a7983 */ /* 0x002f280000300800 */
[----:B------:R1:W-:Y:S04]  /*16510*/  STS.U16 [R0+UR10+0x8a00], R71 ;  /* 0x008a004700007988 */ /* 0x0003e8000800040a */
[----:B--2---:R-:W2:Y:S04]  /*16520*/  LDL.LU R8, [R1+0x9f4] ;  /* 0x0009f40001087983 */ /* 0x004ea80000300800 */
[----:B0-----:R-:W2:Y:S04]  /*16530*/  LDL.LU R52, [R1+0x9f0] ;  /* 0x0009f00001347983 */ /* 0x001ea80000300800 */
[----:B-1----:R-:W2:Y:S04]  /*16540*/  LDL.LU R71, [R1+0x734] ;  /* 0x0007340001477983 */ /* 0x002ea80000300800 */
[----:B---3--:R-:W-:Y:S04]  /*16550*/  STS.U16 [R0+UR10+0xca00], R5 ;  /* 0x00ca000500007988 */ /* 0x008fe8000800040a */
[----:B----4-:R-:W-:Y:S04]  /*16560*/  STS.U16 [R0+UR10+0x8e00], R4 ;  /* 0x008e000400007988 */ /* 0x010fe8000800040a */
[----:B------:R-:W-:Y:S04]  /*16570*/  STS.U16 [R0+UR10+0xce00], R7 ;  /* 0x00ce000700007988 */ /* 0x000fe8000800040a */
[----:B------:R-:W-:Y:S04]  /*16580*/  STS.U16 [R0+UR10+0x9200], R6 ;  /* 0x0092000600007988 */ /* 0x000fe8000800040a */
[----:B------:R-:W-:Y:S04]  /*16590*/  STS.U16 [R0+UR10+0xd200], R9 ;  /* 0x00d2000900007988 */ /* 0x000fe8000800040a */
[----:B------:R-:W-:Y:S04]  /*165a0*/  STS.U16 [R0+UR10+0x9600], R17 ;  /* 0x0096001100007988 */ /* 0x000fe8000800040a */
[----:B------:R-:W-:Y:S04]  /*165b0*/  STS.U16 [R0+UR10+0xd600], R16 ;  /* 0x00d6001000007988 */ /* 0x000fe8000800040a */
[----:B------:R0:W-:Y:S04]  /*165c0*/  STS.U16 [R0+UR10+0x9a00], R29 ;  /* 0x009a001d00007988 */ /* 0x0001e8000800040a */
[----:B------:R-:W-:Y:S04]  /*165d0*/  STS.U16 [R0+UR10+0xda00], R30 ;  /* 0x00da001e00007988 */ /* 0x000fe8000800040a */
[----:B------:R-:W-:Y:S04]  /*165e0*/  STS.U16 [R0+UR10+0x9e00], R19 ;  /* 0x009e001300007988 */ /* 0x000fe8000800040a */
[----:B------:R1:W-:Y:S01]  /*165f0*/  STS.U16 [R0+UR10+0xde00], R18 ;  /* 0x00de001200007988 */ /* 0x0003e2000800040a */
[----:B0-----:R-:W-:-:S03]  /*16600*/  LOP3.LUT R29, R2, 0x50, RZ, 0x3c, !PT ;  /* 0x00000050021d7812 */ /* 0x001fc600078e3cff */
[----:B-1----:R-:W3:Y:S04]  /*16610*/  LDL.LU R0, [R1+0x730] ;  /* 0x0007300001007983 */ /* 0x002ee80000300800 */
        /* <DEDUP_REMOVED lines=8> */
[----:B------:R-:W4:Y:S04]  /*166a0*/  LDL.LU R17, [R1+0x6b0] ;  /* 0x0006b00001117983 */ /* 0x000f280000300800 */
[----:B0-----:R-:W4:Y:S04]  /*166b0*/  LDL.LU R28, [R1+0x68c] ;  /* 0x00068c00011c7983 */ /* 0x001f280000300800 */
        /* <DEDUP_REMOVED lines=13> */
[----:B------:R-:W4:Y:S04]  /*16790*/  LDL.LU R18, [R1+0x688] ;  /* 0x0006880001127983 */ /* 0x000f280000300800 */
[----:B0-----:R-:W4:Y:S04]  /*167a0*/  LDL.LU R70, [R1+0x400] ;  /* 0x0004000001467983 */ /* 0x001f280000300800 */
[----:B------:R-:W4:Y:S04]  /*167b0*/  LDL.LU R19, [R1+0x3fc] ;  /* 0x0003fc0001137983 */ /* 0x000f280000300800 */
[----:B------:R-:W4:Y:S04]  /*167c0*/  LDL.LU R31, [R1+0x72c] ;  /* 0x00072c00011f7983 */ /* 0x000f280000300800 */
[----:B------:R-:W4:Y:S04]  /*167d0*/  LDL.LU R40, [R1+0x728] ;  /* 0x0007280001287983 */ /* 0x000f280000300800 */
[----:B------:R-:W4:Y:S04]  /*167e0*/  LDL.LU R41, [R1+0x70c] ;  /* 0x00070c0001297983 */ /* 0x000f280000300800 */
[----:B------:R-:W4:Y:S04]  /*167f0*/  LDL.LU R42, [R1+0x708] ;  /* 0x00070800012a7983 */ /* 0x000f280000300800 */
[----:B--2---:R0:W-:Y:S04]  /*16800*/  STS.U16 [R29+UR10+0x9e80], R52 ;  /* 0x009e80341d007988 */ /* 0x0041e8000800040a */
[----:B------:R-:W2:Y:S04]  /*16810*/  LDL.LU R43, [R1+0x6ec] ;  /* 0x0006ec00012b7983 */ /* 0x000ea80000300800 */
[----:B------:R1:W-:Y:S04]  /*16820*/  STS.U16 [R29+UR10+0xde80], R8 ;  /* 0x00de80081d007988 */ /* 0x0003e8000800040a */
[----:B0-----:R-:W2:Y:S04]  /*16830*/  LDL.LU R52, [R1+0x6e8] ;  /* 0x0006e80001347983 */ /* 0x001ea80000300800 */
[----:B------:R-:W2:Y:S01]  /*16840*/  LDL.LU R53, [R1+0x6cc] ;  /* 0x0006cc0001357983 */ /* 0x000ea20000300800 */
[----:B-1----:R-:W-:-:S03]  /*16850*/  LOP3.LUT R29, R2, 0x60, RZ, 0x3c, !PT ;  /* 0x00000060021d7812 */ /* 0x002fc600078e3cff */
[----:B------:R-:W2:Y:S04]  /*16860*/  LDL.LU R54, [R1+0x6c8] ;  /* 0x0006c80001367983 */ /* 0x000ea80000300800 */
[----:B------:R-:W2:Y:S04]  /*16870*/  LDL.LU R55, [R1+0x6ac] ;  /* 0x0006ac0001377983 */ /* 0x000ea80000300800 */
[----:B------:R-:W2:Y:S04]  /*16880*/  LDL.LU R62, [R1+0x6a8] ;  /* 0x0006a800013e7983 */ /* 0x000ea80000300800 */
[----:B------:R-:W2:Y:S04]  /*16890*/  LDL.LU R63, [R1+0x684] ;  /* 0x00068400013f7983 */ /* 0x000ea80000300800 */
[----:B------:R-:W2:Y:S04]  /*168a0*/  LDL.LU R64, [R1+0x680] ;  /* 0x0006800001407983 */ /* 0x000ea80000300800 */
[----:B------:R-:W2:Y:S04]  /*168b0*/  LDL.LU R65, [R1+0x3f8] ;  /* 0x0003f80001417983 */ /* 0x000ea80000300800 */
[----:B------:R-:W2:Y:S04]  /*168c0*/  LDL.LU R8, [R1+0x3f4] ;  /* 0x0003f40001087983 */ /* 0x000ea80000300800 */
[----:B------:R0:W-:Y:S04]  /*168d0*/  STS.U16 [R29+UR10+0x8300], R71 ;  /* 0x008300471d007988 */ /* 0x0001e8000800040a */
[----:B0-----:R-:W2:Y:S04]  /*168e0*/  LDL.LU R71, [R1+0x9ec] ;  /* 0x0009ec0001477983 */ /* 0x001ea80000300800 */
[----:B---3--:R0:W-:Y:S04]  /*168f0*/  STS.U16 [R29+UR10+0xc300], R0 ;  /* 0x00c300001d007988 */ /* 0x0081e8000800040a */
[----:B----4-:R1:W-:Y:S04]  /*16900*/  STS.U16 [R29+UR10+0x8700], R4 ;  /* 0x008700041d007988 */ /* 0x0103e8000800040a */
[----:B------:R3:W-:Y:S04]  /*16910*/  STS.U16 [R29+UR10+0xc700], R5 ;  /* 0x00c700051d007988 */ /* 0x0007e8000800040a */
[----:B0-----:R-:W4:Y:S04]  /*16920*/  LDL.LU R0, [R1+0x9e8] ;  /* 0x0009e80001007983 */ /* 0x001f280000300800 */
[----:B-1----:R0:W5:Y:S04]  /*16930*/  LDL.LU R4, [R1+0x9e4] ;  /* 0x0009e40001047983 */ /* 0x0021680000300800 */
[----:B---3--:R0:W5:Y:S04]  /*16940*/  LDL.LU R5, [R1+0x9e0] ;  /* 0x0009e00001057983 */ /* 0x0081680000300800 */
[----:B------:R1:W-:Y:S04]  /*16950*/  STS.U16 [R29+UR10+0x8b00], R9 ;  /* 0x008b00091d007988 */ /* 0x0003e8000800040a */
[----:B------:R3:W-:Y:S04]  /*16960*/  STS.U16 [R29+UR10+0xcb00], R6 ;  /* 0x00cb00061d007988 */ /* 0x0007e8000800040a */
[----:B------:R0:W-:Y:S04]  /*16970*/  STS.U16 [R29+UR10+0x8f00], R7 ;  /* 0x008f00071d007988 */ /* 0x0001e8000800040a */
[----:B-1----:R-:W2:Y:S04]  /*16980*/  LDL.LU R9, [R1+0x9dc] ;  /* 0x0009dc0001097983 */ /* 0x002ea80000300800 */
[----:B---3--:R1:W5:Y:S04]  /*16990*/  LDL.LU R6, [R1+0x9d8] ;  /* 0x0009d80001067983 */ /* 0x0083680000300800 */
[----:B0-----:R1:W5:Y:S04]  /*169a0*/  LDL.LU R7, [R1+0x9d4] ;  /* 0x0009d40001077983 */ /* 0x0013680000300800 */
[----:B------:R0:W-:Y:S04]  /*169b0*/  STS.U16 [R29+UR10+0xcf00], R30 ;  /* 0x00cf001e1d007988 */ /* 0x0001e8000800040a */
[----:B------:R3:W-:Y:S04]  /*169c0*/  STS.U16 [R29+UR10+0x9300], R16 ;  /* 0x009300101d007988 */ /* 0x0007e8000800040a */
[----:B------:R1:W-:Y:S04]  /*169d0*/  STS.U16 [R29+UR10+0xd300], R17 ;  /* 0x00d300111d007988 */ /* 0x0003e8000800040a */
[----:B0-----:R-:W2:Y:S04]  /*169e0*/  LDL.LU R30, [R1+0x9d0] ;  /* 0x0009d000011e7983 */ /* 0x001ea80000300800 */
[----:B---3--:R0:W5:Y:S04]  /*169f0*/  LDL.LU R16, [R1+0x9cc] ;  /* 0x0009cc0001107983 */ /* 0x0081680000300800 */
[----:B-1----:R0:W5:Y:S04]  /*16a00*/  LDL.LU R17, [R1+0x9c8] ;  /* 0x0009c80001117983 */ /* 0x0021680000300800 */
[----:B------:R1:W-:Y:S04]  /*16a10*/  STS.U16 [R29+UR10+0x9700], R28 ;  /* 0x0097001c1d007988 */ /* 0x0003e8000800040a */
[----:B-1----:R-:W3:Y:S04]  /*16a20*/  LDL.LU R28, [R1+0x9c4] ;  /* 0x0009c400011c7983 */ /* 0x002ee80000300800 */
[----:B------:R1:W-:Y:S04]  /*16a30*/  STS.U16 [R29+UR10+0xd700], R18 ;  /* 0x00d700121d007988 */ /* 0x0003e8000800040a */
[----:B------:R0:W-:Y:S04]  /*16a40*/  STS.U16 [R29+UR10+0x9b00], R70 ;  /* 0x009b00461d007988 */ /* 0x0001e8000800040a */
[----:B-1----:R1:W5:Y:S04]  /*16a50*/  LDL.LU R18, [R1+0x9c0] ;  /* 0x0009c00001127983 */ /* 0x0023680000300800 */
[----:B------:R1:W-:Y:S01]  /*16a60*/  STS.U16 [R29+UR10+0xdb00], R19 ;  /* 0x00db00131d007988 */ /* 0x0003e2000800040a */
[----:B0-----:R-:W-:-:S03]  /*16a70*/  LOP3.LUT R70, R2, 0x70, RZ, 0x3c, !PT ;  /* 0x0000007002467812 */ /* 0x001fc600078e3cff */
[----:B-1----:R0:W5:Y:S04]  /*16a80*/  LDL.LU R19, [R1+0x9bc] ;  /* 0x0009bc0001137983 */ /* 0x0021680000300800 */
[----:B---3--:R1:W-:Y:S04]  /*16a90*/  STS.U16 [R29+UR10+0x9f00], R28 ;  /* 0x009f001c1d007988 */ /* 0x0083e8000800040a */
[----:B--2---:R2:W-:Y:S04]  /*16aa0*/  STS.U16 [R29+UR10+0xdf00], R30 ;  /* 0x00df001e1d007988 */ /* 0x0045e8000800040a */
[----:B------:R3:W-:Y:S04]  /*16ab0*/  STS.U16 [R70+UR10+0x8380], R31 ;  /* 0x0083801f46007988 */ /* 0x0007e8000800040a */
[----:B-1----:R0:W5:Y:S04]  /*16ac0*/  LDL.LU R28, [R1+0x9b8] ;  /* 0x0009b800011c7983 */ /* 0x0021680000300800 */
[----:B--2---:R0:W5:Y:S04]  /*16ad0*/  LDL.LU R29, [R1+0x9b4] ;  /* 0x0009b400011d7983 */ /* 0x0041680000300800 */
[----:B------:R0:W5:Y:S04]  /*16ae0*/  LDL.LU R30, [R1+0x9b0] ;  /* 0x0009b000011e7983 */ /* 0x0001680000300800 */
[----:B---3--:R0:W5:Y:S04]  /*16af0*/  LDL.LU R31, [R1+0x9ac] ;  /* 0x0009ac00011f7983 */ /* 0x0081680000300800 */
[----:B------:R1:W-:Y:S04]  /*16b00*/  STS.U16 [R70+UR10+0xc380], R40 ;  /* 0x00c3802846007988 */ /* 0x0003e8000800040a */
[----:B------:R2:W-:Y:S04]  /*16b10*/  STS.U16 [R70+UR10+0x8780], R41 ;  /* 0x0087802946007988 */ /* 0x0005e8000800040a */
[----:B------:R3:W-:Y:S04]  /*16b20*/  STS.U16 [R70+UR10+0xc780], R42 ;  /* 0x00c7802a46007988 */ /* 0x0007e8000800040a */
[----:B-1----:R0:W5:Y:S04]  /*16b30*/  LDL.LU R40, [R1+0x9a8] ;  /* 0x0009a80001287983 */ /* 0x0021680000300800 */
[----:B--2---:R0:W5:Y:S04]  /*16b40*/  LDL.LU R41, [R1+0x9a4] ;  /* 0x0009a40001297983 */ /* 0x0041680000300800 */
        /* <DEDUP_REMOVED lines=21> */
[----:B----4-:R3:W-:Y:S04]  /*16ca0*/  STS.U16 [R70+UR10+0xdf80], R0 ;  /* 0x00df800046007988 */ /* 0x0107e8000800040a */
[----:B-1----:R0:W5:Y:S04]  /*16cb0*/  LDL.LU R8, [R1+0x978] ;  /* 0x0009780001087983 */ /* 0x0021680000300800 */
[----:B--2---:R0:W5:Y:S04]  /*16cc0*/  LDL.LU R9, [R1+0x974] ;  /* 0x0009740001097983 */ /* 0x0041680000300800 */
[----:B---3--:R0:W5:Y:S04]  /*16cd0*/  LDL.LU R70, [R1+0x970] ;  /* 0x0009700001467983 */ /* 0x0081680000300800 */
[----:B------:R-:W2:Y:S04]  /*16ce0*/  LDL.LU R0, [R1+0x96c] ;  /* 0x00096c0001007983 */ /* 0x000ea80000300800 */
[----:B--2---:R1:W-:Y:S04]  /*16cf0*/  STS.U16 [R0+UR10+0x14000], R71 ;  /* 0x0140004700007988 */ /* 0x0043e8000800040a */
        /* <DEDUP_REMOVED lines=10> */
[----:B------:R1:W-:Y:S04]  /*16da0*/  STS.U16 [R0+UR10+0x17000], R12 ;  /* 0x0170000c00007988 */ /* 0x0003e8000800040a */
[----:B---3--:R0:W5:Y:S04]  /*16db0*/  LDL.LU R20, [R1+0x954] ;  /* 0x0009540001147983 */ /* 0x0081680000300800 */
[----:B------:R2:W-:Y:S01]  /*16dc0*/  STS.U16 [R0+UR10+0x15800], R21 ;  /* 0x0158001500007988 */ /* 0x0005e2000800040a */
[----:B-1----:R-:W-:-:S03]  /*16dd0*/  LOP3.LUT R12, R0, 0x20, RZ, 0x3c, !PT ;  /* 0x00000020000c7812 */ /* 0x002fc600078e3cff */
[----:B------:R1:W-:Y:S04]  /*16de0*/  STS.U16 [R0+UR10+0x15c00], R22 ;  /* 0x015c001600007988 */ /* 0x0003e8000800040a */
[----:B------:R3:W-:Y:S04]  /*16df0*/  STS.U16 [R0+UR10+0x16000], R23 ;  /* 0x0160001700007988 */ /* 0x0007e8000800040a */
[----:B--2---:R0:W5:Y:S04]  /*16e00*/  LDL.LU R21, [R1+0x950] ;  /* 0x0009500001157983 */ /* 0x0041680000300800 */
[----:B-1----:R0:W5:Y:S04]  /*16e10*/  LDL.LU R22, [R1+0x94c] ;  /* 0x00094c0001167983 */ /* 0x0021680000300800 */
[----:B---3--:R0:W5:Y:S04]  /*16e20*/  LDL.LU R23, [R1+0x948] ;  /* 0x0009480001177983 */ /* 0x0081680000300800 */
[----:B------:R1:W-:Y:S04]  /*16e30*/  STS.U16 [R0+UR10+0x16400], R32 ;  /* 0x0164002000007988 */ /* 0x0003e8000800040a */
[----:B------:R2:W-:Y:S04]  /*16e40*/  STS.U16 [R0+UR10+0x16800], R33 ;  /* 0x0168002100007988 */ /* 0x0005e8000800040a */
[----:B------:R3:W-:Y:S04]  /*16e50*/  STS.U16 [R0+UR10+0x16c00], R34 ;  /* 0x016c002200007988 */ /* 0x0007e8000800040a */
[----:B-1----:R0:W5:Y:S04]  /*16e60*/  LDL.LU R32, [R1+0x944] ;  /* 0x0009440001207983 */ /* 0x0021680000300800 */
[----:B------:R1:W-:Y:S04]  /*16e70*/  STS.U16 [R0+UR10+0x17400], R35 ;  /* 0x0174002300007988 */ /* 0x0003e8000800040a */
[----:B------:R4:W-:Y:S04]  /*16e80*/  STS.U16 [R0+UR10+0x17800], R44 ;  /* 0x0178002c00007988 */ /* 0x0009e8000800040a */
[----:B------:R0:W-:Y:S04]  /*16e90*/  STS.U16 [R0+UR10+0x17c00], R45 ;  /* 0x017c002d00007988 */ /* 0x0001e8000800040a */
[----:B--2---:R2:W5:Y:S04]  /*16ea0*/  LDL.LU R33, [R1+0x940] ;  /* 0x0009400001217983 */ /* 0x0045680000300800 */
[----:B------:R0:W-:Y:S04]  /*16eb0*/  STS.U16 [R12+UR10+0x14100], R46 ;  /* 0x0141002e0c007988 */ /* 0x0001e8000800040a */
[----:B---3--:R2:W5:Y:S04]  /*16ec0*/  LDL.LU R34, [R1+0x93c] ;  /* 0x00093c0001227983 */ /* 0x0085680000300800 */
[----:B------:R3:W-:Y:S04]  /*16ed0*/  STS.U16 [R12+UR10+0x14500], R47 ;  /* 0x0145002f0c007988 */ /* 0x0007e8000800040a */
[----:B-1----:R2:W5:Y:S04]  /*16ee0*/  LDL.LU R35, [R1+0x938] ;  /* 0x0009380001237983 */ /* 0x0025680000300800 */
[----:B------:R1:W-:Y:S04]  /*16ef0*/  STS.U16 [R12+UR10+0x14900], R56 ;  /* 0x014900380c007988 */ /* 0x0003e8000800040a */
[----:B----4-:R2:W5:Y:S04]  /*16f00*/  LDL.LU R44, [R1+0x934] ;  /* 0x00093400012c7983 */ /* 0x0105680000300800 */
[----:B------:R4:W-:Y:S04]  /*16f10*/  STS.U16 [R12+UR10+0x14d00], R57 ;  /* 0x014d00390c007988 */ /* 0x0009e8000800040a */
[----:B0-----:R2:W5:Y:S04]  /*16f20*/  LDL.LU R45, [R1+0x930] ;  /* 0x00093000012d7983 */ /* 0x0015680000300800 */
[----:B------:R0:W-:Y:S04]  /*16f30*/  STS.U16 [R12+UR10+0x15100], R58 ;  /* 0x0151003a0c007988 */ /* 0x0001e8000800040a */
[----:B------:R2:W5:Y:S04]  /*16f40*/  LDL.LU R46, [R1+0x92c] ;  /* 0x00092c00012e7983 */ /* 0x0005680000300800 */
        /* <DEDUP_REMOVED lines=10> */
[----:B------:R-:W-:Y:S04]  /*16ff0*/  STS.U16 [R12+UR10+0x16900], R74 ;  /* 0x0169004a0c007988 */ /* 0x000fe8000800040a */
[----:B---3--:R2:W5:Y:S04]  /*17000*/  LDL.LU R66, [R1+0x914] ;  /* 0x0009140001427983 */ /* 0x0085680000300800 */
[----:B------:R-:W-:Y:S04]  /*17010*/  STS.U16 [R12+UR10+0x16d00], R75 ;  /* 0x016d004b0c007988 */ /* 0x000fe8000800040a */
[----:B-1----:R2:W5:Y:S04]  /*17020*/  LDL.LU R67, [R1+0x910] ;  /* 0x0009100001437983 */ /* 0x0025680000300800 */
[----:B------:R1:W-:Y:S04]  /*17030*/  STS.U16 [R12+UR10+0x17100], R60 ;  /* 0x0171003c0c007988 */ /* 0x0003e8000800040a */
[----:B----4-:R2:W5:Y:S04]  /*17040*/  LDL.LU R68, [R1+0x90c] ;  /* 0x00090c0001447983 */ /* 0x0105680000300800 */
[----:B0-----:R2:W5:Y:S01]  /*17050*/  LDL.LU R69, [R1+0x908] ;  /* 0x0009080001457983 */ /* 0x0015620000300800 */
[----:B-1----:R-:W-:-:S03]  /*17060*/  LOP3.LUT R60, R0, 0x40, RZ, 0x3c, !PT ;  /* 0x00000040003c7812 */ /* 0x002fc600078e3cff */
[----:B------:R2:W5:Y:S04]  /*17070*/  LDL.LU R74, [R1+0x904] ;  /* 0x00090400014a7983 */ /* 0x0005680000300800 */
[----:B------:R0:W-:Y:S04]  /*17080*/  STS.U16 [R12+UR10+0x17500], R76 ;  /* 0x0175004c0c007988 */ /* 0x0001e8000800040a */
[----:B------:R2:W5:Y:S04]  /*17090*/  LDL.LU R75, [R1+0x900] ;  /* 0x00090000014b7983 */ /* 0x0005680000300800 */
[----:B------:R1:W-:Y:S04]  /*170a0*/  STS.U16 [R12+UR10+0x17900], R77 ;  /* 0x0179004d0c007988 */ /* 0x0003e8000800040a */
[----:B0-----:R2:W5:Y:S04]  /*170b0*/  LDL.LU R76, [R1+0x8fc] ;  /* 0x0008fc00014c7983 */ /* 0x0015680000300800 */
[----:B------:R0:W-:Y:S04]  /*170c0*/  STS.U16 [R12+UR10+0x17d00], R13 ;  /* 0x017d000d0c007988 */ /* 0x0001e8000800040a */
[----:B-1----:R2:W5:Y:S04]  /*170d0*/  LDL.LU R77, [R1+0x8f8] ;  /* 0x0008f800014d7983 */ /* 0x0025680000300800 */
[----:B------:R1:W-:Y:S04]  /*170e0*/  STS.U16 [R60+UR10+0x14200], R14 ;  /* 0x0142000e3c007988 */ /* 0x0003e8000800040a */
[----:B0-----:R2:W5:Y:S04]  /*170f0*/  LDL.LU R12, [R1+0x8f4] ;  /* 0x0008f400010c7983 */ /* 0x0015680000300800 */
[----:B------:R0:W-:Y:S04]  /*17100*/  STS.U16 [R60+UR10+0x14600], R15 ;  /* 0x0146000f3c007988 */ /* 0x0001e8000800040a */
[----:B------:R2:W5:Y:S04]  /*17110*/  LDL.LU R13, [R1+0x8f0] ;  /* 0x0008f000010d7983 */ /* 0x0005680000300800 */
[----:B------:R3:W-:Y:S04]  /*17120*/  STS.U16 [R60+UR10+0x14a00], R24 ;  /* 0x014a00183c007988 */ /* 0x0007e8000800040a */
[----:B-1----:R2:W5:Y:S04]  /*17130*/  LDL.LU R14, [R1+0x8ec] ;  /* 0x0008ec00010e7983 */ /* 0x0025680000300800 */
[----:B------:R1:W-:Y:S04]  /*17140*/  STS.U16 [R60+UR10+0x14e00], R25 ;  /* 0x014e00193c007988 */ /* 0x0003e8000800040a */
[----:B0-----:R2:W5:Y:S04]  /*17150*/  LDL.LU R15, [R1+0x8e8] ;  /* 0x0008e800010f7983 */ /* 0x0015680000300800 */
[----:B------:R0:W-:Y:S04]  /*17160*/  STS.U16 [R60+UR10+0x15200], R26 ;  /* 0x0152001a3c007988 */ /* 0x0001e8000800040a */
[----:B---3--:R2:W5:Y:S04]  /*17170*/  LDL.LU R24, [R1+0x8e4] ;  /* 0x0008e40001187983 */ /* 0x0085680000300800 */
        /* <DEDUP_REMOVED lines=16> */
[----:B---3--:R2:W5:Y:S01]  /*17280*/  LDL.LU R49, [R1+0x8c0] ;  /* 0x0008c00001317983 */ /* 0x0085620000300800 */
[----:B-1----:R-:W-:-:S03]  /*17290*/  LOP3.LUT R90, R0, 0x60, RZ, 0x3c, !PT ;  /* 0x00000060005a7812 */ /* 0x002fc600078e3cff */
[----:B------:R0:W-:Y:S04]  /*172a0*/  STS.U16 [R60+UR10+0x17600], R50 ;  /* 0x017600323c007988 */ /* 0x0001e8000800040a */
[----:B------:R1:W-:Y:S04]  /*172b0*/  STS.U16 [R60+UR10+0x17a00], R51 ;  /* 0x017a00333c007988 */ /* 0x0003e8000800040a */
[----:B------:R3:W-:Y:S04]  /*172c0*/  STS.U16 [R60+UR10+0x17e00], R61 ;  /* 0x017e003d3c007988 */ /* 0x0007e8000800040a */
[----:B0-----:R2:W5:Y:S04]  /*172d0*/  LDL.LU R50, [R1+0x8bc] ;  /* 0x0008bc0001327983 */ /* 0x0015680000300800 */
[----:B-1----:R2:W5:Y:S04]  /*172e0*/  LDL.LU R51, [R1+0x8b8] ;  /* 0x0008b80001337983 */ /* 0x0025680000300800 */
[----:B---3--:R2:W5:Y:S04]  /*172f0*/  LDL.LU R60, [R1+0x8b4] ;  /* 0x0008b400013c7983 */ /* 0x0085680000300800 */
[----:B------:R2:W5:Y:S04]  /*17300*/  LDL.LU R61, [R1+0x8b0] ;  /* 0x0008b000013d7983 */ /* 0x0005680000300800 */
[----:B------:R0:W-:Y:S04]  /*17310*/  STS.U16 [R90+UR10+0x14300], R78 ;  /* 0x0143004e5a007988 */ /* 0x0001e8000800040a */
[----:B------:R1:W-:Y:S04]  /*17320*/  STS.U16 [R90+UR10+0x14700], R79 ;  /* 0x0147004f5a007988 */ /* 0x0003e8000800040a */
[----:B------:R3:W-:Y:S04]  /*17330*/  STS.U16 [R90+UR10+0x14b00], R80 ;  /* 0x014b00505a007988 */ /* 0x0007e8000800040a */
[----:B0-----:R2:W5:Y:S04]  /*17340*/  LDL.LU R78, [R1+0x8ac] ;  /* 0x0008ac00014e7983 */ /* 0x0015680000300800 */
[----:B-1----:R2:W5:Y:S04]  /*17350*/  LDL.LU R79, [R1+0x8a8] ;  /* 0x0008a800014f7983 */ /* 0x0025680000300800 */
[----:B---3--:R2:W5:Y:S04]  /*17360*/  LDL.LU R80, [R1+0x8a4] ;  /* 0x0008a40001507983 */ /* 0x0085680000300800 */
        /* <DEDUP_REMOVED lines=24> */
[----:B------:R0:W-:Y:S01]  /*174f0*/  STS.U16 [R90+UR10+0x17f00], R3 ;  /* 0x017f00035a007988 */ /* 0x0001e2000800040a */
[----:B------:R1:W-:Y:S06]  /*17500*/  MEMBAR.ALL.CTA ;  /* 0x0000000000007992 */ /* 0x0003ec0000008000 */
[----:B-1----:R-:W1:Y:S04]  /*17510*/  FENCE.VIEW.ASYNC.S ;  /* 0x00000000000073c6 */ /* 0x002e680000000000 */
[----:B0-----:R2:W5:Y:S04]  /*17520*/  LDL.LU R90, [R1+0x870] ;  /* 0x00087000015a7983 */ /* 0x0015680000300800 */
[----:B------:R2:W5:Y:S01]  /*17530*/  LDL.LU R3, [R1+0x86c] ;  /* 0x00086c0001037983 */ /* 0x0005620000300800 */
[----:B------:R-:W-:-:S04]  /*17540*/  ULEA UR12, UR8, UR10, 0x3 ;  /* 0x0000000a080c7291 */ /* 0x000fc8000f8e18ff */
[----:B------:R-:W-:Y:S01]  /*17550*/  UIADD3 UR12, UPT, UPT, UR12, 0x18000, URZ ;  /* 0x000180000c0c7890 */ /* 0x000fe2000fffe0ff */
[----:B-1----:R-:W-:Y:S06]  /*17560*/  BAR.SYNC.DEFER_BLOCKING 0x0 ;  /* 0x0000000000007b1d */ /* 0x002fec0000010000 */
[----:B------:R-:W-:Y:S05]  /*17570*/  @P2 BRA `(.L_x_9) ;  /* 0x0000000000882947 */ /* 0x000fea0003800000 */
[----:B------:R-:W-:Y:S02]  /*17580*/  UIADD3 UR13, UPT, UPT, UR9, 0x80, URZ ;  /* 0x00000080090d7890 */ /* 0x000fe4000fffe0ff */
[----:B------:R-:W-:Y:S02]  /*17590*/  UIADD3 UR50, UPT, UPT, UR9, 0x80, URZ ;  /* 0x0000008009327890 */ /* 0x000fe4000fffe0ff */
[----:B------:R-:W-:Y:S01]  /*175a0*/  UIADD3 UR51, UPT, UPT, UR9, 0x80, URZ ;  /* 0x0000008009337890 */ /* 0x000fe2000fffe0ff */
[----:B------:R-:W-:Y:S01]  /*175b0*/  UMOV UR22, 0x0 ;  /* 0x0000000000167882 */ /* 0x000fe20000000000 */
[----:B------:R-:W-:Y:S01]  /*175c0*/  UMOV UR23, 0x8208490 ;  /* 0x0820849000177882 */ /* 0x000fe20000000000 */
[----:B------:R-:W-:Y:S01]  /*175d0*/  UMOV UR21, 0x40004040 ;  /* 0x4000404000157882 */ /* 0x000fe20000000000 */
[----:B------:R-:W-:Y:S02]  /*175e0*/  UIADD3 UR56, UPT, UPT, UR9, 0x80, URZ ;  /* 0x0000008009387890 */ /* 0x000fe4000fffe0ff */
[----:B------:R0:W-:Y:S01]  /*175f0*/  UTCHMMA gdesc[UR20], gdesc[UR14], tmem[UR9], tmem[UR22], idesc[UR23], UPT ;  /* 0x00ff160e140075ea */ /* 0x0001e2000b800009 */
[----:B------:R-:W-:Y:S01]  /*17600*/  UMOV UR42, 0x0 ;  /* 0x00000000002a7882 */ /* 0x000fe20000000000 */
[----:B------:R-:W-:Y:S01]  /*17610*/  UMOV UR43, 0x8208490 ;  /* 0x08208490002b7882 */ /* 0x000fe20000000000 */
[----:B------:R-:W-:Y:S01]  /*17620*/  UMOV UR44, 0x0 ;  /* 0x00000000002c7882 */ /* 0x000fe20000000000 */
[----:B------:R-:W-:Y:S01]  /*17630*/  UMOV UR45, 0x8208490 ;  /* 0x08208490002d7882 */ /* 0x000fe20000000000 */
        /* <DEDUP_REMOVED lines=11> */
[----:B------:R-:W-:Y:S01]  /*176f0*/  UMOV UR6, UR12 ;  /* 0x0000000c00067c82 */ /* 0x000fe20008000000 */
[----:B------:R-:W-:Y:S01]  /*17700*/  UMOV UR7, URZ ;  /* 0x000000ff00077c82 */ /* 0x000fe20008000000 */
[----:B------:R0:W-:Y:S01]  /*17710*/  UTCHMMA gdesc[UR34], gdesc[UR14], tmem[UR13], tmem[UR48], idesc[UR49], UPT ;  /* 0x00ff300e220075ea */ /* 0x0001e2000b80000d */
[----:B------:R-:W-:Y:S01]  /*17720*/  UMOV UR58, 0x0 ;  /* 0x00000000003a7882 */ /* 0x000fe20000000000 */
[----:B------:R-:W-:Y:S01]  /*17730*/  UMOV UR59, 0x8208490 ;  /* 0x08208490003b7882 */ /* 0x000fe20000000000 */
[----:B------:R0:W-:Y:S01]  /*17740*/  UTCHMMA gdesc[UR36], gdesc[UR18], tmem[UR50], tmem[UR52], idesc[UR53], UPT ;  /* 0x00ff3412240075ea */ /* 0x0001e2000b800032 */
[----:B------:R-:W-:Y:S01]  /*17750*/  UMOV UR4, UR6 ;  /* 0x0000000600047c82 */ /* 0x000fe20008000000 */
[----:B------:R0:W-:Y:S01]  /*17760*/  UTCHMMA gdesc[UR38], gdesc[UR28], tmem[UR51], tmem[UR54], idesc[UR55], UPT ;  /* 0x00ff361c260075ea */ /* 0x0001e2000b800033 */
[----:B------:R0:W-:Y:S01]  /*17770*/  UTCHMMA gdesc[UR40], gdesc[UR32], tmem[UR56], tmem[UR58], idesc[UR59], UPT ;  /* 0x00ff3a20280075ea */ /* 0x0001e2000b800038 */
[----:B------:R0:W-:Y:S01]  /*17780*/  UTCBAR [UR4], URZ ;  /* 0x000000ff040073e9 */ /* 0x0001e200080000ff */
[----:B------:R-:W-:Y:S01]  /*17790*/  NOP ;  /* 0x0000000000007918 */ /* 0x000fe20000000000 */
.L_x_9:
[----:B------:R1:W-:Y:S04]  /*177a0*/  STL [R1+0x870], R2 ;  /* 0x0008700201007387 */ /* 0x0003e80000100800 */
[----:B-1----:R-:W3:Y:S04]  /*177b0*/  LDL R2, [R1+0x83c] ;  /* 0x00083c0001027983 */ /* 0x002ee80000100800 */
[----:B------:R1:W-:Y:S04]  /*177c0*/  STL [R1+0x86c], R0 ;  /* 0x00086c0001007387 */ /* 0x0003e80000100800 */
[----:B-1----:R-:W3:Y:S01]  /*177d0*/  LDL R0, [R1+0x30c] ;  /* 0x00030c0001007983 */ /* 0x002ee20000100800 */
[----:B------:R-:W-:-:S04]  /*177e0*/  UIADD3 UR8, UPT, UPT, UR8, 0x1, URZ ;  /* 0x0000000108087890 */ /* 0x000fc8000fffe0ff */
[----:B------:R-:W-:-:S04]  /*177f0*/  UISETP.GT.AND UP1, UPT, UR8, 0x1, UPT ;  /* 0x000000010800788c */ /* 0x000fc8000bf24270 */
[----:B0-----:R-:W-:Y:S02]  /*17800*/  USEL UR4, URZ, 0x1, !UP1 ;  /* 0x00000001ff047887 */ /* 0x001fe4000c800000 */
[----:B------:R-:W-:Y:S01]  /*17810*/  USEL UR8, UR8, URZ, !UP1 ;  /* 0x000000ff08087287 */ /* 0x000fe2000c800000 */
[----:B---3--:R-:W-:Y:S02]  /*17820*/  ISETP.NE.U32.AND P0, PT, R0, R2, PT ;  /* 0x000000020000720c */ /* 0x008fe40003f05070 */
[----:B------:R1:W5:Y:S04]  /*17830*/  LDL.LU R2, [R1+0x870] ;  /* 0x0008700001027983 */ /* 0x0003680000300800 */
[----:B------:R1:W5:Y:S01]  /*17840*/  LDL.LU R0, [R1+0x86c] ;  /* 0x00086c0001007983 */ /* 0x0003620000300800 */
[----:B------:R-:W-:-:S03]  /*17850*/  ULOP3.LUT UR6, UR5, UR4, URZ, 0x3c, !UPT ;  /* 0x0000000405067292 */ /* 0x000fc6000f8e3cff */
[----:B------:R-:W-:-:S04]  /*17860*/  UMOV UR4, UR5 ;  /* 0x0000000500047c82 */ /* 0x000fc80008000000 */
[----:B------:R-:W-:Y:S01]  /*17870*/  UMOV UR5, UR6 ;  /* 0x0000000600057c82 */ /* 0x000fe20008000000 */
[----:B-1----:R-:W-:Y:S05]  /*17880*/  @P0 BRA `(.L_x_10) ;  /* 0xffffff3400b00947 */ /* 0x002fea000383ffff */
.L_x_7:
[----:B-----5:R-:W3:Y:S02]  /*17890*/  LDL.LU R92, [R1+0x868] ;  /* 0x00086800015c7983 */ /* 0x020ee40000300800 */
[----:B---3--:R-:W-:-:S13]  /*178a0*/  ISETP.GE.AND P0, PT, R92, 0x40, PT ;  /* 0x000000405c00780c */ /* 0x008fda0003f06270 */
[----:B------:R-:W-:Y:S05]  /*178b0*/  @!P0 BRA `(.L_x_11) ;  /* 0x0000000000108947 */ /* 0x000fea0003800000 */
[----:B------:R-:W-:-:S06]  /*178c0*/  USHF.L.U32 UR4, UR4, 0x1f, URZ ;  /* 0x0000001f04047899 */ /* 0x000fcc00080006ff */
[----:B------:R-:W-:-:S04]  /*178d0*/  IMAD.U32 R0, RZ, RZ, UR4 ;  /* 0x00000004ff007e24 */ /* 0x000fc8000f8e00ff */
[----:B------:R-:W1:Y:S02]  /*178e0*/  SYNCS.PHASECHK.TRANS64.TRYWAIT P0, [UR12], R0 ;  /* 0x00000000ff0075a7 */ /* 0x000e64000800110c */
[----:B-1----:R-:W-:Y:S05]  /*178f0*/  @!P0 BRA `(.L_x_12) ;  /* 0x0000008400dc8947 */ /* 0x002fea0003800000 */
.L_x_11:
[----:B------:R-:W-:Y:S08]  /*17900*/  BAR.SYNC.DEFER_BLOCKING 0x0 ;  /* 0x0000000000007b1d */ /* 0x000ff00000010000 */
[----:B0-----:R-:W0:Y:S01]  /*17910*/  LDC R3, c[0x0][0x3b4] ;  /* 0x0000ed00ff037b82 */ /* 0x001e220000000800 */
[----:B------:R-:W1:Y:S01]  /*17920*/  LDCU.128 UR4, c[0x0][0x390] ;  /* 0x00007200ff0477ac */ /* 0x000e620008000c00 */
[----:B------:R-:W3:Y:S01]  /*17930*/  LDL.LU R92, [R1+0x304] ;  /* 0x00030400015c7983 */ /* 0x000ee20000300800 */
[----:B------:R-:W4:Y:S01]  /*17940*/  LDCU.64 UR32, c[0x0][0x398] ;  /* 0x00007300ff2077ac */ /* 0x000f220008000a00 */
[----:B------:R-:W5:Y:S01]  /*17950*/  LDCU UR8, c[0x0][0x3b8] ;  /* 0x00007700ff0877ac */ /* 0x000f620008000800 */
[----:B------:R-:W3:Y:S01]  /*17960*/  LDCU.64 UR12, c[0x0][0x398] ;  /* 0x00007300ff0c77ac */ /* 0x000ee20008000a00 */
[----:B------:R-:W2:Y:S01]  /*17970*/  LDCU.64 UR16, c[0x0][0x398] ;  /* 0x00007300ff1077ac */ /* 0x000ea20008000a00 */
[----:B------:R-:W1:Y:S02]  /*17980*/  @!P1 SYNCS.CCTL.IV [UR10+0x18000] ;  /* 0x01800000ff0099b1 */ /* 0x000e64000800000a */
[----:B-1----:R-:W-:Y:S06]  /*17990*/  BAR.SYNC.DEFER_BLOCKING 0x0 ;  /* 0x0000000000007b1d */ /* 0x002fec0000010000 */
[----:B------:R-:W1:Y:S01]  /*179a0*/  LDCU.64 UR28, c[0x0][0x398] ;  /* 0x00007300ff1c77ac */ /* 0x000e620008000a00 */
[----:B------:R-:W1:Y:S01]  /*179b0*/  LDTM.x64 R4, tmem[UR11] ;  /* 0x0000000b000479ee */ /* 0x000e620008340000 */
[----:B------:R-:W0:Y:S01]  /*179c0*/  LDCU.64 UR22, c[0x0][0x398] ;  /* 0x00007300ff1677ac */ /* 0x000e220008000a00 */
[----:B------:R-:W0:Y:S01]  /*179d0*/  LDCU.64 UR14, c[0x0][0x398] ;  /* 0x00007300ff0e77ac */ /* 0x000e220008000a00 */
[----:B------:R-:W0:Y:S01]  /*179e0*/  LDCU.64 UR26, c[0x0][0x398] ;  /* 0x00007300ff1a77ac */ /* 0x000e220008000a00 */
[----:B------:R-:W0:Y:S01]  /*179f0*/  LDCU.64 UR30, c[0x0][0x398] ;  /* 0x00007300ff1e77ac */ /* 0x000e220008000a00 */
[----:B------:R-:W0:Y:S01]  /*17a00*/  @!P1 SYNCS.CCTL.IV [UR10+0x18008] ;  /* 0x01800800ff0099b1 */ /* 0x000e22000800000a */
[----:B------:R-:W0:Y:S01]  /*17a10*/  LDCU.64 UR18, c[0x0][0x398] ;  /* 0x00007300ff1277ac */ /* 0x000e220008000a00 */
[----:B------:R-:W0:Y:S01]  /*17a20*/  LDCU.64 UR20, c[0x0][0x398] ;  /* 0x00007300ff1477ac */ /* 0x000e220008000a00 */
[----:B-1----:R-:W-:Y:S01]  /*17a30*/  STL.64 [R1+0x200], R4 ;  /* 0x0002000401007387 */ /* 0x002fe20000100a00 */
[----:B------:R-:W1:Y:S03]  /*17a40*/  LDCU UR34, c[0x0][0x398] ;  /* 0x00007300ff2277ac */ /* 0x000e660008000800 */
[----:B------:R-:W-:Y:S01]  /*17a50*/  STL.64 [R1+0x208], R6 ;  /* 0x0002080601007387 */ /* 0x000fe20000100a00 */
[----:B------:R-:W0:Y:S03]  /*17a60*/  LDCU UR35, c[0x0][0x398] ;  /* 0x00007300ff2377ac */ /* 0x000e260008000800 */
[----:B------:R-:W-:Y:S01]  /*17a70*/  STL [R1+0x210], R8 ;  /* 0x0002100801007387 */ /* 0x000fe20000100800 */
[----:B------:R-:W0:Y:S03]  /*17a80*/  LDCU UR36, c[0x0][0x398] ;  /* 0x00007300ff2477ac */ /* 0x000e260008000800 */
[----:B------:R-:W-:Y:S04]  /*17a90*/  STL.64 [R1+0x218], R10 ;  /* 0x0002180a01007387 */ /* 0x000fe80000100a00 */
        /* <DEDUP_REMOVED lines=13> */
[----:B------:R-:W-:Y:S01]  /*17b70*/  STL.64 [R1+0x288], R38 ;  /* 0x0002882601007387 */ /* 0x000fe20000100a00 */
[----:B0-----:R-:W-:-:S03]  /*17b80*/  IMAD.MOV.U32 R33, RZ, RZ, R9 ;  /* 0x000000ffff217224 */ /* 0x001fc600078e0009 */
        /* <DEDUP_REMOVED lines=14> */
[----:B------:R-:W2:Y:S04]  /*17c70*/  LDL.LU R32, [R1+0x210] ;  /* 0x0002100001207983 */ /* 0x000ea80000300800 */
[----:B------:R-:W3:Y:S04]  /*17c80*/  LDL.LU R31, [R1+0x20c] ;  /* 0x00020c00011f7983 */ /* 0x000ee80000300800 */
[----:B------:R-:W3:Y:S04]  /*17c90*/  LDL.LU R30, [R1+0x208] ;  /* 0x00020800011e7983 */ /* 0x000ee80000300800 */
[----:B------:R-:W4:Y:S04]  /*17ca0*/  LDL.LU R29, [R1+0x204] ;  /* 0x00020400011d7983 */ /* 0x000f280000300800 */
[----:B------:R-:W4:Y:S04]  /*17cb0*/  LDL.LU R28, [R1+0x200] ;  /* 0x00020000011c7983 */ /* 0x000f280000300800 */
[----:B------:R-:W5:Y:S04]  /*17cc0*/  LDL.LU R26, [R1+0x240] ;  /* 0x00024000011a7983 */ /* 0x000f680000300800 */
        /* <DEDUP_REMOVED lines=18> */
[----:B--2---:R-:W-:Y:S04]  /*17df0*/  STL.64 [R1+0x8f0], R32 ;  /* 0x0008f02001007387 */ /* 0x004fe80000100a00 */
[----:B---3--:R-:W-:Y:S04]  /*17e00*/  STL.64 [R1+0x8e8], R30 ;  /* 0x0008e81e01007387 */ /* 0x008fe80000100a00 */
[----:B----4-:R-:W-:Y:S04]  /*17e10*/  STL.64 [R1+0x8e0], R28 ;  /* 0x0008e01c01007387 */ /* 0x010fe80000100a00 */
[----:B-----5:R-:W-:Y:S04]  /*17e20*/  STL [R1+0x8dc], R26 ;  /* 0x0008dc1a01007387 */ /* 0x020fe80000100800 */
[----:B------:R0:W-:Y:S02]  /*17e30*/  STL [R1+0x8d8], R24 ;  /* 0x0008d81801007387 */ /* 0x0001e40000100800 */
[----:B0-----:R-:W0:Y:S02]  /*17e40*/  LDTM.x64 R24, tmem[UR11+0x40] ;  /* 0x0000400b001879ee */ /* 0x001e240008340000 */
[----:B0-----:R-:W-:Y:S01]  /*17e50*/  STL.64 [R1+0x100], R24 ;  /* 0x0001001801007387 */ /* 0x001fe20000100a00 */
[----:B------:R-:W-:-:S02]  /*17e60*/  IMAD.MOV.U32 R91, RZ, RZ, R87 ;  /* 0x000000ffff5b7224 */ /* 0x000fc400078e0057 */
[----:B------:R-:W-:Y:S01]  /*17e70*/  IMAD.MOV.U32 R89, RZ, RZ, R86 ;  /* 0x000000ffff597224 */ /* 0x000fe200078e0056 */
[----:B------:R-:W-:Y:S01]  /*17e80*/  STL.64 [R1+0x108], R26 ;  /* 0x0001081a01007387 */ /* 0x000fe20000100a00 */
        /* <DEDUP_REMOVED lines=29> */
[----:B------:R0:W-:Y:S04]  /*18060*/  STL [R1+0x1f0], R84 ;  /* 0x0001f05401007387 */ /* 0x0001e80000100800 */
[----:B------:R-:W2:Y:S04]  /*18070*/  LDL.LU.64 R86, [R1+0x930] ;  /* 0x0009300001567983 */ /* 0x000ea80000300a00 */
[----:B0-----:R-:W3:Y:S04]  /*18080*/  LDL.LU.64 R84, [R1+0x928] ;  /* 0x0009280001547983 */ /* 0x001ee80000300a00 */
[----:B------:R-:W4:Y:S04]  /*18090*/  LDL.LU.64 R82, [R1+0x920] ;  /* 0x0009200001527983 */ /* 0x000f280000300a00 */
[----:B------:R-:W5:Y:S04]  /*180a0*/  LDL.LU.64 R80, [R1+0x918] ;  /* 0x0009180001507983 */ /* 0x000f680000300a00 */
[----:B------:R-:W2:Y:S04]  /*180b0*/  LDL.LU.64 R78, [R1+0x910] ;  /* 0x00091000014e7983 */ /* 0x000ea80000300a00 */
[----:B------:R-:W2:Y:S04]  /*180c0*/  LDL.LU.64 R76, [R1+0x908] ;  /* 0x00090800014c7983 */ /* 0x000ea80000300a00 */
[----:B------:R-:W2:Y:S04]  /*180d0*/  LDL.LU.64 R74, [R1+0x900] ;  /* 0x00090000014a7983 */ /* 0x000ea80000300a00 */
[----:B------:R-:W2:Y:S04]  /*180e0*/  LDL.LU.64 R72, [R1+0x8f8] ;  /* 0x0008f80001487983 */ /* 0x000ea80000300a00 */
[----:B------:R-:W2:Y:S04]  /*180f0*/  LDL.LU.64 R32, [R1+0x8f0] ;  /* 0x0008f00001207983 */ /* 0x000ea80000300a00 */
[----:B------:R-:W2:Y:S04]  /*18100*/  LDL.LU.64 R30, [R1+0x8e8] ;  /* 0x0008e800011e7983 */ /* 0x000ea80000300a00 */
[----:B------:R-:W2:Y:S04]  /*18110*/  LDL.LU.64 R28, [R1+0x8e0] ;  /* 0x0008e000011c7983 */ /* 0x000ea80000300a00 */
[----:B------:R-:W2:Y:S04]  /*18120*/  LDL.LU R26, [R1+0x8dc] ;  /* 0x0008dc00011a7983 */ /* 0x000ea80000300800 */
[----:B------:R-:W2:Y:S04]  /*18130*/  LDL.LU R24, [R1+0x8d8] ;  /* 0x0008d80001187983 */ /* 0x000ea80000300800 */
[----:B------:R0:W-:Y:S04]  /*18140*/  STL [R1+0x86c], R91 ;  /* 0x00086c5b01007387 */ /* 0x0001e80000100800 */
[----:B0-----:R-:W2:Y:S04]  /*18150*/  LDL R91, [R1+0x300] ;  /* 0x00030000015b7983 */ /* 0x001ea80000100800 */
[----:B--2---:R-:W-:Y:S04]  /*18160*/  STL.64 [R1+0x8d0], R90 ;  /* 0x0008d05a01007387 */ /* 0x004fe80000100a00 */
[----:B------:R-:W-:Y:S04]  /*18170*/  STL.64 [R1+0x8c8], R88 ;  /* 0x0008c85801007387 */ /* 0x000fe80000100a00 */
[----:B------:R-:W-:Y:S04]  /*18180*/  STL.64 [R1+0x8c0], R86 ;  /* 0x0008c05601007387 */ /* 0x000fe80000100a00 */
[----:B---3--:R-:W-:Y:S04]  /*18190*/  STL.64 [R1+0x8b8], R84 ;  /* 0x0008b85401007387 */ /* 0x008fe80000100a00 */
[----:B----4-:R-:W-:Y:S04]  /*181a0*/  STL.64 [R1+0x8b0], R82 ;  /* 0x0008b05201007387 */ /* 0x010fe80000100a00 */
[----:B-----5:R-:W-:Y:S04]  /*181b0*/  STL.64 [R1+0x8a8], R80 ;  /* 0x0008a85001007387 */ /* 0x020fe80000100a00 */
[----:B------:R-:W-:Y:S04]  /*181c0*/  STL.64 [R1+0x8a0], R78 ;  /* 0x0008a04e01007387 */ /* 0x000fe80000100a00 */
[----:B------:R-:W-:Y:S04]  /*181d0*/  STL.64 [R1+0x898], R76 ;  /* 0x0008984c01007387 */ /* 0x000fe80000100a00 */
[----:B------:R-:W-:Y:S04]  /*181e0*/  STL.64 [R1+0x890], R74 ;  /* 0x0008904a01007387 */ /* 0x000fe80000100a00 */
[----:B------:R-:W-:Y:S04]  /*181f0*/  STL.64 [R1+0x888], R72 ;  /* 0x0008884801007387 */ /* 0x000fe80000100a00 */
[----:B------:R-:W-:Y:S04]  /*18200*/  STL.64 [R1+0x880], R32 ;  /* 0x0008802001007387 */ /* 0x000fe80000100a00 */
[----:B------:R-:W-:Y:S04]  /*18210*/  STL.64 [R1+0x878], R30 ;  /* 0x0008781e01007387 */ /* 0x000fe80000100a00 */
[----:B------:R0:W-:Y:S02]  /*18220*/  STL.64 [R1+0x870], R28 ;  /* 0x0008701c01007387 */ /* 0x0001e40000100a00 */
[----:B0-----:R-:W0:Y:S02]  /*18230*/  LDTM.x64 R28, tmem[UR11+0x80] ;  /* 0x0000800b001c79ee */ /* 0x001e240008340000 */
[----:B0-----:R-:W-:Y:S01]  /*18240*/  STL [R1+0x4], R29 ;  /* 0x0000041d01007387 */ /* 0x001fe20000100800 */
[----:B------:R-:W-:-:S02]  /*18250*/  IMAD.MOV.U32 R7, RZ, RZ, R33 ;  /* 0x000000ffff077224 */ /* 0x000fc400078e0021 */
[----:B------:R-:W-:Y:S01]  /*18260*/  IMAD.MOV.U32 R6, RZ, RZ, R32 ;  /* 0x000000ffff067224 */ /* 0x000fe200078e0020 */
[----:B------:R-:W-:Y:S01]  /*18270*/  STL [R1+0x44], R45 ;  /* 0x0000442d01007387 */ /* 0x000fe20000100800 */
[----:B------:R-:W-:Y:S02]  /*18280*/  IMAD.MOV.U32 R5, RZ, RZ, R31 ;  /* 0x000000ffff057224 */ /* 0x000fe400078e001f */
[----:B------:R-:W-:Y:S01]  /*18290*/  IMAD.MOV.U32 R4, RZ, RZ, R30 ;  /* 0x000000ffff047224 */ /* 0x000fe200078e001e */
[----:B------:R-:W-:Y:S01]  /*182a0*/  STL.64 [R1+0x48], R46 ;  /* 0x0000482e01007387 */ /* 0x000fe20000100a00 */
[----:B------:R-:W-:Y:S02]  /*182b0*/  IMAD.MOV.U32 R17, RZ, RZ, R39 ;  /* 0x000000ffff117224 */ /* 0x000fe400078e0027 */
[----:B------:R-:W-:Y:S01]  /*182c0*/  IMAD.MOV.U32 R12, RZ, RZ, R36 ;  /* 0x000000ffff0c7224 */ /* 0x000fe200078e0024 */
[----:B------:R-:W-:Y:S01]  /*182d0*/  STL.64 [R1+0x50], R48 ;  /* 0x0000503001007387 */ /* 0x000fe20000100a00 */
[----:B------:R-:W-:-:S02]  /*182e0*/  IMAD.MOV.U32 R27, RZ, RZ, R44 ;  /* 0x000000ffff1b7224 */ /* 0x000fc400078e002c */
[----:B------:R-:W-:Y:S01]  /*182f0*/  IMAD.MOV.U32 R25, RZ, RZ, R43 ;  /* 0x000000ffff197224 */ /* 0x000fe200078e002b */
[----:B------:R-:W-:Y:S01]  /*18300*/  STL.64 [R1+0x58], R50 ;  /* 0x0000583201007387 */ /* 0x000fe20000100a00 */
        /* <DEDUP_REMOVED lines=27> */
[----:B------:R0:W-:Y:S04]  /*184c0*/  STL.64 [R1+0xf8], R90 ;  /* 0x0000f85a01007387 */ /* 0x0001e80000100a00 */
[----:B0-----:R-:W2:Y:S04]  /*184d0*/  LDL.LU.64 R90, [R1+0x8d0] ;  /* 0x0008d000015a7983 */ /* 0x001ea80000300a00 */
[----:B------:R-:W3:Y:S04]  /*184e0*/  LDL.LU.64 R88, [R1+0x8c8] ;  /* 0x0008c80001587983 */ /* 0x000ee80000300a00 */
[----:B------:R0:W4:Y:S04]  /*184f0*/  LDL.LU.64 R86, [R1+0x8c0] ;  /* 0x0008c00001567983 */ /* 0x0001280000300a00 */
[----:B------:R0:W5:Y:S04]  /*18500*/  LDL.LU.64 R84, [R1+0x8b8] ;  /* 0x0008b80001547983 */ /* 0x0001680000300a00 */
[----:B------:R0:W5:Y:S04]  /*18510*/  LDL.LU.64 R82, [R1+0x8b0] ;  /* 0x0008b00001527983 */ /* 0x0001680000300a00 */
[----:B------:R0:W5:Y:S04]  /*18520*/  LDL.LU.64 R80, [R1+0x8a8] ;  /* 0x0008a80001507983 */ /* 0x0001680000300a00 */
[----:B------:R0:W5:Y:S04]  /*18530*/  LDL.LU.64 R78, [R1+0x8a0] ;  /* 0x0008a000014e7983 */ /* 0x0001680000300a00 */
[----:B------:R0:W5:Y:S04]  /*18540*/  LDL.LU.64 R76, [R1+0x898] ;  /* 0x00089800014c7983 */ /* 0x0001680000300a00 */
[----:B------:R0:W5:Y:S04]  /*18550*/  LDL.LU.64 R74, [R1+0x890] ;  /* 0x00089000014a7983 */ /* 0x0001680000300a00 */
[----:B------:R0:W5:Y:S04]  /*18560*/  LDL.LU.64 R72, [R1+0x888] ;  /* 0x0008880001487983 */ /* 0x0001680000300a00 */
[----:B------:R-:W5:Y:S04]  /*18570*/  LDL.LU.64 R32, [R1+0x880] ;  /* 0x0008800001207983 */ /* 0x000f680000300a00 */
[----:B------:R-:W5:Y:S04]  /*18580*/  LDL.LU.64 R30, [R1+0x878] ;  /* 0x00087800011e7983 */ /* 0x000f680000300a00 */
[----:B------:R-:W5:Y:S01]  /*18590*/  LDL.LU.64 R28, [R1+0x870] ;  /* 0x00087000011c7983 */ /* 0x000f620000300a00 */
[----:B--2---:R-:W-:Y:S01]  /*185a0*/  ISETP.GE.AND P0, PT, R91, UR6, PT ;  /* 0x000000065b007c0c */ /* 0x004fe2000bf06270 */
[----:B------:R-:W2:Y:S03]  /*185b0*/  LDCU UR6, c[0x0][0x398] ;  /* 0x00007300ff0677ac */ /* 0x000ea60008000800 */
[----:B------:R-:W-:Y:S01]  /*185c0*/  ISETP.LT.AND P0, PT, R93, UR33, !P0 ;  /* 0x000000215d007c0c */ /* 0x000fe2000c701270 */
[----:B------:R-:W0:Y:S01]  /*185d0*/  LDCU UR33, c[0x0][0x398] ;  /* 0x00007300ff2177ac */ /* 0x000e220008000800 */
[----:B---3--:R-:W-:-:S02]  /*185e0*/  F2FP.BF16.F32.PACK_AB R88, R27, R26 ;  /* 0x0000001a1b58723e */ /* 0x008fc400000010ff */
[----:B----4-:R-:W-:Y:S02]  /*185f0*/  F2FP.BF16.F32.PACK_AB R87, R25, R24 ;  /* 0x000000181957723e */ /* 0x010fe400000010ff */
[----:B------:R-:W-:Y:S02]  /*18600*/  F2FP.BF16.F32.PACK_AB R86, R23, R22 ;  /* 0x000000161756723e */ /* 0x000fe400000010ff */
[----:B-----5:R-:W-:Y:S02]  /*18610*/  F2FP.BF16.F32.PACK_AB R85, R21, R20 ;  /* 0x000000141555723e */ /* 0x020fe400000010ff */
[----:B------:R-:W-:Y:S02]  /*18620*/  F2FP.BF16.F32.PACK_AB R84, R19, R18 ;  /* 0x000000121354723e */ /* 0x000fe400000010ff */
[----:B------:R-:W-:Y:S01]  /*18630*/  F2FP.BF16.F32.PACK_AB R83, R17, R0 ;  /* 0x000000001153723e */ /* 0x000fe200000010ff */
[----:B------:R-:W-:Y:S01]  /*18640*/  IMAD R0, R91, R3, RZ ;  /* 0x000000035b007224 */ /* 0x000fe200078e02ff */
[----:B------:R-:W-:-:S02]  /*18650*/  F2FP.BF16.F32.PACK_AB R82, R16, R15 ;  /* 0x0000000f1052723e */ /* 0x000fc400000010ff */
[----:B------:R-:W-:Y:S01]  /*18660*/  F2FP.BF16.F32.PACK_AB R81, R14, R13 ;  /* 0x0000000d0e51723e */ /* 0x000fe200000010ff */
[----:B------:R-:W-:Y:S01]  /*18670*/  IMAD R70, R3, 0x80, R0 ;  /* 0x0000008003467824 */ /* 0x000fe200078e0200 */
[----:B------:R-:W-:Y:S02]  /*18680*/  F2FP.BF16.F32.PACK_AB R79, R12, R2 ;  /* 0x000000020c4f723e */ /* 0x000fe400000010ff */
[C---:B------:R-:W-:Y:S02]  /*18690*/  LEA R2, P2, R0.reuse, UR4, 0x1 ;  /* 0x0000000400027c11 */ /* 0x040fe4000f8408ff */
[----:B------:R-:W-:Y:S02]  /*186a0*/  F2FP.BF16.F32.PACK_AB R77, R11, R10 ;  /* 0x0000000a0b4d723e */ /* 0x000fe400000010ff */
[----:B------:R-:W-:Y:S01]  /*186b0*/  LEA.HI.X.SX32 R3, R0, UR5, 0x1, P2 ;  /* 0x0000000500037c11 */ /* 0x000fe200090f0eff */
[----:B------:R-:W-:Y:S01]  /*186c0*/  IMAD R0, R93, UR8, RZ ;  /* 0x000000085d007c24 */ /* 0x000fe2000f8e02ff */
[----:B------:R-:W-:-:S02]  /*186d0*/  F2FP.BF16.F32.PACK_AB R76, R9, R8 ;  /* 0x00000008094c723e */ /* 0x000fc400000010ff */
[----:B------:R-:W-:Y:S01]  /*186e0*/  F2FP.BF16.F32.PACK_AB R74, R7, R6 ;  /* 0x00000006074a723e */ /* 0x000fe200000010ff */
[----:B------:R-:W-:Y:S01]  /*186f0*/  IMAD.WIDE R68, R0, 0x2, R2 ;  /* 0x0000000200447825 */ /* 0x000fe200078e0202 */
[----:B------:R-:W-:Y:S02]  /*18700*/  F2FP.BF16.F32.PACK_AB R73, R5, R4 ;  /* 0x000000040549723e */ /* 0x000fe400000010ff */
[----:B------:R-:W-:Y:S02]  /*18710*/  F2FP.BF16.F32.PACK_AB R80, R33, R32 ;  /* 0x000000202150723e */ /* 0x000fe400000010ff */
[----:B------:R-:W-:Y:S02]  /*18720*/  F2FP.BF16.F32.PACK_AB R78, R31, R30 ;  /* 0x0000001e1f4e723e */ /* 0x000fe400000010ff */
[----:B------:R-:W-:Y:S02]  /*18730*/  F2FP.BF16.F32.PACK_AB R75, R29, R28 ;  /* 0x0000001c1d4b723e */ /* 0x000fe400000010ff */
[----:B------:R-:W3:Y:S01]  /*18740*/  LDTM.x64 R4, tmem[UR11+0xc0] ;  /* 0x0000c00b000479ee */ /* 0x000ee20008340000 */
[----:B------:R-:W-:Y:S01]  /*18750*/  NOP ;  /* 0x0000000000007918 */ /* 0x000fe20000000000 */
[----:B------:R-:W4:Y:S01]  /*18760*/  LDCU.64 UR10, c[0x0][0x398] ;  /* 0x00007300ff0a77ac */ /* 0x000f220008000a00 */
[----:B------:R5:W-:Y:S04]  /*18770*/  @P0 STG.E.U16 desc[UR24][R68.64], R75 ;  /* 0x0000004b44000986 */ /* 0x000be8000c101518 */
[----:B-----5:R-:W5:Y:S01]  /*18780*/  LDL.LU R69, [R1+0x4] ;  /* 0x0000040001457983 */ /* 0x020f620000300800 */
[----:B------:R-:W-:-:S02]  /*18790*/  ISETP.GE.AND P0, PT, R93, UR7, PT ;  /* 0x000000075d007c0c */ /* 0x000fc4000bf06270 */
[----:B------:R-:W-:Y:S02]  /*187a0*/  LEA R68, P1, R70, UR4, 0x1 ;  /* 0x0000000446447c11 */ /* 0x000fe4000f8208ff */
[----:B------:R-:W-:Y:S01]  /*187b0*/  ISETP.LT.AND P0, PT, R92, UR12, !P0 ;  /* 0x0000000c5c007c0c */ /* 0x000fe2000c701270 */
[----:B------:R-:W0:Y:S01]  /*187c0*/  LDCU UR12, c[0x0][0x398] ;  /* 0x00007300ff0c77ac */ /* 0x000e220008000800 */
[----:B-----5:R-:W-:Y:S02]  /*187d0*/  F2FP.BF16.F32.PACK_AB R72, R69, R71 ;  /* 0x000000474548723e */ /* 0x020fe400000010ff */
[----:B------:R-:W-:Y:S01]  /*187e0*/  LEA.HI.X.SX32 R69, R70, UR5, 0x1, P1 ;  /* 0x0000000546457c11 */ /* 0x000fe200088f0eff */
[----:B------:R-:W5:Y:S02]  /*187f0*/  LDCU.64 UR4, c[0x0][0x398] ;  /* 0x00007300ff0477ac */ /* 0x000f640008000a00 */
[----:B------:R-:W-:-:S04]  /*18800*/  IMAD.WIDE R70, R0, 0x2, R68 ;  /* 0x0000000200467825 */ /* 0x000fc800078e0244 */
[----:B------:R-:W-:Y:S02]  /*18810*/  VIADD R0, R0, UR8 ;  /* 0x0000000800007c36 */ /* 0x000fe40008000000 */
[----:B------:R0:W-:Y:S02]  /*18820*/  @P0 STG.E.U16 desc[UR24][R70.64], R72 ;  /* 0x0000004846000986 */ /* 0x0001e4000c101518 */
[----:B0-----:R-:W-:Y:S01]  /*18830*/  VIADD R70, R93, 0x1 ;  /* 0x000000015d467836 */ /* 0x001fe20000000000 */
[----:B------:R-:W-:-:S04]  /*18840*/  PRMT R72, R75, 0x7632, R72 ;  /* 0x000076324b487816 */ /* 0x000fc80000000048 */
[----:B------:R-:W-:Y:S01]  /*18850*/  ISETP.GE.AND P0, PT, R70, UR7, PT ;  /* 0x0000000746007c0c */ /* 0x000fe2000bf06270 */
[----:B------:R-:W-:-:S03]  /*18860*/  IMAD.WIDE R70, R0, 0x2, R2 ;  /* 0x0000000200467825 */ /* 0x000fc600078e0202 */
[----:B------:R-:W-:Y:S01]  /*18870*/  ISETP.LT.AND P1, PT, R91, UR16, !P0 ;  /* 0x000000105b007c0c */ /* 0x000fe2000c721270 */
[----:B------:R-:W0:Y:S01]  /*18880*/  LDCU UR16, c[0x0][0x398] ;  /* 0x00007300ff1077ac */ /* 0x000e220008000800 */
[----:B------:R-:W-:Y:S01]  /*18890*/  ISETP.LT.AND P0, PT, R92, UR28, !P0 ;  /* 0x0000001c5c007c0c */ /* 0x000fe2000c701270 */
[----:B------:R-:W0:Y:S10]  /*188a0*/  LDCU UR28, c[0x0][0x398] ;  /* 0x00007300ff1c77ac */ /* 0x000e340008000800 */
[----:B------:R0:W-:Y:S02]  /*188b0*/  @P1 STG.E.U16 desc[UR24][R70.64], R72 ;  /* 0x0000004846001986 */ /* 0x0001e4000c101518 */
[----:B0-----:R-:W-:Y:S01]  /*188c0*/  PRMT R72, R72, 0x7632, R72 ;  /* 0x0000763248487816 */ /* 0x001fe20000000048 */
[----:B------:R-:W-:-:S04]  /*188d0*/  IMAD.WIDE R70, R0, 0x2, R68 ;  /* 0x0000000200467825 */ /* 0x000fc800078e0244 */
[----:B------:R-:W-:Y:S01]  /*188e0*/  VIADD R0, R0, UR8 ;  /* 0x0000000800007c36 */ /* 0x000fe20008000000 */
        /* <DEDUP_REMOVED lines=10> */
[----:B0-----:R-:W-:-:S04]  /*18990*/  IMAD.WIDE R70, R0, 0x2, R68 ;  /* 0x0000000200467825 */ /* 0x001fc800078e0244 */
[----:B------:R-:W-:Y:S01]  /*189a0*/  VIADD R0, R0, UR8 ;  /* 0x0000000800007c36 */ /* 0x000fe20008000000 */
[----:B------:R0:W-:Y:S02]  /*189b0*/  @P0 STG.E.U16 desc[UR24][R70.64], R73 ;  /* 0x0000004946000986 */ /* 0x0001e4000c101518 */
[----:B0-----:R-:W-:-:S05]  /*189c0*/  VIADD R70, R93, 0x3 ;  /* 0x000000035d467836 */ /* 0x001fca0000000000 */
[----:B------:R-:W-:Y:S01]  /*189d0*/  ISETP.GE.AND P0, PT, R70, UR7, PT ;  /* 0x0000000746007c0c */ /* 0x000fe2000bf06270 */
[----:B------:R-:W-:-:S03]  /*189e0*/  IMAD.WIDE R70, R0, 0x2, R2 ;  /* 0x0000000200467825 */ /* 0x000fc600078e0202 */
[----:B-----5:R-:W-:Y:S01]  /*189f0*/  ISETP.LT.AND P1, PT, R91, UR4, !P0 ;  /* 0x000000045b007c0c */ /* 0x020fe2000c721270 */
[----:B------:R-:W0:Y:S01]  /*18a00*/  LDCU UR4, c[0x0][0x398] ;  /* 0x00007300ff0477ac */ /* 0x000e220008000800 */
[----:B------:R-:W-:Y:S01]  /*18a10*/  ISETP.LT.AND P0, PT, R92, UR26, !P0 ;  /* 0x0000001a5c007c0c */ /* 0x000fe2000c701270 */
[----:B------:R-:W5:Y:S10]  /*18a20*/  LDCU UR26, c[0x0][0x398] ;  /* 0x00007300ff1a77ac */ /* 0x000f740008000800 */
        /* <DEDUP_REMOVED lines=20> */
[----:B----4-:R-:W-:Y:S01]  /*18b70*/  ISETP.LT.AND P1, PT, R91, UR10, !P0 ;  /* 0x0000000a5b007c0c */ /* 0x010fe2000c721270 */
[----:B------:R-:W0:Y:S01]  /*18b80*/  LDCU UR10, c[0x0][0x398] ;  /* 0x00007300ff0a77ac */ /* 0x000e220008000800 */
[----:B------:R-:W-:Y:S02]  /*18b90*/  ISETP.LT.AND P0, PT, R92, UR20, !P0 ;  /* 0x000000145c007c0c */ /* 0x000fe4000c701270 */
[----:B------:R-:W-:Y:S01]  /*18ba0*/  PRMT R73, R88, 0x7632, R73 ;  /* 0x0000763258497816 */ /* 0x000fe20000000049 */
[----:B------:R-:W4:Y:S08]  /*18bb0*/  LDCU UR20, c[0x0][0x398] ;  /* 0x00007300ff1477ac */ /* 0x000f300008000800 */
        /* <DEDUP_REMOVED lines=23> */
[----:B--2---:R-:W-:Y:S01]  /*18d30*/  ISETP.LT.AND P0, PT, R92, UR6, !P0 ;  /* 0x000000065c007c0c */ /* 0x004fe2000c701270 */
[----:B------:R-:W2:Y:S10]  /*18d40*/  LDCU UR6, c[0x0][0x398] ;  /* 0x00007300ff0677ac */ /* 0x000eb40008000800 */
        /* <DEDUP_REMOVED lines=13> */
[----:B0-----:R-:W-:-:S05]  /*18e20*/  IMAD.WIDE R70, R0, 0x2, R68 ;  /* 0x0000000200467825 */ /* 0x001fca00078e0244 */
[----:B------:R0:W-:Y:S02]  /*18e30*/  @P0 STG.E.U16 desc[UR24][R70.64], R72 ;  /* 0x0000004846000986 */ /* 0x0001e4000c101518 */
[----:B0-----:R-:W-:-:S05]  /*18e40*/  VIADD R70, R93, 0x9 ;  /* 0x000000095d467836 */ /* 0x001fca0000000000 */
[----:B------:R-:W-:-:S04]  /*18e50*/  ISETP.GE.AND P0, PT, R70, UR7, PT ;  /* 0x0000000746007c0c */ /* 0x000fc8000bf06270 */
[----:B------:R-:W-:Y:S01]  /*18e60*/  ISETP.LT.AND P1, PT, R91, UR4, !P0 ;  /* 0x000000045b007c0c */ /* 0x000fe2000c721270 */
[----:B------:R-:W-:Y:S01]  /*18e70*/  VIADD R0, R0, UR8 ;  /* 0x0000000800007c36 */ /* 0x000fe20008000000 */
[----:B------:R-:W3:Y:S01]  /*18e80*/  LDL.LU R91, [R1+0x86c] ;  /* 0x00086c00015b7983 */ /* 0x000ee20000300800 */
[----:B------:R-:W-:Y:S01]  /*18e90*/  PRMT R72, R81, 0x7632, R72 ;  /* 0x0000763251487816 */ /* 0x000fe20000000048 */
[----:B------:R-:W0:Y:S01]  /*18ea0*/  LDCU UR4, c[0x0][0x398] ;  /* 0x00007300ff0477ac */ /* 0x000e220008000800 */
[----:B------:R-:W-:Y:S01]  /*18eb0*/  IMAD.WIDE R70, R0, 0x2, R2 ;  /* 0x0000000200467825 */ /* 0x000fe200078e0202 */
[----:B------:R-:W3:Y:S04]  /*18ec0*/  LDL.LU R74, [R1+0x244] ;  /* 0x00024400014a7983 */ /* 0x000ee80000300800 */
[----:B------:R-:W3:Y:S04]  /*18ed0*/  LDL.LU R76, [R1+0x48] ;  /* 0x00004800014c7983 */ /* 0x000ee80000300800 */
[----:B------:R-:W3:Y:S01]  /*18ee0*/  LDL.LU R75, [R1+0x248] ;  /* 0x00024800014b7983 */ /* 0x000ee20000300800 */
[----:B--2---:R-:W-:Y:S01]  /*18ef0*/  ISETP.LT.AND P0, PT, R92, UR6, !P0 ;  /* 0x000000065c007c0c */ /* 0x004fe2000c701270 */
[----:B------:R-:W2:Y:S02]  /*18f00*/  LDCU UR6, c[0x0][0x398] ;  /* 0x00007300ff0677ac */ /* 0x000ea40008000800 */
[----:B------:R0:W-:Y:S04]  /*18f10*/  @P1 STG.E.U16 desc[UR24][R70.64], R81 ;  /* 0x0000005146001986 */ /* 0x0001e8000c101518 */
[----:B0-----:R-:W2:Y:S01]  /*18f20*/  LDL.LU R81, [R1+0x300] ;  /* 0x0003000001517983 */ /* 0x001ea20000300800 */
[----:B------:R-:W-:-:S04]  /*18f30*/  IMAD.WIDE R70, R0, 0x2, R68 ;  /* 0x0000000200467825 */ /* 0x000fc800078e0244 */
[----:B------:R-:W-:Y:S01]  /*18f40*/  VIADD R0, R0, UR8 ;  /* 0x0000000800007c36 */ /* 0x000fe20008000000 */
[----:B------:R0:W-:Y:S02]  /*18f50*/  @P0 STG.E.U16 desc[UR24][R70.64], R72 ;  /* 0x0000004846000986 */ /* 0x0001e4000c101518 */
[----:B0-----:R-:W-:Y:S01]  /*18f60*/  VIADD R70, R93, 0xa ;  /* 0x0000000a5d467836 */ /* 0x001fe20000000000 */
[----:B------:R-:W-:-:S04]  /*18f70*/  PRMT R72, R82, 0x7632, R72 ;  /* 0x0000763252487816 */ /* 0x000fc80000000048 */
[----:B------:R-:W-:Y:S01]  /*18f80*/  ISETP.GE.AND P0, PT, R70, UR7, PT ;  /* 0x0000000746007c0c */ /* 0x000fe2000bf06270 */
[----:B------:R-:W-:-:S03]  /*18f90*/  IMAD.WIDE R70, R0, 0x2, R2 ;  /* 0x0000000200467825 */ /* 0x000fc600078e0202 */
[----:B--2---:R-:W-:Y:S01]  /*18fa0*/  ISETP.LT.AND P1, PT, R81, UR4, !P0 ;  /* 0x0000000451007c0c */ /* 0x004fe2000c721270 */
[----:B------:R-:W0:Y:S01]  /*18fb0*/  LDCU UR4, c[0x0][0x398] ;  /* 0x00007300ff0477ac */ /* 0x000e220008000800 */
[----:B------:R-:W-:Y:S01]  /*18fc0*/  ISETP.LT.AND P0, PT, R92, UR6, !P0 ;  /* 0x000000065c007c0c */ /* 0x000fe2000c701270 */
[----:B------:R-:W2:Y:S10]  /*18fd0*/  LDCU UR6, c[0x0][0x398] ;  /* 0x00007300ff0677ac */ /* 0x000eb40008000800 */
[----:B------:R0:W-:Y:S02]  /*18fe0*/  @P1 STG.E.U16 desc[UR24][R70.64], R82 ;  /* 0x0000005246001986 */ /* 0x0001e4000c101518 */
[----:B0-----:R-:W-:-:S02]  /*18ff0*/  IMAD.WIDE R70, R0, 0x2, R68 ;  /* 0x0000000200467825 */ /* 0x001fc400078e0244 */
[----:B------:R-:W3:Y:S02]  /*19000*/  LDL.LU R82, [R1+0x2fc] ;  /* 0x0002fc0001527983 */ /* 0x000ee40000300800 */
        /* <DEDUP_REMOVED lines=63> */
[----:B0-----:R-:W-:-:S02]  /*19400*/  IMAD.WIDE R70, R0, 0x2, R68 ;  /* 0x0000000200467825 */ /* 0x001fc400078e0244 */
[----:B------:R-:W3:Y:S02]  /*19410*/  LDL.LU R87, [R1+0xf0] ;  /* 0x0000f00001577983 */ /* 0x000ee40000300800 */
[----:B------:R-:W-:Y:S02]  /*19420*/  VIADD R0, R0, UR8 ;  /* 0x0000000800007c36 */ /* 0x000fe40008000000 */
[----:B------:R0:W-:Y:S02]  /*19430*/  @P0 STG.E.U16 desc[UR24][R70.64], R72 ;  /* 0x0000004846000986 */ /* 0x0001e4000c101518 */
[C---:B0-----:R-:W-:Y:S02]  /*19440*/  VIADD R70, R93.reuse, 0x10 ;  /* 0x000000105d467836 */ /* 0x041fe40000000000 */
[----:B------:R-:W-:-:S03]  /*19450*/  VIADD R72, R93, 0x12 ;  /* 0x000000125d487836 */ /* 0x000fc60000000000 */
[----:B------:R-:W-:Y:S01]  /*19460*/  ISETP.GE.AND P0, PT, R70, UR7, PT ;  /* 0x0000000746007c0c */ /* 0x000fe2000bf06270 */
[C---:B------:R-:W-:Y:S01]  /*19470*/  VIADD R70, R93.reuse, 0x11 ;  /* 0x000000115d467836 */ /* 0x040fe20000000000 */
[----:B--2---:R-:W-:Y:S01]  /*19480*/  ISETP.GE.AND P5, PT, R72, UR6, PT ;  /* 0x0000000648007c0c */ /* 0x004fe2000bfa6270 */
[----:B------:R-:W-:Y:S01]  /*19490*/  VIADD R72, R93, 0x13 ;  /* 0x000000135d487836 */ /* 0x000fe20000000000 */
[C---:B------:R-:W-:Y:S01]  /*194a0*/  ISETP.LT.AND P3, PT, R81.reuse, UR16, !P0 ;  /* 0x0000001051007c0c */ /* 0x040fe2000c761270 */
[----:B------:R-:W0:Y:S01]  /*194b0*/  LDCU UR6, c[0x0][0x39c] ;  /* 0x00007380ff0677ac */ /* 0x000e220008000800 */
[----:B------:R-:W-:Y:S02]  /*194c0*/  ISETP.LT.AND P1, PT, R92, UR18, !P0 ;  /* 0x000000125c007c0c */ /* 0x000fe4000c721270 */
[----:B------:R-:W-:Y:S01]  /*194d0*/  ISETP.GE.AND P2, PT, R70, UR4, PT ;  /* 0x0000000446007c0c */ /* 0x000fe2000bf46270 */
[----:B------:R-:W-:Y:S01]  /*194e0*/  IMAD.WIDE R70, R0, 0x2, R2 ;  /* 0x0000000200467825 */ /* 0x000fe200078e0202 */
[----:B------:R-:W-:Y:S01]  /*194f0*/  ISETP.GE.AND P4, PT, R72, UR10, PT ;  /* 0x0000000a48007c0c */ /* 0x000fe2000bf86270 */
[----:B------:R-:W2:Y:S01]  /*19500*/  LDCU UR4, c[0x0][0x39c] ;  /* 0x00007380ff0477ac */ /* 0x000ea20008000800 */
[----:B----4-:R-:W-:Y:S01]  /*19510*/  ISETP.LT.AND P0, PT, R81, UR20, !P2 ;  /* 0x0000001451007c0c */ /* 0x010fe2000d701270 */
[----:B------:R-:W4:Y:S04]  /*19520*/  LDCU UR7, c[0x0][0x39c] ;  /* 0x00007380ff0777ac */ /* 0x000f280008000800 */
[----:B------:R0:W-:Y:S01]  /*19530*/  @P3 STG.E.U16 desc[UR24][R70.64], R88 ;  /* 0x0000005846003986 */ /* 0x0001e2000c101518 */
[----:B------:R-:W1:Y:S01]  /*19540*/  LDCU UR16, c[0x0][0x398] ;  /* 0x00007300ff1077ac */ /* 0x000e620008000800 */
[----:B------:R-:W1:Y:S01]  /*19550*/  LDCU UR18, c[0x0][0x398] ;  /* 0x00007300ff1277ac */ /* 0x000e620008000800 */
[----:B------:R-:W1:Y:S01]  /*19560*/  LDCU UR10, c[0x0][0x398] ;  /* 0x00007300ff0a77ac */ /* 0x000e620008000800 */
[C---:B0-----:R-:W-:Y:S01]  /*19570*/  IMAD.WIDE R70, R0.reuse, 0x2, R68 ;  /* 0x0000000200467825 */ /* 0x041fe200078e0244 */
[----:B------:R-:W2:Y:S01]  /*19580*/  LDL.LU R88, [R1+0x2f4] ;  /* 0x0002f40001587983 */ /* 0x000ea20000300800 */
[----:B------:R-:W0:Y:S03]  /*19590*/  LDCU UR20, c[0x0][0x398] ;  /* 0x00007300ff1477ac */ /* 0x000e260008000800 */
[----:B------:R1:W-:Y:S04]  /*195a0*/  @P1 STG.E.U16 desc[UR24][R70.64], R73 ;  /* 0x0000004946001986 */ /* 0x0003e8000c101518 */
[----:B-1----:R-:W3:Y:S01]  /*195b0*/  LDL.LU R71, [R1+0x44] ;  /* 0x0000440001477983 */ /* 0x002ee20000300800 */
[----:B------:R-:W-:Y:S01]  /*195c0*/  VIADD R0, R0, UR8 ;  /* 0x0000000800007c36 */ /* 0x000fe20008000000 */
[----:B------:R-:W-:Y:S01]  /*195d0*/  ISETP.LT.AND P2, PT, R92, UR22, !P2 ;  /* 0x000000165c007c0c */ /* 0x000fe2000d741270 */
[----:B------:R-:W-:Y:S01]  /*195e0*/  VIADD R73, R93, 0x14 ;  /* 0x000000145d497836 */ /* 0x000fe20000000000 */
[----:B------:R-:W1:Y:S04]  /*195f0*/  LDCU UR22, c[0x0][0x398] ;  /* 0x00007300ff1677ac */ /* 0x000e680008000800 */
[----:B------:R-:W-:Y:S01]  /*19600*/  ISETP.GE.AND P6, PT, R73, UR12, PT ;  /* 0x0000000c49007c0c */ /* 0x000fe2000bfc6270 */
[----:B------:R-:W0:Y:S01]  /*19610*/  LDCU UR12, c[0x0][0x398] ;  /* 0x00007300ff0c77ac */ /* 0x000e220008000800 */
[----:B---3--:R-:W-:Y:S01]  /*19620*/  F2FP.BF16.F32.PACK_AB R72, R71, R74 ;  /* 0x0000004a4748723e */ /* 0x008fe200000010ff */
[----:B------:R-:W-:-:S03]  /*19630*/  IMAD.WIDE R70, R0, 0x2, R2 ;  /* 0x0000000200467825 */ /* 0x000fc600078e0202 */
[----:B------:R-:W-:Y:S01]  /*19640*/  PRMT R77, R72, 0x7632, R77 ;  /* 0x00007632484d7816 */ /* 0x000fe2000000004d */
[----:B------:R-:W-:Y:S01]  /*19650*/  VIADD R74, R93, 0x15 ;  /* 0x000000155d4a7836 */ /* 0x000fe20000000000 */
[----:B------:R3:W-:Y:S01]  /*19660*/  @P0 STG.E.U16 desc[UR24][R70.64], R72 ;  /* 0x0000004846000986 */ /* 0x0007e2000c101518 */
[----:B-----5:R-:W-:Y:S01]  /*19670*/  ISETP.LT.AND P0, PT, R81, UR26, !P5 ;  /* 0x0000001a51007c0c */ /* 0x020fe2000ef01270 */
[----:B------:R-:W5:Y:S02]  /*19680*/  LDCU UR26, c[0x0][0x398] ;  /* 0x00007300ff1a77ac */ /* 0x000f640008000800 */
[----:B------:R-:W-:Y:S02]  /*19690*/  ISETP.GE.AND P3, PT, R74, UR14, PT ;  /* 0x0000000e4a007c0c */ /* 0x000fe4000bf66270 */
[----:B---3--:R-:W-:Y:S01]  /*196a0*/  F2FP.BF16.F32.PACK_AB R71, R76, R75 ;  /* 0x0000004b4c47723e */ /* 0x008fe200000010ff */
[----:B------:R-:W-:-:S04]  /*196b0*/  IMAD.WIDE R74, R0, 0x2, R68 ;  /* 0x00000002004a7825 */ /* 0x000fc800078e0244 */
[----:B------:R-:W-:Y:S01]  /*196c0*/  VIADD R70, R0, UR8 ;  /* 0x0000000800467c36 */ /* 0x000fe20008000000 */
[----:B------:R3:W-:Y:S01]  /*196d0*/  @P2 STG.E.U16 desc[UR24][R74.64], R77 ;  /* 0x0000004d4a002986 */ /* 0x0007e2000c101518 */
[----:B------:R-:W-:Y:S01]  /*196e0*/  ISETP.LT.AND P5, PT, R92, UR28, !P5 ;  /* 0x0000001c5c007c0c */ /* 0x000fe2000efa1270 */
[----:B------:R-:W-:Y:S01]  /*196f0*/  VIADD R76, R93, 0x16 ;  /* 0x000000165d4c7836 */ /* 0x000fe20000000000 */
[----:B------:R-:W0:Y:S01]  /*19700*/  LDCU UR14, c[0x0][0x398] ;  /* 0x00007300ff0e77ac */ /* 0x000e220008000800 */
[----:B------:R-:W4:Y:S01]  /*19710*/  LDL.LU R0, [R1+0x24c] ;  /* 0x00024c0001007983 */ /* 0x000f220000300800 */
[----:B------:R-:W-:Y:S02]  /*19720*/  IMAD.WIDE R72, R70, 0x2, R2 ;  /* 0x0000000246487825 */ /* 0x000fe400078e0202 */
[----:B--2---:R-:W-:Y:S01]  /*19730*/  ISETP.GE.AND P1, PT, R76, UR4, PT ;  /* 0x000000044c007c0c */ /* 0x004fe2000bf26270 */
[----:B------:R-:W2:Y:S01]  /*19740*/  LDCU UR4, c[0x0][0x39c] ;  /* 0x00007380ff0477ac */ /* 0x000ea20008000800 */
[----:B---3--:R-:W4:Y:S01]  /*19750*/  LDL.LU R75, [R1+0x4c] ;  /* 0x00004c00014b7983 */ /* 0x008f220000300800 */
[----:B------:R-:W-:Y:S01]  /*19760*/  PRMT R76, R71, 0x7632, R76 ;  /* 0x00007632474c7816 */ /* 0x000fe2000000004c */
[----:B------:R-:W3:Y:S02]  /*19770*/  LDCU UR28, c[0x0][0x398] ;  /* 0x00007300ff1c77ac */ /* 0x000ee40008000800 */
[----:B------:R0:W-:Y:S01]  /*19780*/  @P0 STG.E.U16 desc[UR24][R72.64], R71 ;  /* 0x0000004748000986 */ /* 0x0001e2000c101518 */
[----:B------:R-:W-:Y:S01]  /*19790*/  ISETP.LT.AND P0, PT, R81, UR30, !P4 ;  /* 0x0000001e51007c0c */ /* 0x000fe2000e701270 */
[----:B------:R-:W1:Y:S01]  /*197a0*/  LDCU UR30, c[0x0][0x398] ;  /* 0x00007300ff1e77ac */ /* 0x000e620008000800 */
[----:B0-----:R-:W-:-:S05]  /*197b0*/  IMAD.WIDE R72, R70, 0x2, R68 ;  /* 0x0000000246487825 */ /* 0x001fca00078e0244 */
[----:B------:R0:W-:Y:S01]  /*197c0*/  @P5 STG.E.U16 desc[UR24][R72.64], R76 ;  /* 0x0000004c48005986 */ /* 0x0001e2000c101518 */
[----:B----4-:R-:W-:Y:S01]  /*197d0*/  F2FP.BF16.F32.PACK_AB R74, R75, R0 ;  /* 0x000000004b4a723e */ /* 0x010fe200000010ff */
[----:B------:R-:W-:Y:S02]  /*197e0*/  VIADD R75, R93, 0x17 ;  /* 0x000000175d4b7836 */ /* 0x000fe40000000000 */
[----:B------:R-:W-:-:S03]  /*197f0*/  VIADD R0, R70, UR8 ;  /* 0x0000000846007c36 */ /* 0x000fc60008000000 */
[----:B------:R-:W-:Y:S01]  /*19800*/  ISETP.GE.AND P2, PT, R75, UR6, PT ;  /* 0x000000064b007c0c */ /* 0x000fe2000bf46270 */
[----:B------:R-:W-:Y:S01]  /*19810*/  IMAD.WIDE R70, R0, 0x2, R2 ;  /* 0x0000000200467825 */ /* 0x000fe200078e0202 */
[----:B------:R-:W4:Y:S01]  /*19820*/  LDL.LU R75, [R1+0x250] ;  /* 0x00025000014b7983 */ /* 0x000f220000300800 */
[----:B------:R-:W-:Y:S01]  /*19830*/  ISETP.LT.AND P4, PT, R92, UR32, !P4 ;  /* 0x000000205c007c0c */ /* 0x000fe2000e781270 */
[----:B------:R-:W1:Y:S02]  /*19840*/  LDCU UR6, c[0x0][0x39c] ;  /* 0x00007380ff0677ac */ /* 0x000e640008000800 */
[----:B0-----:R-:W4:Y:S01]  /*19850*/  LDL.LU R73, [R1+0x50] ;  /* 0x0000500001497983 */ /* 0x001f220000300800 */
[----:B------:R-:W-:Y:S01]  /*19860*/  PRMT R77, R74, 0x7632, R77 ;  /* 0x000076324a4d7816 */ /* 0x000fe2000000004d */
[----:B------:R-:W-:Y:S01]  /*19870*/  VIADD R76, R93, 0x18 ;  /* 0x000000185d4c7836 */ /* 0x000fe20000000000 */
[----:B------:R-:W0:Y:S01]  /*19880*/  LDCU UR32, c[0x0][0x398] ;  /* 0x00007300ff2077ac */ /* 0x000e220008000800 */
[----:B------:R1:W-:Y:S01]  /*19890*/  @P0 STG.E.U16 desc[UR24][R70.64], R74 ;  /* 0x0000004a46000986 */ /* 0x0003e2000c101518 */
[----:B------:R-:W-:Y:S01]  /*198a0*/  ISETP.LT.AND P0, PT, R81, UR33, !P6 ;  /* 0x0000002151007c0c */ /* 0x000fe2000f701270 */
[C---:B-1----:R-:W-:Y:S01]  /*198b0*/  VIADD R70, R0.reuse, UR8 ;  /* 0x0000000800467c36 */ /* 0x042fe20008000000 */
[----:B----4-:R-:W-:Y:S01]  /*198c0*/  F2FP.BF16.F32.PACK_AB R71, R73, R75 ;  /* 0x0000004b4947723e */ /* 0x010fe200000010ff */
[----:B------:R-:W-:Y:S01]  /*198d0*/  IMAD.WIDE R74, R0, 0x2, R68 ;  /* 0x00000002004a7825 */ /* 0x000fe200078e0244 */
[----:B------:R-:W-:Y:S01]  /*198e0*/  ISETP.GE.AND P5, PT, R76, UR7, PT ;  /* 0x000000074c007c0c */ /* 0x000fe2000bfa6270 */
[----:B------:R-:W4:Y:S01]  /*198f0*/  LDL.LU R0, [R1+0x254] ;  /* 0x0002540001007983 */ /* 0x000f220000300800 */
[----:B------:R-:W-:Y:S01]  /*19900*/  ISETP.LT.AND P6, PT, R92, UR34, !P6 ;  /* 0x000000225c007c0c */ /* 0x000fe2000f7c1270 */
[C---:B------:R-:W-:Y:S01]  /*19910*/  IMAD.WIDE R72, R70.reuse, 0x2, R2 ;  /* 0x0000000246487825 */ /* 0x040fe200078e0202 */
[----:B------:R-:W1:Y:S01]  /*19920*/  LDCU UR33, c[0x0][0x398] ;  /* 0x00007300ff2177ac */ /* 0x000e620008000800 */
[----:B------:R0:W-:Y:S01]  /*19930*/  @P4 STG.E.U16 desc[UR24][R74.64], R77 ;  /* 0x0000004d4a004986 */ /* 0x0001e2000c101518 */
[----:B------:R-:W-:Y:S01]  /*19940*/  PRMT R76, R71, 0x7632, R76 ;  /* 0x00007632474c7816 */ /* 0x000fe2000000004c */
[----:B------:R-:W1:Y:S01]  /*19950*/  LDCU UR7, c[0x0][0x39c] ;  /* 0x00007380ff0777ac */ /* 0x000e620008000800 */
[----:B------:R-:W1:Y:S01]  /*19960*/  LDCU UR34, c[0x0][0x398] ;  /* 0x00007300ff2277ac */ /* 0x000e620008000800 */
[----:B0-----:R-:W4:Y:S04]  /*19970*/  LDL.LU R75, [R1+0x54] ;  /* 0x00005400014b7983 */ /* 0x001f280000300800 */
[----:B------:R0:W-:Y:S01]  /*19980*/  @P0 STG.E.U16 desc[UR24][R72.64], R71 ;  /* 0x0000004748000986 */ /* 0x0001e2000c101518 */
[----:B------:R-:W-:Y:S01]  /*19990*/  ISETP.LT.AND P0, PT, R81, UR35, !P3 ;  /* 0x0000002351007c0c */ /* 0x000fe2000df01270 */
[----:B0-----:R-:W-:-:S05]  /*199a0*/  IMAD.WIDE R72, R70, 0x2, R68 ;  /* 0x0000000246487825 */ /* 0x001fca00078e0244 */
[----:B------:R0:W-:Y:S01]  /*199b0*/  @P6 STG.E.U16 desc[UR24][R72.64], R76 ;  /* 0x0000004c48006986 */ /* 0x0001e2000c101518 */
[----:B----4-:R-:W-:Y:S01]  /*199c0*/  F2FP.BF16.F32.PACK_AB R74, R75, R0 ;  /* 0x000000004b4a723e */ /* 0x010fe200000010ff */
[----:B------:R-:W-:Y:S02]  /*199d0*/  VIADD R75, R93, 0x19 ;  /* 0x000000195d4b7836 */ /* 0x000fe40000000000 */
[----:B------:R-:W-:-:S03]  /*199e0*/  VIADD R0, R70, UR8 ;  /* 0x0000000846007c36 */ /* 0x000fc60008000000 */
[----:B--2---:R-:W-:Y:S01]  /*199f0*/  ISETP.GE.AND P4, PT, R75, UR4, PT ;  /* 0x000000044b007c0c */ /* 0x004fe2000bf86270 */
[----:B------:R-:W-:Y:S01]  /*19a00*/  IMAD.WIDE R70, R0, 0x2, R2 ;  /* 0x0000000200467825 */ /* 0x000fe200078e0202 */
[----:B------:R-:W2:Y:S01]  /*19a10*/  LDL.LU R75, [R1+0x258] ;  /* 0x00025800014b7983 */ /* 0x000ea20000300800 */
[----:B------:R-:W-:Y:S01]  /*19a20*/  ISETP.LT.AND P3, PT, R92, UR16, !P3 ;  /* 0x000000105c007c0c */ /* 0x000fe2000df61270 */
[----:B------:R-:W4:Y:S02]  /*19a30*/  LDCU UR4, c[0x0][0x39c] ;  /* 0x00007380ff0477ac */ /* 0x000f240008000800 */
[----:B0-----:R-:W2:Y:S01]  /*19a40*/  LDL.LU R73, [R1+0x58] ;  /* 0x0000580001497983 */ /* 0x001ea20000300800 */
[----:B------:R-:W-:Y:S01]  /*19a50*/  PRMT R77, R74, 0x7632, R77 ;  /* 0x000076324a4d7816 */ /* 0x000fe2000000004d */
[----:B------:R-:W-:Y:S01]  /*19a60*/  VIADD R76, R93, 0x1a ;  /* 0x0000001a5d4c7836 */ /* 0x000fe20000000000 */
[----:B------:R-:W0:Y:S01]  /*19a70*/  LDCU UR16, c[0x0][0x398] ;  /* 0x00007300ff1077ac */ /* 0x000e220008000800 */
[----:B------:R1:W-:Y:S01]  /*19a80*/  @P0 STG.E.U16 desc[UR24][R70.64], R74 ;  /* 0x0000004a46000986 */ /* 0x0003e2000c101518 */
[----:B------:R-:W-:Y:S01]  /*19a90*/  ISETP.LT.AND P0, PT, R81, UR18, !P1 ;  /* 0x0000001251007c0c */ /* 0x000fe2000cf01270 */
[C---:B-1----:R-:W-:Y:S01]  /*19aa0*/  VIADD R70, R0.reuse, UR8 ;  /* 0x0000000800467c36 */ /* 0x042fe20008000000 */
[----:B--2---:R-:W-:Y:S01]  /*19ab0*/  F2FP.BF16.F32.PACK_AB R71, R73, R75 ;  /* 0x0000004b4947723e */ /* 0x004fe200000010ff */
[----:B------:R-:W-:Y:S01]  /*19ac0*/  IMAD.WIDE R74, R0, 0x2, R68 ;  /* 0x00000002004a7825 */ /* 0x000fe200078e0244 */
[----:B------:R-:W-:Y:S01]  /*19ad0*/  ISETP.GE.AND P6, PT, R76, UR6, PT ;  /* 0x000000064c007c0c */ /* 0x000fe2000bfc6270 */
[----:B------:R-:W2:Y:S01]  /*19ae0*/  LDL.LU R0, [R1+0x25c] ;  /* 0x00025c0001007983 */ /* 0x000ea20000300800 */
[----:B------:R-:W-:Y:S01]  /*19af0*/  ISETP.LT.AND P1, PT, R92, UR36, !P1 ;  /* 0x000000245c007c0c */ /* 0x000fe2000cf21270 */
[C---:B------:R-:W-:Y:S01]  /*19b00*/  IMAD.WIDE R72, R70.reuse, 0x2, R2 ;  /* 0x0000000246487825 */ /* 0x040fe200078e0202 */
[----:B------:R-:W1:Y:S01]  /*19b10*/  LDCU UR18, c[0x0][0x398] ;  /* 0x00007300ff1277ac */ /* 0x000e620008000800 */
[----:B------:R0:W-:Y:S01]  /*19b20*/  @P3 STG.E.U16 desc[UR24][R74.64], R77 ;  /* 0x0000004d4a003986 */ /* 0x0001e2000c101518 */
[----:B------:R-:W-:Y:S01]  /*19b30*/  PRMT R76, R71, 0x7632, R76 ;  /* 0x00007632474c7816 */ /* 0x000fe2000000004c */
[----:B------:R-:W1:Y:S02]  /*19b40*/  LDCU UR6, c[0x0][0x39c] ;  /* 0x00007380ff0677ac */ /* 0x000e640008000800 */
[----:B0-----:R-:W2:Y:S04]  /*19b50*/  LDL.LU R75, [R1+0x5c] ;  /* 0x00005c00014b7983 */ /* 0x001ea80000300800 */
[----:B------:R0:W-:Y:S01]  /*19b60*/  @P0 STG.E.U16 desc[UR24][R72.64], R71 ;  /* 0x0000004748000986 */ /* 0x0001e2000c101518 */
[----:B------:R-:W-:Y:S01]  /*19b70*/  ISETP.LT.AND P0, PT, R81, UR10, !P2 ;  /* 0x0000000a51007c0c */ /* 0x000fe2000d701270 */
[----:B------:R-:W1:Y:S01]  /*19b80*/  LDCU UR10, c[0x0][0x398] ;  /* 0x00007300ff0a77ac */ /* 0x000e620008000800 */
[----:B0-----:R-:W-:-:S05]  /*19b90*/  IMAD.WIDE R72, R70, 0x2, R68 ;  /* 0x0000000246487825 */ /* 0x001fca00078e0244 */
[----:B------:R0:W-:Y:S01]  /*19ba0*/  @P1 STG.E.U16 desc[UR24][R72.64], R76 ;  /* 0x0000004c48001986 */ /* 0x0001e2000c101518 */
[----:B--2---:R-:W-:Y:S01]  /*19bb0*/  F2FP.BF16.F32.PACK_AB R74, R75, R0 ;  /* 0x000000004b4a723e */ /* 0x004fe200000010ff */
[----:B------:R-:W-:Y:S02]  /*19bc0*/  VIADD R75, R93, 0x1b ;  /* 0x0000001b5d4b7836 */ /* 0x000fe40000000000 */
[----:B------:R-:W-:-:S03]  /*19bd0*/  VIADD R0, R70, UR8 ;  /* 0x0000000846007c36 */ /* 0x000fc60008000000 */
[----:B------:R-:W-:Y:S01]  /*19be0*/  ISETP.GE.AND P3, PT, R75, UR7, PT ;  /* 0x000000074b007c0c */ /* 0x000fe2000bf66270 */
[----:B------:R-:W-:Y:S01]  /*19bf0*/  IMAD.WIDE R70, R0, 0x2, R2 ;  /* 0x0000000200467825 */ /* 0x000fe200078e0202 */
[----:B------:R-:W2:Y:S01]  /*19c00*/  LDL.LU R75, [R1+0x260] ;  /* 0x00026000014b7983 */ /* 0x000ea20000300800 */
[----:B------:R-:W-:Y:S01]  /*19c10*/  ISETP.LT.AND P2, PT, R92, UR12, !P2 ;  /* 0x0000000c5c007c0c */ /* 0x000fe2000d741270 */
[----:B------:R-:W1:Y:S02]  /*19c20*/  LDCU UR7, c[0x0][0x39c] ;  /* 0x00007380ff0777ac */ /* 0x000e640008000800 */
        /* <DEDUP_REMOVED lines=9> */
[----:B----4-:R-:W-:Y:S01]  /*19cc0*/  ISETP.GE.AND P1, PT, R76, UR4, PT ;  /* 0x000000044c007c0c */ /* 0x010fe2000bf26270 */
[----:B------:R-:W2:Y:S01]  /*19cd0*/  LDL.LU R0, [R1+0x264] ;  /* 0x0002640001007983 */ /* 0x000ea20000300800 */
[----:B------:R-:W-:Y:S01]  /*19ce0*/  ISETP.LT.AND P5, PT, R92, UR20, !P5 ;  /* 0x000000145c007c0c */ /* 0x000fe2000efa1270 */
[C---:B------:R-:W-:Y:S01]  /*19cf0*/  IMAD.WIDE R72, R70.reuse, 0x2, R2 ;  /* 0x0000000246487825 */ /* 0x040fe200078e0202 */
[----:B------:R-:W1:Y:S01]  /*19d00*/  LDCU UR14, c[0x0][0x398] ;  /* 0x00007300ff0e77ac */ /* 0x000e620008000800 */
[----:B------:R4:W-:Y:S01]  /*19d10*/  @P2 STG.E.U16 desc[UR24][R74.64], R77 ;  /* 0x0000004d4a002986 */ /* 0x0009e2000c101518 */
[----:B------:R-:W-:Y:S01]  /*19d20*/  PRMT R76, R71, 0x7632, R76 ;  /* 0x00007632474c7816 */ /* 0x000fe2000000004c */
[----:B------:R-:W0:Y:S01]  /*19d30*/  LDCU UR4, c[0x0][0x39c] ;  /* 0x00007380ff0477ac */ /* 0x000e220008000800 */
[----:B------:R-:W0:Y:S01]  /*19d40*/  LDCU UR20, c[0x0][0x398] ;  /* 0x00007300ff1477ac */ /* 0x000e220008000800 */
[----:B----4-:R-:W2:Y:S04]  /*19d50*/  LDL.LU R75, [R1+0x64] ;  /* 0x00006400014b7983 */ /* 0x010ea80000300800 */
[----:B------:R4:W-:Y:S01]  /*19d60*/  @P0 STG.E.U16 desc[UR24][R72.64], R71 ;  /* 0x0000004748000986 */ /* 0x0009e2000c101518 */
[----:B------:R-:W-:Y:S01]  /*19d70*/  ISETP.LT.AND P0, PT, R81, UR22, !P4 ;  /* 0x0000001651007c0c */ /* 0x000fe2000e701270 */
[----:B------:R-:W0:Y:S01]  /*19d80*/  LDCU UR22, c[0x0][0x398] ;  /* 0x00007300ff1677ac */ /* 0x000e220008000800 */
[----:B----4-:R-:W-:-:S05]  /*19d90*/  IMAD.WIDE R72, R70, 0x2, R68 ;  /* 0x0000000246487825 */ /* 0x010fca00078e0244 */
[----:B------:R4:W-:Y:S01]  /*19da0*/  @P5 STG.E.U16 desc[UR24][R72.64], R76 ;  /* 0x0000004c48005986 */ /* 0x0009e2000c101518 */
[----:B--2---:R-:W-:Y:S01]  /*19db0*/  F2FP.BF16.F32.PACK_AB R74, R75, R0 ;  /* 0x000000004b4a723e */ /* 0x004fe200000010ff */
[----:B------:R-:W-:Y:S02]  /*19dc0*/  VIADD R75, R93, 0x1d ;  /* 0x0000001d5d4b7836 */ /* 0x000fe40000000000 */
[----:B------:R-:W-:-:S03]  /*19dd0*/  VIADD R0, R70, UR8 ;  /* 0x0000000846007c36 */ /* 0x000fc60008000000 */
[----:B------:R-:W-:Y:S01]  /*19de0*/  ISETP.GE.AND P2, PT, R75, UR6, PT ;  /* 0x000000064b007c0c */ /* 0x000fe2000bf46270 */
[----:B------:R-:W-:Y:S01]  /*19df0*/  IMAD.WIDE R70, R0, 0x2, R2 ;  /* 0x0000000200467825 */ /* 0x000fe200078e0202 */
[----:B------:R-:W2:Y:S01]  /*19e00*/  LDL.LU R75, [R1+0x268] ;  /* 0x00026800014b7983 */ /* 0x000ea20000300800 */
[----:B-----5:R-:W-:Y:S01]  /*19e10*/  ISETP.LT.AND P4, PT, R92, UR26, !P4 ;  /* 0x0000001a5c007c0c */ /* 0x020fe2000e781270 */
[----:B------:R-:W5:Y:S02]  /*19e20*/  LDCU UR6, c[0x0][0x39c] ;  /* 0x00007380ff0677ac */ /* 0x000f640008000800 */
[----:B----4-:R-:W2:Y:S01]  /*19e30*/  LDL.LU R73, [R1+0x68] ;  /* 0x0000680001497983 */ /* 0x010ea20000300800 */
[----:B------:R-:W-:Y:S01]  /*19e40*/  PRMT R77, R74, 0x7632, R77 ;  /* 0x000076324a4d7816 */ /* 0x000fe2000000004d */
[----:B------:R-:W-:Y:S01]  /*19e50*/  VIADD R76, R93, 0x1e ;  /* 0x0000001e5d4c7836 */ /* 0x000fe20000000000 */
[----:B------:R-:W4:Y:S01]  /*19e60*/  LDCU UR26, c[0x0][0x398] ;  /* 0x00007300ff1a77ac */ /* 0x000f220008000800 */
[----:B------:R0:W-:Y:S01]  /*19e70*/  @P0 STG.E.U16 desc[UR24][R70.64], R74 ;  /* 0x0000004a46000986 */ /* 0x0001e2000c101518 */
[----:B---3--:R-:W-:Y:S01]  /*19e80*/  ISETP.LT.AND P0, PT, R81, UR28, !P6 ;  /* 0x0000001c51007c0c */ /* 0x008fe2000f701270 */
[C---:B0-----:R-:W-:Y:S01]  /*19e90*/  VIADD R70, R0.reuse, UR8 ;  /* 0x0000000800467c36 */ /* 0x041fe20008000000 */
[----:B--2---:R-:W-:Y:S01]  /*19ea0*/  F2FP.BF16.F32.PACK_AB R71, R73, R75 ;  /* 0x0000004b4947723e */ /* 0x004fe200000010ff */
[----:B------:R-:W-:Y:S01]  /*19eb0*/  IMAD.WIDE R74, R0, 0x2, R68 ;  /* 0x00000002004a7825 */ /* 0x000fe200078e0244 */
[----:B------:R-:W-:Y:S01]  /*19ec0*/  ISETP.GE.AND P5, PT, R76, UR7, PT ;  /* 0x000000074c007c0c */ /* 0x000fe2000bfa6270 */
[----:B------:R-:W2:Y:S01]  /*19ed0*/  LDL.LU R0, [R1+0x26c] ;  /* 0x00026c0001007983 */ /* 0x000ea20000300800 */
[----:B------:R-:W-:Y:S01]  /*19ee0*/  ISETP.LT.AND P6, PT, R92, UR30, !P6 ;  /* 0x0000001e5c007c0c */ /* 0x000fe2000f7c1270 */
[C---:B------:R-:W-:Y:S01]  /*19ef0*/  IMAD.WIDE R72, R70.reuse, 0x2, R2 ;  /* 0x0000000246487825 */ /* 0x040fe200078e0202 */
[----:B------:R-:W0:Y:S01]  /*19f00*/  LDCU UR28, c[0x0][0x398] ;  /* 0x00007300ff1c77ac */ /* 0x000e220008000800 */
[----:B------:R3:W-:Y:S01]  /*19f10*/  @P4 STG.E.U16 desc[UR24][R74.64], R77 ;  /* 0x0000004d4a004986 */ /* 0x0007e2000c101518 */
[----:B------:R-:W-:Y:S01]  /*19f20*/  PRMT R76, R71, 0x7632, R76 ;  /* 0x00007632474c7816 */ /* 0x000fe2000000004c */
[----:B------:R-:W0:Y:S01]  /*19f30*/  LDCU UR7, c[0x0][0x39c] ;  /* 0x00007380ff0777ac */ /* 0x000e220008000800 */
[----:B------:R-:W0:Y:S01]  /*19f40*/  LDCU UR30, c[0x0][0x398] ;  /* 0x00007300ff1e77ac */ /* 0x000e220008000800 */
[----:B---3--:R-:W2:Y:S04]  /*19f50*/  LDL.LU R75, [R1+0x6c] ;  /* 0x00006c00014b7983 */ /* 0x008ea80000300800 */
[----:B------:R3:W-:Y:S01]  /*19f60*/  @P0 STG.E.U16 desc[UR24][R72.64], R71 ;  /* 0x0000004748000986 */ /* 0x0007e2000c101518 */
[----:B------:R-:W-:Y:S01]  /*19f70*/  ISETP.LT.AND P0, PT, R81, UR32, !P3 ;  /* 0x0000002051007c0c */ /* 0x000fe2000df01270 */
[----:B------:R-:W0:Y:S01]  /*19f80*/  LDCU UR32, c[0x0][0x398] ;  /* 0x00007300ff2077ac */ /* 0x000e220008000800 */
[----:B---3--:R-:W-:-:S05]  /*19f90*/  IMAD.WIDE R72, R70, 0x2, R68 ;  /* 0x0000000246487825 */ /* 0x008fca00078e0244 */
        /* <DEDUP_REMOVED lines=8> */
[----:B------:R-:W0:Y:S02]  /*1a020*/  LDCU UR4, c[0x0][0x39c] ;  /* 0x00007380ff0477ac */ /* 0x000e240008000800 */
[----:B---3--:R-:W2:Y:S01]  /*1a030*/  LDL.LU R73, [R1+0x70] ;  /* 0x0000700001497983 */ /* 0x008ea20000300800 */
[----:B------:R-:W-:Y:S01]  /*1a040*/  PRMT R77, R74, 0x7632, R77 ;  /* 0x000076324a4d7816 */ /* 0x000fe2000000004d */
[----:B------:R-:W-:Y:S01]  /*1a050*/  VIADD R76, R93, 0x20 ;  /* 0x000000205d4c7836 */ /* 0x000fe20000000000 */
[----:B------:R-:W3:Y:S01]  /*1a060*/  LDCU UR33, c[0x0][0x398] ;  /* 0x00007300ff2177ac */ /* 0x000ee20008000800 */
[----:B------:R0:W-:Y:S01]  /*1a070*/  @P0 STG.E.U16 desc[UR24][R70.64], R74 ;  /* 0x0000004a46000986 */ /* 0x0001e2000c101518 */
[----:B------:R-:W-:Y:S01]  /*1a080*/  ISETP.LT.AND P0, PT, R81, UR16, !P1 ;  /* 0x0000001051007c0c */ /* 0x000fe2000cf01270 */
[C---:B0-----:R-:W-:Y:S01]  /*1a090*/  VIADD R70, R0.reuse, UR8 ;  /* 0x0000000800467c36 */ /* 0x041fe20008000000 */
[----:B--2---:R-:W-:Y:S01]  /*1a0a0*/  F2FP.BF16.F32.PACK_AB R71, R73, R75 ;  /* 0x0000004b4947723e */ /* 0x004fe200000010ff */
[----:B------:R-:W-:Y:S01]  /*1a0b0*/  IMAD.WIDE R74, R0, 0x2, R68 ;  /* 0x00000002004a7825 */ /* 0x000fe200078e0244 */
[----:B-----5:R-:W-:Y:S01]  /*1a0c0*/  ISETP.GE.AND P6, PT, R76, UR6, PT ;  /* 0x000000064c007c0c */ /* 0x020fe2000bfc6270 */
        /* <DEDUP_REMOVED lines=8> */
[----:B-----5:R-:W2:Y:S04]  /*1a150*/  LDL.LU R75, [R1+0x74] ;  /* 0x00007400014b7983 */ /* 0x020ea80000300800 */
[----:B------:R5:W-:Y:S01]  /*1a160*/  @P0 STG.E.U16 desc[UR24][R72.64], R71 ;  /* 0x0000004748000986 */ /* 0x000be2000c101518 */
[----:B------:R-:W-:Y:S01]  /*1a170*/  ISETP.LT.AND P0, PT, R81, UR10, !P2 ;  /* 0x0000000a51007c0c */ /* 0x000fe2000d701270 */
[----:B------:R-:W0:Y:S01]  /*1a180*/  LDCU UR10, c[0x0][0x398] ;  /* 0x00007300ff0a77ac */ /* 0x000e220008000800 */
[----:B-----5:R-:W-:-:S05]  /*1a190*/  IMAD.WIDE R72, R70, 0x2, R68 ;  /* 0x0000000246487825 */ /* 0x020fca00078e0244 */
        /* <DEDUP_REMOVED lines=9> */
[----:B-----5:R-:W2:Y:S01]  /*1a230*/  LDL.LU R73, [R1+0x78] ;  /* 0x0000780001497983 */ /* 0x020ea20000300800 */
[----:B------:R-:W-:Y:S01]  /*1a240*/  PRMT R77, R74, 0x7632, R77 ;  /* 0x000076324a4d7816 */ /* 0x000fe2000000004d */
[----:B------:R-:W-:Y:S01]  /*1a250*/  VIADD R76, R93, 0x22 ;  /* 0x000000225d4c7836 */ /* 0x000fe20000000000 */
[----:B------:R-:W5:Y:S01]  /*1a260*/  LDCU UR34, c[0x0][0x398] ;  /* 0x00007300ff2277ac */ /* 0x000f620008000800 */
[----:B------:R0:W-:Y:S01]  /*1a270*/  @P0 STG.E.U16 desc[UR24][R70.64], R74 ;  /* 0x0000004a46000986 */ /* 0x0001e2000c101518 */
[----:B------:R-:W-:Y:S01]  /*1a280*/  ISETP.LT.AND P0, PT, R81, UR12, !P5 ;  /* 0x0000000c51007c0c */ /* 0x000fe2000ef01270 */
[C---:B0-----:R-:W-:Y:S01]  /*1a290*/  VIADD R70, R0.reuse, UR8 ;  /* 0x0000000800467c36 */ /* 0x041fe20008000000 */
[----:B--2---:R-:W-:Y:S01]  /*1a2a0*/  F2FP.BF16.F32.PACK_AB R71, R73, R75 ;  /* 0x0000004b4947723e */ /* 0x004fe200000010ff */
[----:B------:R-:W-:Y:S01]  /*1a2b0*/  IMAD.WIDE R74, R0, 0x2, R68 ;  /* 0x00000002004a7825 */ /* 0x000fe200078e0244 */
[----:B------:R-:W-:Y:S01]  /*1a2c0*/  ISETP.GE.AND P1, PT, R76, UR4, PT ;  /* 0x000000044c007c0c */ /* 0x000fe2000bf26270 */
[----:B------:R-:W2:Y:S01]  /*1a2d0*/  LDL.LU R0, [R1+0x27c] ;  /* 0x00027c0001007983 */ /* 0x000ea20000300800 */
[----:B-1----:R-:W-:Y:S01]  /*1a2e0*/  ISETP.LT.AND P5, PT, R92, UR14, !P5 ;  /* 0x0000000e5c007c0c */ /* 0x002fe2000efa1270 */
[C---:B------:R-:W-:Y:S01]  /*1a2f0*/  IMAD.WIDE R72, R70.reuse, 0x2, R2 ;  /* 0x0000000246487825 */ /* 0x040fe200078e0202 */
[----:B------:R-:W0:Y:S01]  /*1a300*/  LDCU UR12, c[0x0][0x398] ;  /* 0x00007300ff0c77ac */ /* 0x000e220008000800 */
[----:B------:R1:W-:Y:S01]  /*1a310*/  @P2 STG.E.U16 desc[UR24][R74.64], R77 ;  /* 0x0000004d4a002986 */ /* 0x0003e2000c101518 */
[----:B------:R-:W-:Y:S01]  /*1a320*/  PRMT R76, R71, 0x7632, R76 ;  /* 0x00007632474c7816 */ /* 0x000fe2000000004c */
[----:B------:R-:W0:Y:S01]  /*1a330*/  LDCU UR4, c[0x0][0x39c] ;  /* 0x00007380ff0477ac */ /* 0x000e220008000800 */
[----:B------:R-:W0:Y:S01]  /*1a340*/  LDCU UR14, c[0x0][0x398] ;  /* 0x00007300ff0e77ac */ /* 0x000e220008000800 */
[----:B-1----:R-:W2:Y:S04]  /*1a350*/  LDL.LU R75, [R1+0x7c] ;  /* 0x00007c00014b7983 */ /* 0x002ea80000300800 */
[----:B------:R1:W-:Y:S01]  /*1a360*/  @P0 STG.E.U16 desc[UR24][R72.64], R71 ;  /* 0x0000004748000986 */ /* 0x0003e2000c101518 */
[----:B------:R-:W-:Y:S01]  /*1a370*/  ISETP.LT.AND P0, PT, R81, UR20, !P4 ;  /* 0x0000001451007c0c */ /* 0x000fe2000e701270 */
[----:B------:R-:W0:Y:S01]  /*1a380*/  LDCU UR20, c[0x0][0x398] ;  /* 0x00007300ff1477ac */ /* 0x000e220008000800 */
[----:B-1----:R-:W-:-:S05]  /*1a390*/  IMAD.WIDE R72, R70, 0x2, R68 ;  /* 0x0000000246487825 */ /* 0x002fca00078e0244 */
        /* <DEDUP_REMOVED lines=9> */
[----:B-1----:R-:W2:Y:S01]  /*1a430*/  LDL.LU R73, [R1+0x80] ;  /* 0x0000800001497983 */ /* 0x002ea20000300800 */
[----:B------:R-:W-:Y:S01]  /*1a440*/  PRMT R77, R74, 0x7632, R77 ;  /* 0x000076324a4d7816 */ /* 0x000fe2000000004d */
[----:B------:R-:W-:Y:S01]  /*1a450*/  VIADD R76, R93, 0x24 ;  /* 0x000000245d4c7836 */ /* 0x000fe20000000000 */
[----:B------:R-:W1:Y:S01]  /*1a460*/  LDCU UR22, c[0x0][0x398] ;  /* 0x00007300ff1677ac */ /* 0x000e620008000800 */
[----:B------:R0:W-:Y:S01]  /*1a470*/  @P0 STG.E.U16 desc[UR24][R70.64], R74 ;  /* 0x0000004a46000986 */ /* 0x0001e2000c101518 */
[----:B----4-:R-:W-:Y:S01]  /*1a480*/  ISETP.LT.AND P0, PT, R81, UR26, !P6 ;  /* 0x0000001a51007c0c */ /* 0x010fe2000f701270 */
        /* <DEDUP_REMOVED lines=26> */
[----:B----4-:R-:W2:Y:S01]  /*1a630*/  LDL.LU R73, [R1+0x88] ;  /* 0x0000880001497983 */ /* 0x010ea20000300800 */
[----:B------:R-:W-:Y:S01]  /*1a640*/  PRMT R77, R74, 0x7632, R77 ;  /* 0x000076324a4d7816 */ /* 0x000fe2000000004d */
[----:B------:R-:W-:Y:S01]  /*1a650*/  VIADD R76, R93, 0x26 ;  /* 0x000000265d4c7836 */ /* 0x000fe20000000000 */
[----:B------:R-:W4:Y:S01]  /*1a660*/  LDCU UR32, c[0x0][0x398] ;  /* 0x00007300ff2077ac */ /* 0x000f220008000800 */
[----:B------:R0:W-:Y:S01]  /*1a670*/  @P0 STG.E.U16 desc[UR24][R70.64], R74 ;  /* 0x0000004a46000986 */ /* 0x0001e2000c101518 */
[----:B------:R-:W-:Y:S01]  /*1a680*/  ISETP.LT.AND P0, PT, R81, UR16, !P1 ;  /* 0x0000001051007c0c */ /* 0x000fe2000cf01270 */
[C---:B0-----:R-:W-:Y:S01]  /*1a690*/  VIADD R70, R0.reuse, UR8 ;  /* 0x0000000800467c36 */ /* 0x041fe20008000000 */
[----:B--2---:R-:W-:Y:S01]  /*1a6a0*/  F2FP.BF16.F32.PACK_AB R71, R73, R75 ;  /* 0x0000004b4947723e */ /* 0x004fe200000010ff */
[----:B------:R-:W-:Y:S01]  /*1a6b0*/  IMAD.WIDE R74, R0, 0x2, R68 ;  /* 0x00000002004a7825 */ /* 0x000fe200078e0244 */
[----:B------:R-:W-:Y:S01]  /*1a6c0*/  ISETP.GE.AND P6, PT, R76, UR6, PT ;  /* 0x000000064c007c0c */ /* 0x000fe2000bfc6270 */
[----:B------:R-:W2:Y:S01]  /*1a6d0*/  LDL.LU R0, [R1+0x28c] ;  /* 0x00028c0001007983 */ /* 0x000ea20000300800 */
[----:B---3--:R-:W-:Y:S01]  /*1a6e0*/  ISETP.LT.AND P1, PT, R92, UR33, !P1 ;  /* 0x000000215c007c0c */ /* 0x008fe2000cf21270 */
        /* <DEDUP_REMOVED lines=29> */
[----:B------:R-:W-:Y:S01]  /*1a8c0*/  ISETP.GE.AND P1, PT, R76, UR4, PT ;  /* 0x000000044c007c0c */ /* 0x000fe2000bf26270 */
[----:B------:R-:W2:Y:S01]  /*1a8d0*/  LDL.LU R0, [R1+0x294] ;  /* 0x0002940001007983 */ /* 0x000ea20000300800 */
[----:B-----5:R-:W-:Y:S01]  /*1a8e0*/  ISETP.LT.AND P5, PT, R92, UR34, !P5 ;  /* 0x000000225c007c0c */ /* 0x020fe2000efa1270 */
        /* <DEDUP_REMOVED lines=25> */
[----:B-1----:R-:W-:Y:S01]  /*1aa80*/  ISETP.LT.AND P0, PT, R81, UR22, !P6 ;  /* 0x0000001651007c0c */ /* 0x002fe2000f701270 */
        /* <DEDUP_REMOVED lines=31> */
[----:B------:R-:W-:Y:S01]  /*1ac80*/  ISETP.LT.AND P0, PT, R81, UR16, !P1 ;  /* 0x0000001051007c0c */ /* 0x000fe2000cf01270 */
[C---:B0-----:R-:W-:Y:S01]  /*1ac90*/  VIADD R70, R0.reuse, UR8 ;  /* 0x0000000800467c36 */ /* 0x041fe20008000000 */
[----:B--2---:R-:W-:Y:S01]  /*1aca0*/  F2FP.BF16.F32.PACK_AB R71, R73, R75 ;  /* 0x0000004b4947723e */ /* 0x004fe200000010ff */
[----:B------:R-:W-:Y:S01]  /*1acb0*/  IMAD.WIDE R74, R0, 0x2, R68 ;  /* 0x00000002004a7825 */ /* 0x000fe200078e0244 */
[----:B------:R-:W-:Y:S01]  /*1acc0*/  ISETP.GE.AND P6, PT, R76, UR6, PT ;  /* 0x000000064c007c0c */ /* 0x000fe2000bfc6270 */
[----:B------:R-:W2:Y:S01]  /*1acd0*/  LDL.LU R0, [R1+0x2a4] ;  /* 0x0002a40001007983 */ /* 0x000ea20000300800 */
[----:B----4-:R-:W-:Y:S01]  /*1ace0*/  ISETP.LT.AND P1, PT, R92, UR32, !P1 ;  /* 0x000000205c007c0c */ /* 0x010fe2000cf21270 */
        /* <DEDUP_REMOVED lines=57> */
[----:B-----5:R-:W-:Y:S01]  /*1b080*/  ISETP.LT.AND P0, PT, R81, UR20, !P6 ;  /* 0x0000001451007c0c */ /* 0x020fe2000f701270 */
        /* <DEDUP_REMOVED lines=204> */
[----:B----4-:R-:W2:Y:S01]  /*1bd50*/  LDL.LU R75, [R1+0xe4] ;  /* 0x0000e400014b7983 */ /* 0x010ea20000300800 */
[----:B------:R-:W-:Y:S01]  /*1bd60*/  ISETP.LT.AND P4, PT, R81, UR22, !P3 ;  /* 0x0000001651007c0c */ /* 0x000fe2000df81270 */
[----:B------:R-:W4:Y:S02]  /*1bd70*/  LDCU UR22, c[0x0][0x398] ;  /* 0x00007300ff1677ac */ /* 0x000f240008000800 */
[----:B------:R0:W-:Y:S02]  /*1bd80*/  @P0 STG.E.U16 desc[UR24][R72.64], R71 ;  /* 0x0000004748000986 */ /* 0x0001e4000c101518 */
        /* <DEDUP_REMOVED lines=11> */
[----:B------:R-:W-:Y:S02]  /*1be40*/  PRMT R77, R74, 0x7632, R77 ;  /* 0x000076324a4d7816 */ /* 0x000fe4000000004d */
[----:B------:R-:W-:Y:S01]  /*1be50*/  ISETP.LT.AND P6, PT, R81, UR16, !P1 ;  /* 0x0000001051007c0c */ /* 0x000fe2000cfc1270 */
[----:B------:R0:W-:Y:S01]  /*1be60*/  @P4 STG.E.U16 desc[UR24][R70.64], R74 ;  /* 0x0000004a46004986 */ /* 0x0001e2000c101518 */
[----:B--2---:R-:W-:Y:S01]  /*1be70*/  F2FP.BF16.F32.PACK_AB R76, R73, R75 ;  /* 0x0000004b494c723e */ /* 0x004fe200000010ff */
[----:B0-----:R-:W-:Y:S01]  /*1be80*/  IMAD.WIDE R74, R0, 0x2, R68 ;  /* 0x00000002004a7825 */ /* 0x001fe200078e0244 */
[----:B---3--:R-:W-:Y:S01]  /*1be90*/  ISETP.LT.AND P1, PT, R92, UR26, !P1 ;  /* 0x0000001a5c007c0c */ /* 0x008fe2000cf21270 */
[----:B------:R-:W0:Y:S02]  /*1bea0*/  LDCU UR16, c[0x0][0x398] ;  /* 0x00007300ff1077ac */ /* 0x000e240008000800 */
[C---:B------:R-:W-:Y:S01]  /*1beb0*/  VIADD R71, R93.reuse, 0x3e ;  /* 0x0000003e5d477836 */ /* 0x040fe20000000000 */
[----:B------:R2:W-:Y:S01]  /*1bec0*/  @P3 STG.E.U16 desc[UR24][R74.64], R77 ;  /* 0x0000004d4a003986 */ /* 0x0005e2000c101518 */
[----:B------:R-:W-:Y:S01]  /*1bed0*/  VIADD R70, R0, UR8 ;  /* 0x0000000800467c36 */ /* 0x000fe20008000000 */
[----:B------:R-:W-:Y:S01]  /*1bee0*/  PRMT R79, R76, 0x7632, R79 ;  /* 0x000076324c4f7816 */ /* 0x000fe2000000004f */
[----:B------:R-:W-:Y:S01]  /*1bef0*/  VIADD R0, R93, 0x3f ;  /* 0x0000003f5d007836 */ /* 0x000fe20000000000 */
[----:B------:R-:W-:Y:S01]  /*1bf00*/  ISETP.GE.AND P4, PT, R71, UR6, PT ;  /* 0x0000000647007c0c */ /* 0x000fe2000bf86270 */
[--C-:B------:R-:W-:Y:S01]  /*1bf10*/  IMAD.WIDE R72, R70, 0x2, R2.reuse ;  /* 0x0000000246487825 */ /* 0x100fe200078e0202 */
[----:B------:R-:W3:Y:S01]  /*1bf20*/  LDCU UR6, c[0x0][0x39c] ;  /* 0x00007380ff0677ac */ /* 0x000ee20008000800 */
[----:B------:R-:W0:Y:S01]  /*1bf30*/  LDCU UR26, c[0x0][0x398] ;  /* 0x00007300ff1a77ac */ /* 0x000e220008000800 */
[----:B--2---:R-:W2:Y:S04]  /*1bf40*/  LDL.LU R74, [R1+0xec] ;  /* 0x0000ec00014a7983 */ /* 0x004ea80000300800 */
[----:B------:R-:W2:Y:S01]  /*1bf50*/  LDL.LU R75, [R1+0x2ec] ;  /* 0x0002ec00014b7983 */ /* 0x000ea20000300800 */
[----:B------:R-:W-:Y:S01]  /*1bf60*/  ISETP.GE.AND P3, PT, R0, UR7, PT ;  /* 0x0000000700007c0c */ /* 0x000fe2000bf66270 */
[----:B------:R-:W-:Y:S01]  /*1bf70*/  VIADD R0, R70, UR8 ;  /* 0x0000000846007c36 */ /* 0x000fe20008000000 */
[----:B------:R-:W0:Y:S01]  /*1bf80*/  LDCU UR7, c[0x0][0x398] ;  /* 0x00007300ff0777ac */ /* 0x000e220008000800 */
[----:B------:R1:W-:Y:S01]  /*1bf90*/  @P6 STG.E.U16 desc[UR24][R72.64], R76 ;  /* 0x0000004c48006986 */ /* 0x0003e2000c101518 */
[----:B------:R-:W-:Y:S01]  /*1bfa0*/  ISETP.LT.AND P6, PT, R81, UR10, !P2 ;  /* 0x0000000a51007c0c */ /* 0x000fe2000d7c1270 */
[----:B------:R-:W-:Y:S01]  /*1bfb0*/  VIADD R77, R93, 0x40 ;  /* 0x000000405d4d7836 */ /* 0x000fe20000000000 */
[----:B------:R-:W-:Y:S01]  /*1bfc0*/  ISETP.LT.AND P2, PT, R92, UR28, !P2 ;  /* 0x0000001c5c007c0c */ /* 0x000fe2000d741270 */
[----:B------:R-:W0:Y:S01]  /*1bfd0*/  LDCU UR10, c[0x0][0x398] ;  /* 0x00007300ff0a77ac */ /* 0x000e220008000800 */
[----:B------:R-:W0:Y:S01]  /*1bfe0*/  LDCU UR28, c[0x0][0x398] ;  /* 0x00007300ff1c77ac */ /* 0x000e220008000800 */
[----:B-1----:R-:W-:Y:S01]  /*1bff0*/  IMAD.WIDE R72, R0, 0x2, R2 ;  /* 0x0000000200487825 */ /* 0x002fe200078e0202 */
[----:B--2---:R-:W-:-:S03]  /*1c000*/  F2FP.BF16.F32.PACK_AB R71, R74, R75 ;  /* 0x0000004b4a47723e */ /* 0x004fc600000010ff */
[----:B------:R-:W-:Y:S01]  /*1c010*/  IMAD.WIDE R74, R70, 0x2, R68 ;  /* 0x00000002464a7825 */ /* 0x000fe200078e0244 */
[----:B------:R-:W-:-:S04]  /*1c020*/  PRMT R78, R71, 0x7610, R78 ;  /* 0x00007610474e7816 */ /* 0x000fc8000000004e */
[----:B------:R1:W-:Y:S01]  /*1c030*/  @P1 STG.E.U16 desc[UR24][R74.64], R79 ;  /* 0x0000004f4a001986 */ /* 0x0003e2000c101518 */
[----:B------:R-:W-:Y:S01]  /*1c040*/  PRMT R76, R71, 0x7632, R76 ;  /* 0x00007632474c7816 */ /* 0x000fe2000000004c */
[C---:B------:R-:W-:Y:S02]  /*1c050*/  IMAD.WIDE R70, R0.reuse, 0x2, R68 ;  /* 0x0000000200467825 */ /* 0x040fe400078e0244 */
[----:B-1----:R-:W2:Y:S01]  /*1c060*/  LDL.LU R75, [R1+0xf4] ;  /* 0x0000f400014b7983 */ /* 0x002ea20000300800 */
[----:B------:R-:W-:Y:S01]  /*1c070*/  ISETP.GE.AND P1, PT, R77, UR4, PT ;  /* 0x000000044d007c0c */ /* 0x000fe2000bf26270 */
[----:B------:R-:W1:Y:S01]  /*1c080*/  LDCU UR4, c[0x0][0x39c] ;  /* 0x00007380ff0477ac */ /* 0x000e620008000800 */
[----:B------:R-:W-:Y:S01]  /*1c090*/  VIADD R0, R0, UR8 ;  /* 0x0000000800007c36 */ /* 0x000fe20008000000 */
[----:B------:R-:W-:Y:S01]  /*1c0a0*/  @P6 STG.E.U16 desc[UR24][R72.64], R78 ;  /* 0x0000004e48006986 */ /* 0x000fe2000c101518 */
[----:B------:R-:W-:Y:S01]  /*1c0b0*/  ISETP.LT.AND P6, PT, R81, UR14, !P0 ;  /* 0x0000000e51007c0c */ /* 0x000fe2000c7c1270 */
[----:B------:R-:W-:Y:S01]  /*1c0c0*/  VIADD R79, R93, 0x41 ;  /* 0x000000415d4f7836 */ /* 0x000fe20000000000 */
[C---:B------:R-:W-:Y:S01]  /*1c0d0*/  ISETP.LT.AND P0, PT, R92.reuse, UR32, !P0 ;  /* 0x000000205c007c0c */ /* 0x040fe2000c701270 */
[----:B------:R0:W-:Y:S01]  /*1c0e0*/  @P2 STG.E.U16 desc[UR24][R70.64], R76 ;  /* 0x0000004c46002986 */ /* 0x0001e2000c101518 */
[----:B------:R-:W-:Y:S01]  /*1c0f0*/  ISETP.LT.AND P2, PT, R81, UR12, !P5 ;  /* 0x0000000c51007c0c */ /* 0x000fe2000ef41270 */
[----:B------:R-:W1:Y:S01]  /*1c100*/  LDCU UR12, c[0x0][0x398] ;  /* 0x00007300ff0c77ac */ /* 0x000e620008000800 */
[----:B-----5:R-:W-:Y:S01]  /*1c110*/  ISETP.LT.AND P5, PT, R92, UR30, !P5 ;  /* 0x0000001e5c007c0c */ /* 0x020fe2000efa1270 */
[----:B------:R-:W5:Y:S01]  /*1c120*/  LDCU UR14, c[0x0][0x398] ;  /* 0x00007300ff0e77ac */ /* 0x000f620008000800 */
[----:B0-----:R-:W-:Y:S01]  /*1c130*/  F2FP.BF16.F32.PACK_AB R71, R87, R86 ;  /* 0x000000565747723e */ /* 0x001fe200000010ff */
[----:B------:R-:W-:-:S02]  /*1c140*/  VIADD R70, R0, UR8 ;  /* 0x0000000800467c36 */ /* 0x000fc40008000000 */
[----:B------:R-:W-:Y:S01]  /*1c150*/  IMAD.WIDE R76, R0, 0x2, R2 ;  /* 0x00000002004c7825 */ /* 0x000fe200078e0202 */
[C---:B------:R-:W-:Y:S02]  /*1c160*/  PRMT R80, R71.reuse, 0x7610, R80 ;  /* 0x0000761047507816 */ /* 0x040fe40000000050 */
[----:B------:R-:W-:Y:S01]  /*1c170*/  PRMT R71, R71, 0x7632, R71 ;  /* 0x0000763247477816 */ /* 0x000fe20000000047 */
[----:B------:R-:W-:Y:S02]  /*1c180*/  IMAD.WIDE R72, R70, 0x2, R2 ;  /* 0x0000000246487825 */ /* 0x000fe400078e0202 */
[----:B------:R0:W-:Y:S01]  /*1c190*/  @P2 STG.E.U16 desc[UR24][R76.64], R80 ;  /* 0x000000504c002986 */ /* 0x0001e2000c101518 */
[----:B---3--:R-:W-:Y:S01]  /*1c1a0*/  ISETP.GE.AND P2, PT, R79, UR6, PT ;  /* 0x000000064f007c0c */ /* 0x008fe2000bf46270 */
[----:B------:R-:W3:Y:S01]  /*1c1b0*/  LDCU UR6, c[0x0][0x39c] ;  /* 0x00007380ff0677ac */ /* 0x000ee20008000800 */
[----:B0-----:R-:W-:Y:S02]  /*1c1c0*/  F2FP.BF16.F32.PACK_AB R76, R83, R82 ;  /* 0x00000052534c723e */ /* 0x001fe400000010ff */
[----:B--2---:R-:W-:Y:S01]  /*1c1d0*/  F2FP.BF16.F32.PACK_AB R78, R75, R88 ;  /* 0x000000584b4e723e */ /* 0x004fe200000010ff */
[----:B------:R-:W-:-:S04]  /*1c1e0*/  IMAD.WIDE R74, R0, 0x2, R68 ;  /* 0x00000002004a7825 */ /* 0x000fc800078e0244 */
[----:B------:R-:W-:Y:S01]  /*1c1f0*/  VIADD R0, R93, 0x42 ;  /* 0x000000425d007836 */ /* 0x000fe20000000000 */
[----:B------:R0:W-:Y:S01]  /*1c200*/  @P5 STG.E.U16 desc[UR24][R74.64], R71 ;  /* 0x000000474a005986 */ /* 0x0001e2000c101518 */
[----:B------:R-:W-:Y:S01]  /*1c210*/  ISETP.LT.AND P5, PT, R81, UR18, !P4 ;  /* 0x0000001251007c0c */ /* 0x000fe2000e7a1270 */
[----:B------:R-:W2:Y:S02]  /*1c220*/  LDCU UR18, c[0x0][0x398] ;  /* 0x00007300ff1277ac */ /* 0x000ea40008000800 */
[----:B------:R3:W-:Y:S01]  /*1c230*/  @P6 STG.E.U16 desc[UR24][R72.64], R78 ;  /* 0x0000004e48006986 */ /* 0x0007e2000c101518 */
[----:B-1----:R-:W-:Y:S01]  /*1c240*/  ISETP.GE.AND P6, PT, R0, UR4, PT ;  /* 0x0000000400007c0c */ /* 0x002fe2000bfc6270 */
[----:B------:R-:W-:Y:S01]  /*1c250*/  VIADD R0, R70, UR8 ;  /* 0x0000000846007c36 */ /* 0x000fe20008000000 */
[----:B0-----:R-:W-:Y:S01]  /*1c260*/  PRMT R75, R78, 0x7632, R75 ;  /* 0x000076324e4b7816 */ /* 0x001fe2000000004b */
[----:B------:R-:W0:Y:S01]  /*1c270*/  LDCU UR4, c[0x0][0x39c] ;  /* 0x00007380ff0477ac */ /* 0x000e220008000800 */
[----:B------:R-:W-:Y:S01]  /*1c280*/  F2FP.BF16.F32.PACK_AB R74, R85, R84 ;  /* 0x00000054554a723e */ /* 0x000fe200000010ff */
[----:B---3--:R-:W3:Y:S01]  /*1c290*/  LDL.LU R78, [R1+0x1cc] ;  /* 0x0001cc00014e7983 */ /* 0x008ee20000300800 */
[----:B------:R-:W-:-:S03]  /*1c2a0*/  IMAD.WIDE R72, R70, 0x2, R68 ;  /* 0x0000000246487825 */ /* 0x000fc600078e0244 */
[----:B------:R-:W2:Y:S01]  /*1c2b0*/  LDL.LU R79, [R1+0x1d0] ;  /* 0x0001d000014f7983 */ /* 0x000ea20000300800 */
[----:B------:R-:W-:-:S03]  /*1c2c0*/  IMAD.WIDE R70, R0, 0x2, R2 ;  /* 0x0000000200467825 */ /* 0x000fc600078e0202 */
[----:B------:R-:W2:Y:S04]  /*1c2d0*/  LDL.LU R80, [R1+0x1d4] ;  /* 0x0001d40001507983 */ /* 0x000ea80000300800 */
[----:B------:R-:W2:Y:S04]  /*1c2e0*/  LDL.LU R88, [R1+0x1d8] ;  /* 0x0001d80001587983 */ /* 0x000ea80000300800 */
[----:B------:R-:W2:Y:S01]  /*1c2f0*/  LDL.LU R87, [R1+0x1dc] ;  /* 0x0001dc0001577983 */ /* 0x000ea20000300800 */
[----:B------:R-:W-:-:S03]  /*1c300*/  PRMT R77, R74, 0x7632, R77 ;  /* 0x000076324a4d7816 */ /* 0x000fc6000000004d */
[----:B------:R-:W2:Y:S04]  /*1c310*/  LDL.LU R86, [R1+0x1e0] ;  /* 0x0001e00001567983 */ /* 0x000ea80000300800 */
[----:B------:R-:W2:Y:S04]  /*1c320*/  LDL.LU R85, [R1+0x1e8] ;  /* 0x0001e80001557983 */ /* 0x000ea80000300800 */
[----:B------:R-:W2:Y:S04]  /*1c330*/  LDL.LU R84, [R1+0x1e4] ;  /* 0x0001e40001547983 */ /* 0x000ea80000300800 */
[----:B------:R-:W-:Y:S04]  /*1c340*/  @P0 STG.E.U16 desc[UR24][R72.64], R75 ;  /* 0x0000004b48000986 */ /* 0x000fe8000c101518 */
[----:B------:R-:W2:Y:S04]  /*1c350*/  LDL.LU R83, [R1+0x1f0] ;  /* 0x0001f00001537983 */ /* 0x000ea80000300800 */
[----:B------:R1:W-:Y:S04]  /*1c360*/  @P5 STG.E.U16 desc[UR24][R70.64], R74 ;  /* 0x0000004a46005986 */ /* 0x0003e8000c101518 */
[----:B------:R-:W2:Y:S01]  /*1c370*/  LDL.LU R82, [R1+0x1ec] ;  /* 0x0001ec0001527983 */ /* 0x000ea20000300800 */
[----:B-1----:R-:W-:-:S02]  /*1c380*/  VIADD R70, R0, UR8 ;  /* 0x0000000800467c36 */ /* 0x002fc40008000000 */
[----:B------:R-:W-:Y:S02]  /*1c390*/  IMAD.WIDE R74, R0, 0x2, R68 ;  /* 0x00000002004a7825 */ /* 0x000fe400078e0244 */
[----:B------:R-:W2:Y:S01]  /*1c3a0*/  LDL.LU R0, [R1+0x100] ;  /* 0x0001000001007983 */ /* 0x000ea20000300800 */
[----:B------:R-:W-:Y:S02]  /*1c3b0*/  ISETP.LT.AND P4, PT, R92, UR33, !P4 ;  /* 0x000000215c007c0c */ /* 0x000fe4000e781270 */
[----:B------:R-:W-:Y:S01]  /*1c3c0*/  ISETP.LT.AND P0, PT, R81, UR20, !P3 ;  /* 0x0000001451007c0c */ /* 0x000fe2000df01270 */
[----:B------:R-:W-:-:S10]  /*1c3d0*/  IMAD.WIDE R72, R70, 0x2, R2 ;  /* 0x0000000246487825 */ /* 0x000fd400078e0202 */
[----:B------:R1:W-:Y:S01]  /*1c3e0*/  @P4 STG.E.U16 desc[UR24][R74.64], R77 ;  /* 0x0000004d4a004986 */ /* 0x0003e2000c101518 */
[----:B------:R-:W-:Y:S01]  /*1c3f0*/  VIADD R71, R93, 0x43 ;  /* 0x000000435d477836 */ /* 0x000fe20000000000 */
[----:B------:R-:W0:Y:S02]  /*1c400*/  LDCU UR20, c[0x0][0x398] ;  /* 0x00007300ff1477ac */ /* 0x000e240008000800 */
[----:B------:R4:W-:Y:S04]  /*1c410*/  @P0 STG.E.U16 desc[UR24][R72.64], R76 ;  /* 0x0000004c48000986 */ /* 0x0009e8000c101518 */
[----:B-1----:R-:W3:Y:S01]  /*1c420*/  LDL.LU R77, [R1+0x1c8] ;  /* 0x0001c800014d7983 */ /* 0x002ee20000300800 */
[----:B------:R-:W-:-:S03]  /*1c430*/  PRMT R75, R76, 0x7632, R75 ;  /* 0x000076324c4b7816 */ /* 0x000fc6000000004b */
[----:B----4-:R-:W4:Y:S01]  /*1c440*/  LDL.LU R76, [R1+0x1c4] ;  /* 0x0001c400014c7983 */ /* 0x010f220000300800 */
[----:B--2---:R-:W-:Y:S01]  /*1c450*/  F2FP.BF16.F32.PACK_AB R74, R4, R0 ;  /* 0x00000000044a723e */ /* 0x004fe200000010ff */
[----:B------:R-:W-:-:S05]  /*1c460*/  VIADD R4, R93, 0x44 ;  /* 0x000000445d047836 */ /* 0x000fca0000000000 */
[----:B------:R-:W-:Y:S02]  /*1c470*/  ISETP.GE.AND P4, PT, R4, UR6, PT ;  /* 0x0000000604007c0c */ /* 0x000fe4000bf86270 */
[----:B------:R-:W-:Y:S01]  /*1c480*/  ISETP.LT.AND P3, PT, R92, UR22, !P3 ;  /* 0x000000165c007c0c */ /* 0x000fe2000df61270 */
[----:B------:R-:W2:Y:S01]  /*1c490*/  LDL.LU R4, [R1+0x104] ;  /* 0x0001040001047983 */ /* 0x000ea20000300800 */
[----:B------:R-:W-:Y:S01]  /*1c4a0*/  ISETP.LT.AND P0, PT, R81, UR7, !P1 ;  /* 0x0000000751007c0c */ /* 0x000fe2000cf01270 */
[C---:B------:R-:W-:Y:S01]  /*1c4b0*/  VIADD R0, R70.reuse, UR8 ;  /* 0x0000000846007c36 */ /* 0x040fe20008000000 */
[----:B0-----:R-:W-:Y:S01]  /*1c4c0*/  ISETP.GE.AND P5, PT, R71, UR4, PT ;  /* 0x0000000447007c0c */ /* 0x001fe2000bfa6270 */
[----:B------:R-:W-:Y:S01]  /*1c4d0*/  IMAD.WIDE R72, R70, 0x2, R68 ;  /* 0x0000000246487825 */ /* 0x000fe200078e0244 */
[----:B------:R-:W0:Y:S01]  /*1c4e0*/  LDCU UR4, c[0x0][0x39c] ;  /* 0x00007380ff0477ac */ /* 0x000e220008000800 */
[----:B------:R-:W-:Y:S02]  /*1c4f0*/  ISETP.LT.AND P1, PT, R92, UR16, !P1 ;  /* 0x000000105c007c0c */ /* 0x000fe4000cf21270 */
[C---:B------:R-:W-:Y:S01]  /*1c500*/  IMAD.WIDE R70, R0.reuse, 0x2, R2 ;  /* 0x0000000200467825 */ /* 0x040fe200078e0202 */
[----:B------:R-:W1:Y:S03]  /*1c510*/  LDCU UR6, c[0x0][0x39c] ;  /* 0x00007380ff0677ac */ /* 0x000e660008000800 */
[----:B------:R0:W-:Y:S01]  /*1c520*/  @P3 STG.E.U16 desc[UR24][R72.64], R75 ;  /* 0x0000004b48003986 */ /* 0x0001e2000c101518 */
[----:B------:R-:W1:Y:S03]  /*1c530*/  LDCU UR7, c[0x0][0x398] ;  /* 0x00007300ff0777ac */ /* 0x000e660008000800 */
[----:B------:R3:W-:Y:S01]  /*1c540*/  @P0 STG.E.U16 desc[UR24][R70.64], R74 ;  /* 0x0000004a46000986 */ /* 0x0007e2000c101518 */
[----:B------:R-:W1:Y:S01]  /*1c550*/  LDCU UR22, c[0x0][0x398] ;  /* 0x00007300ff1677ac */ /* 0x000e620008000800 */
[----:B------:R-:W1:Y:S01]  /*1c560*/  LDCU UR16, c[0x0][0x398] ;  /* 0x00007300ff1077ac */ /* 0x000e620008000800 */
[----:B0-----:R-:W-:Y:S01]  /*1c570*/  IMAD.WIDE R72, R0, 0x2, R68 ;  /* 0x0000000200487825 */ /* 0x001fe200078e0244 */
[----:B---3--:R-:W-:-:S03]  /*1c580*/  PRMT R74, R74, 0x7632, R74 ;  /* 0x000076324a4a7816 */ /* 0x008fc6000000004a */
[----:B------:R-:W-:Y:S02]  /*1c590*/  VIADD R75, R93, 0x45 ;  /* 0x000000455d4b7836 */ /* 0x000fe40000000000 */
[----:B------:R0:W-:Y:S03]  /*1c5a0*/  @P1 STG.E.U16 desc[UR24][R72.64], R74 ;  /* 0x0000004a48001986 */ /* 0x0001e6000c101518 */
[----:B------:R-:W-:Y:S01]  /*1c5b0*/  ISETP.GE.AND P3, PT, R75, UR4, PT ;  /* 0x000000044b007c0c */ /* 0x000fe2000bf66270 */
[----:B------:R-:W3:Y:S01]  /*1c5c0*/  LDCU UR4, c[0x0][0x39c] ;  /* 0x00007380ff0477ac */ /* 0x000ee20008000800 */
[----:B0-----:R-:W-:-:S05]  /*1c5d0*/  VIADD R72, R93, 0x46 ;  /* 0x000000465d487836 */ /* 0x001fca0000000000 */
[----:B-1----:R-:W-:Y:S01]  /*1c5e0*/  ISETP.GE.AND P1, PT, R72, UR6, PT ;  /* 0x0000000648007c0c */ /* 0x002fe2000bf26270 */
[----:B------:R-:W0:Y:S01]  /*1c5f0*/  LDCU UR6, c[0x0][0x39c] ;  /* 0x00007380ff0677ac */ /* 0x000e220008000800 */
[----:B--2---:R-:W-:Y:S01]  /*1c600*/  F2FP.BF16.F32.PACK_AB R5, R5, R4 ;  /* 0x000000040505723e */ /* 0x004fe200000010ff */
[----:B------:R-:W-:Y:S02]  /*1c610*/  VIADD R4, R0, UR8 ;  /* 0x0000000800047c36 */ /* 0x000fe40008000000 */
[----:B------:R-:W2:Y:S04]  /*1c620*/  LDL.LU R0, [R1+0x108] ;  /* 0x0001080001007983 */ /* 0x000ea80000300800 */
[----:B------:R-:W3:Y:S04]  /*1c630*/  LDL.LU R75, [R1+0x1c0] ;  /* 0x0001c000014b7983 */ /* 0x000ee80000300800 */
[----:B------:R-:W3:Y:S04]  /*1c640*/  LDL.LU R74, [R1+0x1bc] ;  /* 0x0001bc00014a7983 */ /* 0x000ee80000300800 */
[----:B------:R-:W3:Y:S01]  /*1c650*/  LDL.LU R72, [R1+0x10c] ;  /* 0x00010c0001487983 */ /* 0x000ee20000300800 */
[----:B------:R-:W-:Y:S01]  /*1c660*/  ISETP.LT.AND P0, PT, R81, UR10, !P2 ;  /* 0x0000000a51007c0c */ /* 0x000fe2000d701270 */
[----:B------:R-:W-:Y:S01]  /*1c670*/  IMAD.WIDE R70, R4, 0x2, R2 ;  /* 0x0000000204467825 */ /* 0x000fe200078e0202 */
[C---:B------:R-:W-:Y:S01]  /*1c680*/  ISETP.LT.AND P2, PT, R92.reuse, UR12, !P2 ;  /* 0x0000000c5c007c0c */ /* 0x040fe2000d741270 */
[----:B------:R-:W1:Y:S01]  /*1c690*/  LDCU UR10, c[0x0][0x398] ;  /* 0x00007300ff0a77ac */ /* 0x000e620008000800 */
[----:B------:R-:W-:Y:S01]  /*1c6a0*/  PRMT R73, R5, 0x7632, R73 ;  /* 0x0000763205497816 */ /* 0x000fe20000000049 */
[----:B------:R-:W0:Y:S08]  /*1c6b0*/  LDCU UR12, c[0x0][0x398] ;  /* 0x00007300ff0c77ac */ /* 0x000e300008000800 */
[----:B------:R0:W-:Y:S01]  /*1c6c0*/  @P0 STG.E.U16 desc[UR24][R70.64], R5 ;  /* 0x0000000546000986 */ /* 0x0001e2000c101518 */
[----:B-----5:R-:W-:Y:S01]  /*1c6d0*/  ISETP.LT.AND P0, PT, R81, UR14, !P6 ;  /* 0x0000000e51007c0c */ /* 0x020fe2000f701270 */
[----:B------:R-:W5:Y:S01]  /*1c6e0*/  LDCU UR14, c[0x0][0x398] ;  /* 0x00007300ff0e77ac */ /* 0x000f620008000800 */
[----:B------:R-:W-:Y:S01]  /*1c6f0*/  ISETP.LT.AND P6, PT, R92, UR18, !P6 ;  /* 0x000000125c007c0c */ /* 0x000fe2000f7c1270 */
[----:B------:R-:W1:Y:S01]  /*1c700*/  LDCU UR18, c[0x0][0x398] ;  /* 0x00007300ff1277ac */ /* 0x000e620008000800 */
[----:B0-----:R-:W-:-:S05]  /*1c710*/  IMAD.WIDE R70, R4, 0x2, R68 ;  /* 0x0000000204467825 */ /* 0x001fca00078e0244 */
[----:B------:R0:W-:Y:S01]  /*1c720*/  @P2 STG.E.U16 desc[UR24][R70.64], R73 ;  /* 0x0000004946002986 */ /* 0x0001e2000c101518 */
[----:B--2---:R-:W-:Y:S01]  /*1c730*/  F2FP.BF16.F32.PACK_AB R6, R6, R0 ;  /* 0x000000000606723e */ /* 0x004fe200000010ff */
[----:B------:R-:W-:-:S04]  /*1c740*/  VIADD R0, R4, UR8 ;  /* 0x0000000804007c36 */ /* 0x000fc80008000000 */
[----:B------:R-:W-:Y:S01]  /*1c750*/  IMAD.WIDE R4, R0, 0x2, R2 ;  /* 0x0000000200047825 */ /* 0x000fe200078e0202 */
[----:B0-----:R-:W-:-:S03]  /*1c760*/  PRMT R73, R6, 0x7632, R73 ;  /* 0x0000763206497816 */ /* 0x001fc60000000049 */
[C---:B------:R-:W-:Y:S01]  /*1c770*/  IMAD.WIDE R70, R0.reuse, 0x2, R68 ;  /* 0x0000000200467825 */ /* 0x040fe200078e0244 */
[----:B------:R0:W-:Y:S04]  /*1c780*/  @P0 STG.E.U16 desc[UR24][R4.64], R6 ;  /* 0x0000000604000986 */ /* 0x0001e8000c101518 */
[----:B------:R2:W-:Y:S01]  /*1c790*/  @P6 STG.E.U16 desc[UR24][R70.64], R73 ;  /* 0x0000004946006986 */ /* 0x0005e2000c101518 */
[----:B0-----:R-:W-:-:S03]  /*1c7a0*/  VIADD R4, R0, UR8 ;  /* 0x0000000800047c36 */ /* 0x001fc60008000000 */
[----:B------:R-:W4:Y:S01]  /*1c7b0*/  LDL.LU R0, [R1+0x110] ;  /* 0x0001100001007983 */ /* 0x000f220000300800 */
[----:B---3--:R-:W-:Y:S01]  /*1c7c0*/  F2FP.BF16.F32.PACK_AB R5, R7, R72 ;  /* 0x000000480705723e */ /* 0x008fe200000010ff */
[C---:B------:R-:W-:Y:S02]  /*1c7d0*/  VIADD R72, R93.reuse, 0x47 ;  /* 0x000000475d487836 */ /* 0x040fe40000000000 */
[----:B--2---:R-:W-:-:S03]  /*1c7e0*/  VIADD R70, R93, 0x48 ;  /* 0x000000485d467836 */ /* 0x004fc60000000000 */
[----:B------:R-:W-:Y:S02]  /*1c7f0*/  ISETP.GE.AND P2, PT, R72, UR4, PT ;  /* 0x0000000448007c0c */ /* 0x000fe4000bf46270 */
[----:B------:R-:W-:Y:S01]  /*1c800*/  ISETP.LT.AND P0, PT, R81, UR20, !P5 ;  /* 0x0000001451007c0c */ /* 0x000fe2000ef01270 */
[----:B------:R-:W2:Y:S01]  /*1c810*/  LDL.LU R72, [R1+0x1b4] ;  /* 0x0001b40001487983 */ /* 0x000ea20000300800 */
[----:B------:R-:W-:Y:S01]  /*1c820*/  ISETP.GE.AND P6, PT, R70, UR6, PT ;  /* 0x0000000646007c0c */ /* 0x000fe2000bfc6270 */
[----:B------:R-:W-:Y:S01]  /*1c830*/  IMAD.WIDE R6, R4, 0x2, R2 ;  /* 0x0000000204067825 */ /* 0x000fe200078e0202 */
[C---:B------:R-:W-:Y:S01]  /*1c840*/  ISETP.LT.AND P5, PT, R92.reuse, UR26, !P5 ;  /* 0x0000001a5c007c0c */ /* 0x040fe2000efa1270 */
[----:B------:R-:W3:Y:S01]  /*1c850*/  LDL.LU R73, [R1+0x1b8] ;  /* 0x0001b80001497983 */ /* 0x000ee20000300800 */
[----:B------:R-:W-:Y:S01]  /*1c860*/  PRMT R71, R5, 0x7632, R71 ;  /* 0x0000763205477816 */ /* 0x000fe20000000047 */
[----:B------:R-:W0:Y:S02]  /*1c870*/  LDCU UR4, c[0x0][0x39c] ;  /* 0x00007380ff0477ac */ /* 0x000e240008000800 */
[----:B------:R-:W2:Y:S01]  /*1c880*/  LDL.LU R70, [R1+0x114] ;  /* 0x0001140001467983 */ /* 0x000ea20000300800 */
[----:B------:R-:W0:Y:S03]  /*1c890*/  LDCU UR6, c[0x0][0x39c] ;  /* 0x00007380ff0677ac */ /* 0x000e260008000800 */
[----:B------:R1:W-:Y:S01]  /*1c8a0*/  @P0 STG.E.U16 desc[UR24][R6.64], R5 ;  /* 0x0000000506000986 */ /* 0x0003e2000c101518 */
[----:B------:R-:W-:Y:S01]  /*1c8b0*/  ISETP.LT.AND P0, PT, R81, UR7, !P4 ;  /* 0x0000000751007c0c */ /* 0x000fe2000e701270 */
[----:B------:R-:W0:Y:S01]  /*1c8c0*/  LDCU UR20, c[0x0][0x398] ;  /* 0x00007300ff1477ac */ /* 0x000e220008000800 */
[----:B------:R-:W-:Y:S01]  /*1c8d0*/  ISETP.LT.AND P4, PT, R92, UR22, !P4 ;  /* 0x000000165c007c0c */ /* 0x000fe2000e781270 */
[----:B------:R-:W0:Y:S01]  /*1c8e0*/  LDCU UR7, c[0x0][0x398] ;  /* 0x00007300ff0777ac */ /* 0x000e220008000800 */
[----:B------:R-:W0:Y:S01]  /*1c8f0*/  LDCU UR26, c[0x0][0x398] ;  /* 0x00007300ff1a77ac */ /* 0x000e220008000800 */
[----:B-1----:R-:W-:Y:S01]  /*1c900*/  IMAD.WIDE R6, R4, 0x2, R68 ;  /* 0x0000000204067825 */ /* 0x002fe200078e0244 */
[----:B------:R-:W1:Y:S04]  /*1c910*/  LDCU UR22, c[0x0][0x398] ;  /* 0x00007300ff1677ac */ /* 0x000e680008000800 */
[----:B------:R0:W-:Y:S01]  /*1c920*/  @P5 STG.E.U16 desc[UR24][R6.64], R71 ;  /* 0x0000004706005986 */ /* 0x0001e2000c101518 */
[----:B----4-:R-:W-:Y:S01]  /*1c930*/  F2FP.BF16.F32.PACK_AB R8, R8, R0 ;  /* 0x000000000808723e */ /* 0x010fe200000010ff */
[----:B------:R-:W-:-:S04]  /*1c940*/  VIADD R0, R4, UR8 ;  /* 0x0000000804007c36 */ /* 0x000fc80008000000 */
[----:B------:R-:W-:Y:S01]  /*1c950*/  IMAD.WIDE R4, R0, 0x2, R2 ;  /* 0x0000000200047825 */ /* 0x000fe200078e0202 */
[----:B0-----:R-:W-:-:S04]  /*1c960*/  PRMT R71, R8, 0x7632, R71 ;  /* 0x0000763208477816 */ /* 0x001fc80000000047 */
[----:B------:R2:W-:Y:S02]  /*1c970*/  @P0 STG.E.U16 desc[UR24][R4.64], R8 ;  /* 0x0000000804000986 */ /* 0x0005e4000c101518 */
[----:B--2---:R-:W-:Y:S01]  /*1c980*/  F2FP.BF16.F32.PACK_AB R5, R9, R70 ;  /* 0x000000460905723e */ /* 0x004fe200000010ff */
[C---:B------:R-:W-:Y:S02]  /*1c990*/  VIADD R4, R0.reuse, UR8 ;  /* 0x0000000800047c36 */ /* 0x040fe40008000000 */
[----:B------:R-:W-:Y:S02]  /*1c9a0*/  IMAD.WIDE R8, R0, 0x2, R68 ;  /* 0x0000000200087825 */ /* 0x000fe400078e0244 */
[----:B------:R-:W2:Y:S02]  /*1c9b0*/  LDL.LU R0, [R1+0x118] ;  /* 0x0001180001007983 */ /* 0x000ea40000300800 */
[----:B------:R-:W-:Y:S02]  /*1c9c0*/  VIADD R70, R93, 0x49 ;  /* 0x000000495d467836 */ /* 0x000fe40000000000 */
[----:B------:R0:W-:Y:S03]  /*1c9d0*/  @P4 STG.E.U16 desc[UR24][R8.64], R71 ;  /* 0x0000004708004986 */ /* 0x0001e6000c101518 */
[----:B------:R-:W-:-:S02]  /*1c9e0*/  ISETP.GE.AND P5, PT, R70, UR4, PT ;  /* 0x0000000446007c0c */ /* 0x000fc4000bfa6270 */
[----:B------:R-:W-:Y:S01]  /*1c9f0*/  ISETP.LT.AND P0, PT, R81, UR10, !P3 ;  /* 0x0000000a51007c0c */ /* 0x000fe2000df01270 */
[----:B------:R-:W4:Y:S01]  /*1ca00*/  LDL.LU R70, [R1+0x1b0] ;  /* 0x0001b00001467983 */ /* 0x000f220000300800 */
[----:B------:R-:W-:Y:S01]  /*1ca10*/  IMAD.WIDE R6, R4, 0x2, R2 ;  /* 0x0000000204067825 */ /* 0x000fe200078e0202 */
[----:B------:R-:W1:Y:S03]  /*1ca20*/  LDCU UR4, c[0x0][0x39c] ;  /* 0x00007380ff0477ac */ /* 0x000e660008000800 */
[----:B0-----:R-:W-:Y:S01]  /*1ca30*/  VIADD R8, R93, 0x4a ;  /* 0x0000004a5d087836 */ /* 0x001fe20000000000 */
[----:B------:R-:W3:Y:S01]  /*1ca40*/  LDL.LU R71, [R1+0x1ac] ;  /* 0x0001ac0001477983 */ /* 0x000ee20000300800 */
[----:B------:R-:W-:Y:S01]  /*1ca50*/  PRMT R9, R5, 0x7632, R9 ;  /* 0x0000763205097816 */ /* 0x000fe20000000009 */
[----:B------:R-:W0:Y:S02]  /*1ca60*/  LDCU UR10, c[0x0][0x398] ;  /* 0x00007300ff0a77ac */ /* 0x000e240008000800 */
[----:B------:R-:W-:-:S02]  /*1ca70*/  ISETP.GE.AND P4, PT, R8, UR6, PT ;  /* 0x0000000608007c0c */ /* 0x000fc4000bf86270 */
[----:B------:R-:W3:Y:S01]  /*1ca80*/  LDL.LU R8, [R1+0x11c] ;  /* 0x00011c0001087983 */ /* 0x000ee20000300800 */
[C---:B------:R-:W-:Y:S01]  /*1ca90*/  ISETP.LT.AND P3, PT, R92.reuse, UR16, !P3 ;  /* 0x000000105c007c0c */ /* 0x040fe2000df61270 */
[----:B------:R-:W0:Y:S02]  /*1caa0*/  LDCU UR6, c[0x0][0x39c] ;  /* 0x00007380ff0677ac */ /* 0x000e240008000800 */
[----:B------:R1:W-:Y:S01]  /*1cab0*/  @P0 STG.E.U16 desc[UR24][R6.64], R5 ;  /* 0x0000000506000986 */ /* 0x0003e2000c101518 */
[----:B------:R-:W-:Y:S01]  /*1cac0*/  ISETP.LT.AND P0, PT, R81, UR12, !P1 ;  /* 0x0000000c51007c0c */ /* 0x000fe2000cf01270 */
[----:B------:R-:W0:Y:S01]  /*1cad0*/  LDCU UR12, c[0x0][0x398] ;  /* 0x00007300ff0c77ac */ /* 0x000e220008000800 */
[----:B-----5:R-:W-:Y:S01]  /*1cae0*/  ISETP.LT.AND P1, PT, R92, UR14, !P1 ;  /* 0x0000000e5c007c0c */ /* 0x020fe2000cf21270 */
[----:B------:R-:W5:Y:S01]  /*1caf0*/  LDCU UR16, c[0x0][0x398] ;  /* 0x00007300ff1077ac */ /* 0x000f620008000800 */
[----:B------:R-:W0:Y:S01]  /*1cb00*/  LDCU UR14, c[0x0][0x398] ;  /* 0x00007300ff0e77ac */ /* 0x000e220008000800 */
[----:B-1----:R-:W-:-:S05]  /*1cb10*/  IMAD.WIDE R6, R4, 0x2, R68 ;  /* 0x0000000204067825 */ /* 0x002fca00078e0244 */
[----:B------:R-:W-:Y:S01]  /*1cb20*/  @P3 STG.E.U16 desc[UR24][R6.64], R9 ;  /* 0x0000000906003986 */ /* 0x000fe2000c101518 */
[----:B--2---:R-:W-:Y:S01]  /*1cb30*/  F2FP.BF16.F32.PACK_AB R10, R10, R0 ;  /* 0x000000000a0a723e */ /* 0x004fe200000010ff */
[----:B------:R-:W-:-:S04]  /*1cb40*/  VIADD R0, R4, UR8 ;  /* 0x0000000804007c36 */ /* 0x000fc80008000000 */
[----:B------:R-:W-:-:S05]  /*1cb50*/  IMAD.WIDE R4, R0, 0x2, R2 ;  /* 0x0000000200047825 */ /* 0x000fca00078e0202 */
[----:B------:R1:W-:Y:S01]  /*1cb60*/  @P0 STG.E.U16 desc[UR24][R4.64], R10 ;  /* 0x0000000a04000986 */ /* 0x0003e2000c101518 */
[----:B------:R-:W-:Y:S01]  /*1cb70*/  ISETP.LT.AND P0, PT, R81, UR18, !P2 ;  /* 0x0000001251007c0c */ /* 0x000fe2000d701270 */
[----:B------:R-:W2:Y:S01]  /*1cb80*/  LDCU UR18, c[0x0][0x398] ;  /* 0x00007300ff1277ac */ /* 0x000ea20008000800 */
[C---:B-1----:R-:W-:Y:S01]  /*1cb90*/  VIADD R4, R0.reuse, UR8 ;  /* 0x0000000800047c36 */ /* 0x042fe20008000000 */
[----:B---3--:R-:W-:Y:S01]  /*1cba0*/  F2FP.BF16.F32.PACK_AB R11, R11, R8 ;  /* 0x000000080b0b723e */ /* 0x008fe200000010ff */
[----:B------:R-:W-:Y:S01]  /*1cbb0*/  IMAD.WIDE R8, R0, 0x2, R68 ;  /* 0x0000000200087825 */ /* 0x000fe200078e0244 */
[----:B------:R-:W-:Y:S01]  /*1cbc0*/  PRMT R10, R10, 0x7632, R10 ;  /* 0x000076320a0a7816 */ /* 0x000fe2000000000a */
[----:B------:R-:W3:Y:S02]  /*1cbd0*/  LDL.LU R0, [R1+0x120] ;  /* 0x0001200001007983 */ /* 0x000ee40000300800 */
[----:B------:R-:W-:Y:S02]  /*1cbe0*/  IMAD.WIDE R6, R4, 0x2, R2 ;  /* 0x0000000204067825 */ /* 0x000fe400078e0202 */
[----:B------:R1:W-:Y:S04]  /*1cbf0*/  @P1 STG.E.U16 desc[UR24][R8.64], R10 ;  /* 0x0000000a08001986 */ /* 0x0003e8000c101518 */
[----:B------:R0:W-:Y:S01]  /*1cc00*/  @P0 STG.E.U16 desc[UR24][R6.64], R11 ;  /* 0x0000000b06000986 */ /* 0x0001e2000c101518 */
[----:B-1----:R-:W-:Y:S01]  /*1cc10*/  VIADD R8, R93, 0x4c ;  /* 0x0000004c5d087836 */ /* 0x002fe20000000000 */
[----:B------:R-:W-:-:S02]  /*1cc20*/  PRMT R9, R11, 0x7632, R9 ;  /* 0x000076320b097816 */ /* 0x000fc40000000009 */
[----:B0-----:R-:W2:Y:S02]  /*1cc30*/  LDL.LU R11, [R1+0x164] ;  /* 0x00016400010b7983 */ /* 0x001ea40000300800 */
[----:B------:R-:W-:Y:S02]  /*1cc40*/  ISETP.GE.AND P0, PT, R8, UR6, PT ;  /* 0x0000000608007c0c */ /* 0x000fe4000bf06270 */
[----:B------:R-:W-:Y:S01]  /*1cc50*/  ISETP.LT.AND P2, PT, R92, UR20, !P2 ;  /* 0x000000145c007c0c */ /* 0x000fe2000d741270 */
[----:B------:R-:W2:Y:S01]  /*1cc60*/  LDL.LU R8, [R1+0x124] ;  /* 0x0001240001087983 */ /* 0x000ea20000300800 */
[----:B------:R-:W-:Y:S01]  /*1cc70*/  ISETP.LT.AND P1, PT, R81, UR7, !P6 ;  /* 0x0000000751007c0c */ /* 0x000fe2000f721270 */
[----:B------:R-:W-:Y:S02]  /*1cc80*/  VIADD R5, R93, 0x4b ;  /* 0x0000004b5d057836 */ /* 0x000fe40000000000 */
[----:B------:R-:W-:Y:S01]  /*1cc90*/  IMAD.WIDE R6, R4, 0x2, R68 ;  /* 0x0000000204067825 */ /* 0x000fe200078e0244 */
[----:B------:R-:W-:Y:S01]  /*1cca0*/  ISETP.LT.AND P6, PT, R92, UR26, !P6 ;  /* 0x0000001a5c007c0c */ /* 0x000fe2000f7c1270 */
[----:B------:R-:W0:Y:S01]  /*1ccb0*/  LDCU UR6, c[0x0][0x39c] ;  /* 0x00007380ff0677ac */ /* 0x000e220008000800 */
[----:B------:R-:W-:Y:S01]  /*1ccc0*/  ISETP.GE.AND P3, PT, R5, UR4, PT ;  /* 0x0000000405007c0c */ /* 0x000fe2000bf66270 */
[----:B------:R-:W1:Y:S04]  /*1ccd0*/  LDCU UR4, c[0x0][0x39c] ;  /* 0x00007380ff0477ac */ /* 0x000e680008000800 */
[----:B------:R-:W-:Y:S01]  /*1cce0*/  @P2 STG.E.U16 desc[UR24][R6.64], R9 ;  /* 0x0000000906002986 */ /* 0x000fe2000c101518 */
[----:B------:R-:W0:Y:S01]  /*1ccf0*/  LDCU UR7, c[0x0][0x398] ;  /* 0x00007300ff0777ac */ /* 0x000e220008000800 */
[----:B------:R-:W0:Y:S01]  /*1cd00*/  LDCU UR20, c[0x0][0x398] ;  /* 0x00007300ff1477ac */ /* 0x000e220008000800 */
[----:B------:R-:W0:Y:S01]  /*1cd10*/  LDCU UR26, c[0x0][0x398] ;  /* 0x00007300ff1a77ac */ /* 0x000e220008000800 */
[----:B---3--:R-:W-:Y:S01]  /*1cd20*/  F2FP.BF16.F32.PACK_AB R12, R12, R0 ;  /* 0x000000000c0c723e */ /* 0x008fe200000010ff */
[----:B------:R-:W-:-:S04]  /*1cd30*/  VIADD R0, R4, UR8 ;  /* 0x0000000804007c36 */ /* 0x000fc80008000000 */
[----:B------:R-:W-:Y:S01]  /*1cd40*/  IMAD.WIDE R4, R0, 0x2, R2 ;  /* 0x0000000200047825 */ /* 0x000fe200078e0202 */
[----:B------:R-:W-:-:S04]  /*1cd50*/  PRMT R10, R12, 0x7632, R10 ;  /* 0x000076320c0a7816 */ /* 0x000fc8000000000a */
[----:B------:R3:W-:Y:S01]  /*1cd60*/  @P1 STG.E.U16 desc[UR24][R4.64], R12 ;  /* 0x0000000c04001986 */ /* 0x0007e2000c101518 */
[----:B------:R-:W-:Y:S01]  /*1cd70*/  ISETP.LT.AND P1, PT, R81, UR10, !P5 ;  /* 0x0000000a51007c0c */ /* 0x000fe2000ef21270 */
[----:B------:R-:W0:Y:S01]  /*1cd80*/  LDCU UR10, c[0x0][0x398] ;  /* 0x00007300ff0a77ac */ /* 0x000e220008000800 */
[C---:B---3--:R-:W-:Y:S01]  /*1cd90*/  VIADD R4, R0.reuse, UR8 ;  /* 0x0000000800047c36 */ /* 0x048fe20008000000 */
[----:B--2---:R-:W-:Y:S01]  /*1cda0*/  F2FP.BF16.F32.PACK_AB R13, R13, R8 ;  /* 0x000000080d0d723e */ /* 0x004fe200000010ff */
[----:B------:R-:W-:Y:S02]  /*1cdb0*/  IMAD.WIDE R8, R0, 0x2, R68 ;  /* 0x0000000200087825 */ /* 0x000fe400078e0244 */
[----:B------:R-:W2:Y:S02]  /*1cdc0*/  LDL.LU R0, [R1+0x128] ;  /* 0x0001280001007983 */ /* 0x000ea40000300800 */
[----:B------:R-:W-:Y:S02]  /*1cdd0*/  IMAD.WIDE R6, R4, 0x2, R2 ;  /* 0x0000000204067825 */ /* 0x000fe400078e0202 */
[----:B------:R3:W-:Y:S04]  /*1cde0*/  @P6 STG.E.U16 desc[UR24][R8.64], R10 ;  /* 0x0000000a08006986 */ /* 0x0007e8000c101518 */
[----:B------:R0:W-:Y:S01]  /*1cdf0*/  @P1 STG.E.U16 desc[UR24][R6.64], R13 ;  /* 0x0000000d06001986 */ /* 0x0001e2000c101518 */
[----:B---3--:R-:W-:Y:S01]  /*1ce00*/  VIADD R8, R93, 0x4e ;  /* 0x0000004e5d087836 */ /* 0x008fe20000000000 */
[----:B------:R-:W-:-:S02]  /*1ce10*/  PRMT R9, R13, 0x7632, R9 ;  /* 0x000076320d097816 */ /* 0x000fc40000000009 */
[----:B0-----:R-:W3:Y:S02]  /*1ce20*/  LDL.LU R13, [R1+0x168] ;  /* 0x00016800010d7983 */ /* 0x001ee40000300800 */
[----:B------:R-:W-:Y:S02]  /*1ce30*/  ISETP.GE.AND P1, PT, R8, UR6, PT ;  /* 0x0000000608007c0c */ /* 0x000fe4000bf26270 */
[----:B------:R-:W-:Y:S01]  /*1ce40*/  ISETP.LT.AND P5, PT, R92, UR22, !P5 ;  /* 0x000000165c007c0c */ /* 0x000fe2000efa1270 */
[----:B------:R-:W3:Y:S01]  /*1ce50*/  LDL.LU R8, [R1+0x12c] ;  /* 0x00012c0001087983 */ /* 0x000ee20000300800 */
[----:B------:R-:W-:Y:S01]  /*1ce60*/  ISETP.LT.AND P6, PT, R81, UR12, !P4 ;  /* 0x0000000c51007c0c */ /* 0x000fe2000e7c1270 */
[----:B------:R-:W-:Y:S02]  /*1ce70*/  VIADD R5, R93, 0x4d ;  /* 0x0000004d5d057836 */ /* 0x000fe40000000000 */
[----:B------:R-:W-:Y:S01]  /*1ce80*/  IMAD.WIDE R6, R4, 0x2, R68 ;  /* 0x0000000204067825 */ /* 0x000fe200078e0244 */
[----:B-----5:R-:W-:Y:S01]  /*1ce90*/  ISETP.LT.AND P4, PT, R92, UR16, !P4 ;  /* 0x000000105c007c0c */ /* 0x020fe2000e781270 */
[----:B------:R-:W0:Y:S01]  /*1cea0*/  LDCU UR6, c[0x0][0x39c] ;  /* 0x00007380ff0677ac */ /* 0x000e220008000800 */
[----:B-1----:R-:W-:Y:S01]  /*1ceb0*/  ISETP.GE.AND P2, PT, R5, UR4, PT ;  /* 0x0000000405007c0c */ /* 0x002fe2000bf46270 */
[----:B------:R-:W1:Y:S04]  /*1cec0*/  LDCU UR4, c[0x0][0x39c] ;  /* 0x00007380ff0477ac */ /* 0x000e680008000800 */
[----:B------:R-:W-:Y:S01]  /*1ced0*/  @P5 STG.E.U16 desc[UR24][R6.64], R9 ;  /* 0x0000000906005986 */ /* 0x000fe2000c101518 */
[----:B------:R-:W5:Y:S01]  /*1cee0*/  LDCU UR12, c[0x0][0x398] ;  /* 0x00007300ff0c77ac */ /* 0x000f620008000800 */
[----:B------:R-:W0:Y:S01]  /*1cef0*/  LDCU UR22, c[0x0][0x398] ;  /* 0x00007300ff1677ac */ /* 0x000e220008000800 */
[----:B------:R-:W0:Y:S01]  /*1cf00*/  LDCU UR16, c[0x0][0x398] ;  /* 0x00007300ff1077ac */ /* 0x000e220008000800 */
[----:B--2---:R-:W-:Y:S01]  /*1cf10*/  F2FP.BF16.F32.PACK_AB R14, R14, R0 ;  /* 0x000000000e0e723e */ /* 0x004fe200000010ff */
[----:B------:R-:W-:-:S04]  /*1cf20*/  VIADD R0, R4, UR8 ;  /* 0x0000000804007c36 */ /* 0x000fc80008000000 */
[----:B------:R-:W-:Y:S01]  /*1cf30*/  IMAD.WIDE R4, R0, 0x2, R2 ;  /* 0x0000000200047825 */ /* 0x000fe200078e0202 */
[----:B------:R-:W-:-:S04]  /*1cf40*/  PRMT R10, R14, 0x7632, R10 ;  /* 0x000076320e0a7816 */ /* 0x000fc8000000000a */
[----:B------:R2:W-:Y:S01]  /*1cf50*/  @P6 STG.E.U16 desc[UR24][R4.64], R14 ;  /* 0x0000000e04006986 */ /* 0x0005e2000c101518 */
[----:B------:R-:W-:Y:S01]  /*1cf60*/  ISETP.LT.AND P6, PT, R81, UR14, !P3 ;  /* 0x0000000e51007c0c */ /* 0x000fe2000dfc1270 */
[----:B------:R-:W0:Y:S01]  /*1cf70*/  LDCU UR14, c[0x0][0x398] ;  /* 0x00007300ff0e77ac */ /* 0x000e220008000800 */
[C---:B--2---:R-:W-:Y:S01]  /*1cf80*/  VIADD R4, R0.reuse, UR8 ;  /* 0x0000000800047c36 */ /* 0x044fe20008000000 */
[----:B------:R-:W2:Y:S01]  /*1cf90*/  LDL.LU R14, [R1+0x1a8] ;  /* 0x0001a800010e7983 */ /* 0x000ea20000300800 */
[----:B---3--:R-:W-:Y:S01]  /*1cfa0*/  F2FP.BF16.F32.PACK_AB R15, R15, R8 ;  /* 0x000000080f0f723e */ /* 0x008fe200000010ff */
[----:B------:R-:W-:Y:S02]  /*1cfb0*/  IMAD.WIDE R8, R0, 0x2, R68 ;  /* 0x0000000200087825 */ /* 0x000fe400078e0244 */
[----:B------:R-:W3:Y:S02]  /*1cfc0*/  LDL.LU R0, [R1+0x130] ;  /* 0x0001300001007983 */ /* 0x000ee40000300800 */
[----:B------:R-:W-:-:S02]  /*1cfd0*/  IMAD.WIDE R6, R4, 0x2, R2 ;  /* 0x0000000204067825 */ /* 0x000fc400078e0202 */
[----:B------:R0:W-:Y:S04]  /*1cfe0*/  @P4 STG.E.U16 desc[UR24][R8.64], R10 ;  /* 0x0000000a08004986 */ /* 0x0001e8000c101518 */
[----:B------:R1:W-:Y:S01]  /*1cff0*/  @P6 STG.E.U16 desc[UR24][R6.64], R15 ;  /* 0x0000000f06006986 */ /* 0x0003e2000c101518 */
[----:B0-----:R-:W-:Y:S01]  /*1d000*/  VIADD R8, R93, 0x50 ;  /* 0x000000505d087836 */ /* 0x001fe20000000000 */
[----:B------:R-:W-:Y:S02]  /*1d010*/  PRMT R9, R15, 0x7632, R9 ;  /* 0x000076320f097816 */ /* 0x000fe40000000009 */
[----:B-1----:R-:W2:Y:S02]  /*1d020*/  LDL.LU R15, [R1+0x16c] ;  /* 0x00016c00010f7983 */ /* 0x002ea40000300800 */
[----:B------:R-:W-:-:S02]  /*1d030*/  ISETP.GE.AND P4, PT, R8, UR6, PT ;  /* 0x0000000608007c0c */ /* 0x000fc4000bf86270 */
        /* <DEDUP_REMOVED lines=21> */
[----:B------:R-:W3:Y:S01]  /*1d190*/  LDL.LU R16, [R1+0x1a4] ;  /* 0x0001a40001107983 */ /* 0x000ee20000300800 */
[----:B--2---:R-:W-:Y:S01]  /*1d1a0*/  F2FP.BF16.F32.PACK_AB R17, R17, R8 ;  /* 0x000000081111723e */ /* 0x004fe200000010ff */
[----:B------:R-:W-:Y:S02]  /*1d1b0*/  IMAD.WIDE R8, R0, 0x2, R68 ;  /* 0x0000000200087825 */ /* 0x000fe400078e0244 */
[----:B------:R-:W2:Y:S02]  /*1d1c0*/  LDL.LU R0, [R1+0x138] ;  /* 0x0001380001007983 */ /* 0x000ea40000300800 */
[----:B------:R-:W-:-:S02]  /*1d1d0*/  IMAD.WIDE R6, R4, 0x2, R2 ;  /* 0x0000000204067825 */ /* 0x000fc400078e0202 */
[----:B------:R0:W-:Y:S04]  /*1d1e0*/  @P0 STG.E.U16 desc[UR24][R8.64], R10 ;  /* 0x0000000a08000986 */ /* 0x0001e8000c101518 */
[----:B------:R1:W-:Y:S01]  /*1d1f0*/  @P6 STG.E.U16 desc[UR24][R6.64], R17 ;  /* 0x0000001106006986 */ /* 0x0003e2000c101518 */
[----:B0-----:R-:W-:Y:S01]  /*1d200*/  VIADD R8, R93, 0x52 ;  /* 0x000000525d087836 */ /* 0x001fe20000000000 */
[----:B------:R-:W-:Y:S02]  /*1d210*/  PRMT R9, R17, 0x7632, R9 ;  /* 0x0000763211097816 */ /* 0x000fe40000000009 */
[----:B-1----:R-:W3:Y:S02]  /*1d220*/  LDL.LU R17, [R1+0x1a0] ;  /* 0x0001a00001117983 */ /* 0x002ee40000300800 */
[----:B------:R-:W-:-:S02]  /*1d230*/  ISETP.GE.AND P0, PT, R8, UR6, PT ;  /* 0x0000000608007c0c */ /* 0x000fc4000bf06270 */
[----:B------:R-:W-:Y:S01]  /*1d240*/  ISETP.LT.AND P2, PT, R92, UR26, !P2 ;  /* 0x0000001a5c007c0c */ /* 0x000fe2000d741270 */
[----:B------:R-:W3:Y:S01]  /*1d250*/  LDL.LU R8, [R1+0x13c] ;  /* 0x00013c0001087983 */ /* 0x000ee20000300800 */
[----:B-----5:R-:W-:Y:S01]  /*1d260*/  ISETP.LT.AND P6, PT, R81, UR12, !P1 ;  /* 0x0000000c51007c0c */ /* 0x020fe2000cfc1270 */
[----:B------:R-:W-:Y:S02]  /*1d270*/  VIADD R5, R93, 0x51 ;  /* 0x000000515d057836 */ /* 0x000fe40000000000 */
[----:B------:R-:W-:Y:S01]  /*1d280*/  IMAD.WIDE R6, R4, 0x2, R68 ;  /* 0x0000000204067825 */ /* 0x000fe200078e0244 */
[----:B------:R-:W-:Y:S01]  /*1d290*/  ISETP.LT.AND P1, PT, R92, UR22, !P1 ;  /* 0x000000165c007c0c */ /* 0x000fe2000cf21270 */
[----:B------:R-:W0:Y:S01]  /*1d2a0*/  LDCU UR6, c[0x0][0x39c] ;  /* 0x00007380ff0677ac */ /* 0x000e220008000800 */
[----:B------:R-:W-:Y:S01]  /*1d2b0*/  ISETP.GE.AND P3, PT, R5, UR4, PT ;  /* 0x0000000405007c0c */ /* 0x000fe2000bf66270 */
        /* <DEDUP_REMOVED lines=91> */
[----:B------:R-:W-:Y:S01]  /*1d870*/  VIADD R5, R93, 0x57 ;  /* 0x000000575d057836 */ /* 0x000fe20000000000 */
[----:B------:R-:W0:Y:S01]  /*1d880*/  LDCU UR6, c[0x0][0x39c] ;  /* 0x00007380ff0677ac */ /* 0x000e220008000800 */
[----:B------:R-:W-:-:S03]  /*1d890*/  IMAD.WIDE R6, R4, 0x2, R68 ;  /* 0x0000000204067825 */ /* 0x000fc600078e0244 */
[----:B------:R-:W-:Y:S01]  /*1d8a0*/  ISETP.GE.AND P3, PT, R5, UR4, PT ;  /* 0x0000000405007c0c */ /* 0x000fe2000bf66270 */
[----:B------:R-:W1:Y:S04]  /*1d8b0*/  LDCU UR4, c[0x0][0x39c] ;  /* 0x00007380ff0477ac */ /* 0x000e680008000800 */
[----:B------:R-:W-:Y:S01]  /*1d8c0*/  @P2 STG.E.U16 desc[UR24][R6.64], R9 ;  /* 0x0000000906002986 */ /* 0x000fe2000c101518 */
[----:B------:R-:W0:Y:S01]  /*1d8d0*/  LDCU UR22, c[0x0][0x398] ;  /* 0x00007300ff1677ac */ /* 0x000e220008000800 */
[----:B---3--:R-:W-:Y:S01]  /*1d8e0*/  F2FP.BF16.F32.PACK_AB R24, R24, R0 ;  /* 0x000000001818723e */ /* 0x008fe200000010ff */
[----:B------:R-:W-:Y:S01]  /*1d8f0*/  VIADD R0, R4, UR8 ;  /* 0x0000000804007c36 */ /* 0x000fe20008000000 */
[----:B------:R-:W3:Y:S03]  /*1d900*/  LDCU UR7, c[0x0][0x398] ;  /* 0x00007300ff0777ac */ /* 0x000ee60008000800 */
[----:B------:R-:W-:Y:S01]  /*1d910*/  IMAD.WIDE R4, R0, 0x2, R2 ;  /* 0x0000000200047825 */ /* 0x000fe200078e0202 */
[----:B------:R-:W-:-:S04]  /*1d920*/  PRMT R10, R24, 0x7632, R10 ;  /* 0x00007632180a7816 */ /* 0x000fc8000000000a */
[----:B------:R0:W-:Y:S02]  /*1d930*/  @P6 STG.E.U16 desc[UR24][R4.64], R24 ;  /* 0x0000001804006986 */ /* 0x0001e4000c101518 */
[C---:B0-----:R-:W-:Y:S02]  /*1d940*/  VIADD R4, R0.reuse, UR8 ;  /* 0x0000000800047c36 */ /* 0x041fe40008000000 */
[----:B------:R-:W3:Y:S01]  /*1d950*/  LDL.LU R24, [R1+0x184] ;  /* 0x0001840001187983 */ /* 0x000ee20000300800 */
[----:B--2---:R-:W-:Y:S01]  /*1d960*/  F2FP.BF16.F32.PACK_AB R25, R25, R8 ;  /* 0x000000081919723e */ /* 0x004fe200000010ff */
[----:B------:R-:W-:Y:S02]  /*1d970*/  IMAD.WIDE R8, R0, 0x2, R68 ;  /* 0x0000000200087825 */ /* 0x000fe400078e0244 */
[----:B------:R-:W2:Y:S01]  /*1d980*/  LDL.LU R0, [R1+0x158] ;  /* 0x0001580001007983 */ /* 0x000ea20000300800 */
[----:B------:R-:W-:Y:S02]  /*1d990*/  ISETP.LT.AND P1, PT, R92, UR16, !P1 ;  /* 0x000000105c007c0c */ /* 0x000fe4000cf21270 */
[----:B------:R-:W-:Y:S01]  /*1d9a0*/  ISETP.LT.AND P6, PT, R81, UR10, !P5 ;  /* 0x0000000a51007c0c */ /* 0x000fe2000efc1270 */
[----:B------:R-:W-:-:S02]  /*1d9b0*/  VIADD R5, R93, 0x59 ;  /* 0x000000595d057836 */ /* 0x000fc40000000000 */
[----:B------:R-:W-:Y:S01]  /*1d9c0*/  IMAD.WIDE R6, R4, 0x2, R2 ;  /* 0x0000000204067825 */ /* 0x000fe200078e0202 */
[----:B------:R-:W-:Y:S01]  /*1d9d0*/  ISETP.LT.AND P5, PT, R92, UR18, !P5 ;  /* 0x000000125c007c0c */ /* 0x000fe2000efa1270 */
[----:B------:R-:W0:Y:S01]  /*1d9e0*/  LDCU UR10, c[0x0][0x398] ;  /* 0x00007300ff0a77ac */ /* 0x000e220008000800 */
[----:B-1----:R-:W-:Y:S01]  /*1d9f0*/  ISETP.GE.AND P2, PT, R5, UR4, PT ;  /* 0x0000000405007c0c */ /* 0x002fe2000bf46270 */
[----:B------:R-:W1:Y:S04]  /*1da00*/  LDCU UR4, c[0x0][0x39c] ;  /* 0x00007380ff0477ac */ /* 0x000e680008000800 */
[----:B------:R0:W-:Y:S01]  /*1da10*/  @P1 STG.E.U16 desc[UR24][R8.64], R10 ;  /* 0x0000000a08001986 */ /* 0x0001e2000c101518 */
[----:B------:R-:W-:Y:S01]  /*1da20*/  F2FP.BF16.F32.PACK_AB R29, R29, R11 ;  /* 0x0000000b1d1d723e */ /* 0x000fe200000010ff */
[----:B------:R-:W1:Y:S02]  /*1da30*/  LDCU UR16, c[0x0][0x398] ;  /* 0x00007300ff1077ac */ /* 0x000e640008000800 */
[----:B------:R4:W-:Y:S01]  /*1da40*/  @P6 STG.E.U16 desc[UR24][R6.64], R25 ;  /* 0x0000001906006986 */ /* 0x0009e2000c101518 */
[----:B-----5:R-:W-:Y:S01]  /*1da50*/  ISETP.LT.AND P6, PT, R81, UR12, !P4 ;  /* 0x0000000c51007c0c */ /* 0x020fe2000e7c1270 */
[----:B------:R-:W5:Y:S01]  /*1da60*/  LDCU UR12, c[0x0][0x398] ;  /* 0x00007300ff0c77ac */ /* 0x000f620008000800 */
[----:B------:R-:W1:Y:S01]  /*1da70*/  LDCU UR18, c[0x0][0x398] ;  /* 0x00007300ff1277ac */ /* 0x000e620008000800 */
[----:B0-----:R-:W-:Y:S01]  /*1da80*/  IMAD.WIDE R8, R4, 0x2, R68 ;  /* 0x0000000204087825 */ /* 0x001fe200078e0244 */
[----:B----4-:R-:W-:-:S02]  /*1da90*/  PRMT R7, R25, 0x7632, R7 ;  /* 0x0000763219077816 */ /* 0x010fc40000000007 */
[----:B------:R-:W4:Y:S01]  /*1daa0*/  LDL.LU R25, [R1+0x180] ;  /* 0x0001800001197983 */ /* 0x000f220000300800 */
[----:B------:R-:W-:-:S03]  /*1dab0*/  VIADD R6, R4, UR8 ;  /* 0x0000000804067c36 */ /* 0x000fc60008000000 */
[----:B------:R0:W-:Y:S01]  /*1dac0*/  @P5 STG.E.U16 desc[UR24][R8.64], R7 ;  /* 0x0000000708005986 */ /* 0x0001e2000c101518 */
[----:B------:R-:W-:-:S04]  /*1dad0*/  IMAD.WIDE R4, R6, 0x2, R2 ;  /* 0x0000000206047825 */ /* 0x000fc800078e0202 */
[----:B0-----:R-:W-:-:S05]  /*1dae0*/  VIADD R8, R93, 0x5b ;  /* 0x0000005b5d087836 */ /* 0x001fca0000000000 */
[----:B-1----:R-:W-:Y:S01]  /*1daf0*/  ISETP.GE.AND P5, PT, R8, UR4, PT ;  /* 0x0000000408007c0c */ /* 0x002fe2000bfa6270 */
[----:B------:R-:W0:Y:S01]  /*1db00*/  LDCU UR4, c[0x0][0x39c] ;  /* 0x00007380ff0477ac */ /* 0x000e220008000800 */
[----:B--2---:R-:W-:Y:S01]  /*1db10*/  F2FP.BF16.F32.PACK_AB R26, R26, R0 ;  /* 0x000000001a1a723e */ /* 0x004fe200000010ff */
[----:B------:R-:W-:-:S05]  /*1db20*/  VIADD R0, R93, 0x5a ;  /* 0x0000005a5d007836 */ /* 0x000fca0000000000 */
[----:B------:R-:W-:Y:S01]  /*1db30*/  ISETP.GE.AND P1, PT, R0, UR6, PT ;  /* 0x0000000600007c0c */ /* 0x000fe2000bf26270 */
[----:B------:R1:W-:Y:S04]  /*1db40*/  @P6 STG.E.U16 desc[UR24][R4.64], R26 ;  /* 0x0000001a04006986 */ /* 0x0003e8000c101518 */
[----:B------:R-:W2:Y:S01]  /*1db50*/  LDL.LU R0, [R1+0x15c] ;  /* 0x00015c0001007983 */ /* 0x000ea20000300800 */
[----:B------:R-:W-:Y:S01]  /*1db60*/  PRMT R9, R26, 0x7632, R9 ;  /* 0x000076321a097816 */ /* 0x000fe20000000009 */
[----:B------:R-:W0:Y:S02]  /*1db70*/  LDCU UR6, c[0x0][0x39c] ;  /* 0x00007380ff0677ac */ /* 0x000e240008000800 */
[----:B-1----:R-:W3:Y:S04]  /*1db80*/  LDL.LU R26, [R1+0x17c] ;  /* 0x00017c00011a7983 */ /* 0x002ee80000300800 */
[----:B------:R-:W3:Y:S01]  /*1db90*/  LDL.LU R8, [R1+0x160] ;  /* 0x0001600001087983 */ /* 0x000ee20000300800 */
[----:B------:R-:W-:Y:S01]  /*1dba0*/  ISETP.LT.AND P4, PT, R92, UR20, !P4 ;  /* 0x000000145c007c0c */ /* 0x000fe2000e781270 */
[----:B------:R-:W1:Y:S01]  /*1dbb0*/  LDCU UR20, c[0x0][0x398] ;  /* 0x00007300ff1477ac */ /* 0x000e620008000800 */
[----:B------:R-:W-:-:S02]  /*1dbc0*/  ISETP.LT.AND P6, PT, R81, UR14, !P3 ;  /* 0x0000000e51007c0c */ /* 0x000fc4000dfc1270 */
[----:B------:R-:W-:Y:S01]  /*1dbd0*/  ISETP.LT.AND P3, PT, R92, UR26, !P3 ;  /* 0x0000001a5c007c0c */ /* 0x000fe2000df61270 */
[----:B------:R-:W0:Y:S01]  /*1dbe0*/  LDCU UR14, c[0x0][0x398] ;  /* 0x00007300ff0e77ac */ /* 0x000e220008000800 */
[----:B------:R-:W-:Y:S02]  /*1dbf0*/  F2FP.BF16.F32.PACK_AB R30, R30, R13 ;  /* 0x0000000d1e1e723e */ /* 0x000fe400000010ff */
[----:B------:R-:W-:Y:S01]  /*1dc00*/  F2FP.BF16.F32.PACK_AB R31, R31, R15 ;  /* 0x0000000f1f1f723e */ /* 0x000fe200000010ff */
[----:B------:R-:W0:Y:S01]  /*1dc10*/  LDCU UR26, c[0x0][0x398] ;  /* 0x00007300ff1a77ac */ /* 0x000e220008000800 */
[----:B--2---:R-:W-:Y:S01]  /*1dc20*/  F2FP.BF16.F32.PACK_AB R27, R27, R0 ;  /* 0x000000001b1b723e */ /* 0x004fe200000010ff */
[C---:B------:R-:W-:Y:S02]  /*1dc30*/  VIADD R0, R6.reuse, UR8 ;  /* 0x0000000806007c36 */ /* 0x040fe40008000000 */
[----:B------:R-:W-:-:S04]  /*1dc40*/  IMAD.WIDE R6, R6, 0x2, R68 ;  /* 0x0000000206067825 */ /* 0x000fc800078e0244 */
[----:B------:R-:W-:Y:S01]  /*1dc50*/  IMAD.WIDE R4, R0, 0x2, R2 ;  /* 0x0000000200047825 */ /* 0x000fe200078e0202 */
[----:B------:R2:W-:Y:S04]  /*1dc60*/  @P4 STG.E.U16 desc[UR24][R6.64], R9 ;  /* 0x0000000906004986 */ /* 0x0005e8000c101518 */
[----:B------:R0:W-:Y:S01]  /*1dc70*/  @P6 STG.E.U16 desc[UR24][R4.64], R27 ;  /* 0x0000001b04006986 */ /* 0x0001e2000c101518 */
[----:B---3--:R-:W-:Y:S01]  /*1dc80*/  ISETP.LT.AND P6, PT, R81, UR7, !P0 ;  /* 0x0000000751007c0c */ /* 0x008fe2000c7c1270 */
[----:B------:R-:W3:Y:S01]  /*1dc90*/  LDCU UR7, c[0x0][0x398] ;  /* 0x00007300ff0777ac */ /* 0x000ee20008000800 */
[----:B------:R-:W-:Y:S01]  /*1dca0*/  F2FP.BF16.F32.PACK_AB R28, R28, R8 ;  /* 0x000000081c1c723e */ /* 0x000fe200000010ff */
[C---:B------:R-:W-:Y:S01]  /*1dcb0*/  VIADD R8, R0.reuse, UR8 ;  /* 0x0000000800087c36 */ /* 0x040fe20008000000 */
[----:B------:R-:W-:Y:S01]  /*1dcc0*/  PRMT R10, R27, 0x7632, R10 ;  /* 0x000076321b0a7816 */ /* 0x000fe2000000000a */
[----:B--2---:R-:W-:-:S04]  /*1dcd0*/  IMAD.WIDE R6, R0, 0x2, R68 ;  /* 0x0000000200067825 */ /* 0x004fc800078e0244 */
[----:B0-----:R-:W-:Y:S01]  /*1dce0*/  IMAD.WIDE R4, R8, 0x2, R2 ;  /* 0x0000000208047825 */ /* 0x001fe200078e0202 */
[----:B------:R-:W-:Y:S01]  /*1dcf0*/  @P3 STG.E.U16 desc[UR24][R6.64], R10 ;  /* 0x0000000a06003986 */ /* 0x000fe2000c101518 */
[----:B------:R-:W-:Y:S01]  /*1dd00*/  ISETP.LT.AND P0, PT, R92, UR22, !P0 ;  /* 0x000000165c007c0c */ /* 0x000fe2000c701270 */
[----:B------:R-:W0:Y:S02]  /*1dd10*/  LDCU UR22, c[0x0][0x398] ;  /* 0x00007300ff1677ac */ /* 0x000e240008000800 */
[----:B------:R2:W-:Y:S01]  /*1dd20*/  @P6 STG.E.U16 desc[UR24][R4.64], R28 ;  /* 0x0000001c04006986 */ /* 0x0005e2000c101518 */
[----:B------:R-:W-:Y:S01]  /*1dd30*/  ISETP.LT.AND P6, PT, R81, UR10, !P2 ;  /* 0x0000000a51007c0c */ /* 0x000fe2000d7c1270 */
[----:B------:R-:W-:Y:S01]  /*1dd40*/  VIADD R9, R93, 0x5c ;  /* 0x0000005c5d097836 */ /* 0x000fe20000000000 */
[----:B------:R-:W0:Y:S01]  /*1dd50*/  LDCU UR10, c[0x0][0x398] ;  /* 0x00007300ff0a77ac */ /* 0x000e220008000800 */
[C---:B------:R-:W-:Y:S01]  /*1dd60*/  VIADD R11, R8.reuse, UR8 ;  /* 0x00000008080b7c36 */ /* 0x040fe20008000000 */
[----:B------:R-:W4:Y:S02]  /*1dd70*/  LDL.LU R27, [R1+0x178] ;  /* 0x00017800011b7983 */ /* 0x000f240000300800 */
[----:B------:R-:W-:Y:S01]  /*1dd80*/  ISETP.GE.AND P4, PT, R9, UR6, PT ;  /* 0x0000000609007c0c */ /* 0x000fe2000bf86270 */
[----:B------:R-:W-:Y:S01]  /*1dd90*/  IMAD.WIDE R8, R8, 0x2, R68 ;  /* 0x0000000208087825 */ /* 0x000fe200078e0244 */
[----:B--2---:R-:W-:-:S03]  /*1dda0*/  PRMT R5, R28, 0x7632, R5 ;  /* 0x000076321c057816 */ /* 0x004fc60000000005 */
[C---:B------:R-:W-:Y:S01]  /*1ddb0*/  IMAD.WIDE R6, R11.reuse, 0x2, R2 ;  /* 0x000000020b067825 */ /* 0x040fe200078e0202 */
[----:B------:R-:W2:Y:S01]  /*1ddc0*/  LDL.LU R28, [R1+0x174] ;  /* 0x00017400011c7983 */ /* 0x000ea20000300800 */
[----:B------:R-:W-:Y:S01]  /*1ddd0*/  ISETP.LT.AND P2, PT, R92, UR16, !P2 ;  /* 0x000000105c007c0c */ /* 0x000fe2000d741270 */
[----:B------:R-:W0:Y:S02]  /*1dde0*/  LDCU UR6, c[0x0][0x39c] ;  /* 0x00007380ff0677ac */ /* 0x000e240008000800 */
[----:B------:R-:W-:Y:S01]  /*1ddf0*/  @P0 STG.E.U16 desc[UR24][R8.64], R5 ;  /* 0x0000000508000986 */ /* 0x000fe2000c101518 */
[----:B------:R-:W-:Y:S01]  /*1de00*/  VIADD R13, R11, UR8 ;  /* 0x000000080b0d7c36 */ /* 0x000fe20008000000 */
[----:B------:R-:W0:Y:S02]  /*1de10*/  LDCU UR16, c[0x0][0x398] ;  /* 0x00007300ff1077ac */ /* 0x000e240008000800 */
[----:B------:R1:W-:Y:S02]  /*1de20*/  @P6 STG.E.U16 desc[UR24][R6.64], R29 ;  /* 0x0000001d06006986 */ /* 0x0003e4000c101518 */
[----:B-1----:R-:W-:-:S02]  /*1de30*/  PRMT R7, R29, 0x7632, R7 ;  /* 0x000076321d077816 */ /* 0x002fc40000000007 */
[----:B------:R-:W2:Y:S01]  /*1de40*/  LDL.LU R29, [R1+0x170] ;  /* 0x00017000011d7983 */ /* 0x000ea20000300800 */
[----:B-----5:R-:W-:Y:S01]  /*1de50*/  ISETP.LT.AND P6, PT, R81, UR12, !P1 ;  /* 0x0000000c51007c0c */ /* 0x020fe2000cfc1270 */
[----:B------:R-:W-:-:S04]  /*1de60*/  IMAD.WIDE R10, R11, 0x2, R68 ;  /* 0x000000020b0a7825 */ /* 0x000fc800078e0244 */
[C-C-:B------:R-:W-:Y:S01]  /*1de70*/  IMAD.WIDE R4, R13.reuse, 0x2, R2.reuse ;  /* 0x000000020d047825 */ /* 0x140fe200078e0202 */
[----:B------:R1:W-:Y:S01]  /*1de80*/  @P2 STG.E.U16 desc[UR24][R10.64], R7 ;  /* 0x000000070a002986 */ /* 0x0003e2000c101518 */
[----:B------:R-:W-:Y:S01]  /*1de90*/  ISETP.LT.AND P1, PT, R92, UR18, !P1 ;  /* 0x000000125c007c0c */ /* 0x000fe2000cf21270 */
[----:B------:R-:W5:Y:S01]  /*1dea0*/  LDCU UR12, c[0x0][0x398] ;  /* 0x00007300ff0c77ac */ /* 0x000f620008000800 */
[----:B------:R-:W-:Y:S02]  /*1deb0*/  VIADD R15, R13, UR8 ;  /* 0x000000080d0f7c36 */ /* 0x000fe40008000000 */
[----:B------:R-:W-:Y:S01]  /*1dec0*/  VIADD R0, R93, 0x5d ;  /* 0x0000005d5d007836 */ /* 0x000fe20000000000 */
[----:B------:R-:W0:Y:S01]  /*1ded0*/  LDCU UR18, c[0x0][0x398] ;  /* 0x00007300ff1277ac */ /* 0x000e220008000800 */
[----:B------:R3:W-:Y:S01]  /*1dee0*/  @P6 STG.E.U16 desc[UR24][R4.64], R30 ;  /* 0x0000001e04006986 */ /* 0x0007e2000c101518 */
[----:B------:R-:W-:Y:S01]  /*1def0*/  ISETP.LT.AND P6, PT, R81, UR14, !P5 ;  /* 0x0000000e51007c0c */ /* 0x000fe2000efc1270 */
[----:B------:R-:W-:-:S04]  /*1df00*/  IMAD.WIDE R8, R15, 0x2, R2 ;  /* 0x000000020f087825 */ /* 0x000fc800078e0202 */
[----:B-1----:R-:W-:Y:S01]  /*1df10*/  IMAD.WIDE R6, R13, 0x2, R68 ;  /* 0x000000020d067825 */ /* 0x002fe200078e0244 */
[----:B---3--:R-:W-:-:S03]  /*1df20*/  PRMT R5, R30, 0x7632, R5 ;  /* 0x000076321e057816 */ /* 0x008fc60000000005 */
[----:B------:R-:W-:Y:S01]  /*1df30*/  VIADD R11, R15, UR8 ;  /* 0x000000080f0b7c36 */ /* 0x000fe20008000000 */
[----:B------:R-:W-:Y:S01]  /*1df40*/  ISETP.LT.AND P5, PT, R92, UR20, !P5 ;  /* 0x000000145c007c0c */ /* 0x000fe2000efa1270 */
[----:B------:R-:W1:Y:S01]  /*1df50*/  LDCU UR14, c[0x0][0x398] ;  /* 0x00007300ff0e77ac */ /* 0x000e620008000800 */
[----:B------:R3:W-:Y:S01]  /*1df60*/  @P1 STG.E.U16 desc[UR24][R6.64], R5 ;  /* 0x0000000506001986 */ /* 0x0007e2000c101518 */
[----:B------:R-:W-:Y:S01]  /*1df70*/  ISETP.GE.AND P3, PT, R0, UR4, PT ;  /* 0x0000000400007c0c */ /* 0x000fe2000bf66270 */
[----:B------:R-:W-:Y:S01]  /*1df80*/  VIADD R13, R11, UR8 ;  /* 0x000000080b0d7c36 */ /* 0x000fe20008000000 */
[----:B------:R-:W0:Y:S01]  /*1df90*/  LDCU UR4, c[0x0][0x39c] ;  /* 0x00007380ff0477ac */ /* 0x000e220008000800 */
[----:B------:R5:W-:Y:S01]  /*1dfa0*/  @P6 STG.E.U16 desc[UR24][R8.64], R31 ;  /* 0x0000001f08006986 */ /* 0x000be2000c101518 */
[----:B------:R-:W-:Y:S02]  /*1dfb0*/  ISETP.LT.AND P6, PT, R81, UR7, !P4 ;  /* 0x0000000751007c0c */ /* 0x000fe4000e7c1270 */
[----:B------:R-:W-:Y:S01]  /*1dfc0*/  F2FP.BF16.F32.PACK_AB R35, R35, R26 ;  /* 0x0000001a2323723e */ /* 0x000fe200000010ff */
[----:B------:R-:W0:Y:S01]  /*1dfd0*/  LDCU UR20, c[0x0][0x398] ;  /* 0x00007300ff1477ac */ /* 0x000e220008000800 */
[----:B---3--:R-:W-:Y:S01]  /*1dfe0*/  IMAD.WIDE R4, R15, 0x2, R68 ;  /* 0x000000020f047825 */ /* 0x008fe200078e0244 */
[----:B-----5:R-:W-:-:S03]  /*1dff0*/  PRMT R9, R31, 0x7632, R9 ;  /* 0x000076321f097816 */ /* 0x020fc60000000009 */
[----:B------:R-:W-:Y:S01]  /*1e000*/  IMAD.WIDE R6, R11, 0x2, R2 ;  /* 0x000000020b067825 */ /* 0x000fe200078e0202 */
[----:B------:R-:W-:Y:S01]  /*1e010*/  ISETP.LT.AND P4, PT, R92, UR26, !P4 ;  /* 0x0000001a5c007c0c */ /* 0x000fe2000e781270 */
[----:B------:R-:W3:Y:S01]  /*1e020*/  LDCU UR7, c[0x0][0x398] ;  /* 0x00007300ff0777ac */ /* 0x000ee20008000800 */
[----:B------:R5:W-:Y:S01]  /*1e030*/  @P5 STG.E.U16 desc[UR24][R4.64], R9 ;  /* 0x0000000904005986 */ /* 0x000be2000c101518 */
[----:B------:R-:W-:Y:S01]  /*1e040*/  VIADD R0, R93, 0x5e ;  /* 0x0000005e5d007836 */ /* 0x000fe20000000000 */
[----:B----4-:R-:W-:Y:S01]  /*1e050*/  F2FP.BF16.F32.PACK_AB R36, R36, R25 ;  /* 0x000000192424723e */ /* 0x010fe200000010ff */
[----:B------:R-:W4:Y:S03]  /*1e060*/  LDCU UR26, c[0x0][0x398] ;  /* 0x00007300ff1a77ac */ /* 0x000f260008000800 */
[----:B0-----:R-:W-:Y:S01]  /*1e070*/  ISETP.GE.AND P0, PT, R0, UR6, PT ;  /* 0x0000000600007c0c */ /* 0x001fe2000bf06270 */
[----:B-----5:R-:W-:Y:S01]  /*1e080*/  IMAD.WIDE R8, R11, 0x2, R68 ;  /* 0x000000020b087825 */ /* 0x020fe200078e0244 */
[----:B------:R-:W0:Y:S03]  /*1e090*/  LDCU UR6, c[0x0][0x39c] ;  /* 0x00007380ff0677ac */ /* 0x000e260008000800 */
[----:B------:R-:W-:-:S04]  /*1e0a0*/  IMAD.WIDE R4, R13, 0x2, R2 ;  /* 0x000000020d047825 */ /* 0x000fc800078e0202 */
[----:B------:R-:W-:Y:S02]  /*1e0b0*/  VIADD R11, R13, UR8 ;  /* 0x000000080d0b7c36 */ /* 0x000fe40008000000 */
[----:B------:R-:W-:-:S05]  /*1e0c0*/  VIADD R0, R93, 0x5f ;  /* 0x0000005f5d007836 */ /* 0x000fca0000000000 */
[----:B------:R-:W-:Y:S01]  /*1e0d0*/  ISETP.GE.AND P2, PT, R0, UR4, PT ;  /* 0x0000000400007c0c */ /* 0x000fe2000bf46270 */
[C---:B------:R-:W-:Y:S01]  /*1e0e0*/  VIADD R0, R93.reuse, 0x60 ;  /* 0x000000605d007836 */ /* 0x040fe20000000000 */
[----:B------:R-:W5:Y:S04]  /*1e0f0*/  LDCU UR4, c[0x0][0x39c] ;  /* 0x00007380ff0477ac */ /* 0x000f680008000800 */
[----:B0-----:R-:W-:Y:S01]  /*1e100*/  ISETP.GE.AND P1, PT, R0, UR6, PT ;  /* 0x0000000600007c0c */ /* 0x001fe2000bf26270 */
[C---:B------:R-:W-:Y:S01]  /*1e110*/  VIADD R0, R93.reuse, 0x61 ;  /* 0x000000615d007836 */ /* 0x040fe20000000000 */
[----:B------:R-:W0:Y:S04]  /*1e120*/  LDCU UR6, c[0x0][0x39c] ;  /* 0x00007380ff0677ac */ /* 0x000e280008000800 */
[----:B-----5:R-:W-:Y:S01]  /*1e130*/  ISETP.GE.AND P5, PT, R0, UR4, PT ;  /* 0x0000000400007c0c */ /* 0x020fe2000bfa6270 */
[----:B------:R-:W-:Y:S01]  /*1e140*/  VIADD R0, R93, 0x62 ;  /* 0x000000625d007836 */ /* 0x000fe20000000000 */
[----:B------:R-:W5:Y:S01]  /*1e150*/  LDCU UR4, c[0x0][0x39c] ;  /* 0x00007380ff0477ac */ /* 0x000f620008000800 */
[----:B------:R-:W-:-:S02]  /*1e160*/  F2FP.BF16.F32.PACK_AB R37, R37, R24 ;  /* 0x000000182525723e */ /* 0x000fc400000010ff */
[----:B------:R-:W-:Y:S02]  /*1e170*/  F2FP.BF16.F32.PACK_AB R38, R38, R23 ;  /* 0x000000172626723e */ /* 0x000fe400000010ff */
[----:B------:R-:W-:Y:S02]  /*1e180*/  F2FP.BF16.F32.PACK_AB R39, R39, R22 ;  /* 0x000000162727723e */ /* 0x000fe400000010ff */
[----:B------:R-:W-:Y:S02]  /*1e190*/  F2FP.BF16.F32.PACK_AB R40, R40, R21 ;  /* 0x000000152828723e */ /* 0x000fe400000010ff */
[----:B------:R-:W-:Y:S02]  /*1e1a0*/  F2FP.BF16.F32.PACK_AB R41, R41, R20 ;  /* 0x000000142929723e */ /* 0x000fe400000010ff */
[----:B------:R-:W-:Y:S02]  /*1e1b0*/  F2FP.BF16.F32.PACK_AB R42, R42, R19 ;  /* 0x000000132a2a723e */ /* 0x000fe400000010ff */
[----:B------:R-:W-:-:S02]  /*1e1c0*/  F2FP.BF16.F32.PACK_AB R43, R43, R18 ;  /* 0x000000122b2b723e */ /* 0x000fc400000010ff */
[----:B------:R-:W-:Y:S02]  /*1e1d0*/  F2FP.BF16.F32.PACK_AB R44, R44, R17 ;  /* 0x000000112c2c723e */ /* 0x000fe400000010ff */
[----:B--2---:R-:W-:Y:S02]  /*1e1e0*/  F2FP.BF16.F32.PACK_AB R33, R33, R28 ;  /* 0x0000001c2121723e */ /* 0x004fe400000010ff */
[----:B------:R-:W-:-:S05]  /*1e1f0*/  F2FP.BF16.F32.PACK_AB R32, R32, R29 ;  /* 0x0000001d2020723e */ /* 0x000fca00000010ff */
[----:B------:R2:W-:Y:S01]  /*1e200*/  @P6 STG.E.U16 desc[UR24][R6.64], R32 ;  /* 0x0000002006006986 */ /* 0x0005e2000c101518 */
[----:B------:R-:W-:Y:S01]  /*1e210*/  ISETP.LT.AND P6, PT, R81, UR10, !P3 ;  /* 0x0000000a51007c0c */ /* 0x000fe2000dfc1270 */
[----:B------:R-:W0:Y:S01]  /*1e220*/  LDCU UR10, c[0x0][0x398] ;  /* 0x00007300ff0a77ac */ /* 0x000e220008000800 */
[----:B------:R-:W-:Y:S02]  /*1e230*/  ISETP.LT.AND P3, PT, R92, UR22, !P3 ;  /* 0x000000165c007c0c */ /* 0x000fe4000df61270 */
[----:B------:R-:W-:Y:S01]  /*1e240*/  F2FP.BF16.F32.PACK_AB R34, R34, R27 ;  /* 0x0000001b2222723e */ /* 0x000fe200000010ff */
[----:B------:R-:W0:Y:S01]  /*1e250*/  LDCU UR22, c[0x0][0x398] ;  /* 0x00007300ff1677ac */ /* 0x000e220008000800 */
[----:B--2---:R-:W-:-:S05]  /*1e260*/  PRMT R7, R32, 0x7632, R7 ;  /* 0x0000763220077816 */ /* 0x004fca0000000007 */
[----:B------:R2:W-:Y:S04]  /*1e270*/  @P4 STG.E.U16 desc[UR24][R8.64], R7 ;  /* 0x0000000708004986 */ /* 0x0005e8000c101518 */
[----:B------:R0:W-:Y:S01]  /*1e280*/  @P6 STG.E.U16 desc[UR24][R4.64], R33 ;  /* 0x0000002104006986 */ /* 0x0001e2000c101518 */
[----:B------:R-:W-:Y:S01]  /*1e290*/  ISETP.LT.AND P6, PT, R81, UR12, !P0 ;  /* 0x0000000c51007c0c */ /* 0x000fe2000c7c1270 */
[----:B------:R-:W1:Y:S01]  /*1e2a0*/  LDCU UR12, c[0x0][0x398] ;  /* 0x00007300ff0c77ac */ /* 0x000e620008000800 */
[----:B--2---:R-:W-:Y:S01]  /*1e2b0*/  IMAD.WIDE R6, R13, 0x2, R68 ;  /* 0x000000020d067825 */ /* 0x004fe200078e0244 */
[----:B0-----:R-:W-:-:S03]  /*1e2c0*/  PRMT R5, R33, 0x7632, R5 ;  /* 0x0000763221057816 */ /* 0x001fc60000000005 */
[----:B------:R-:W-:Y:S01]  /*1e2d0*/  IMAD.WIDE R8, R11, 0x2, R2 ;  /* 0x000000020b087825 */ /* 0x000fe200078e0202 */
[----:B------:R-:W-:Y:S01]  /*1e2e0*/  ISETP.LT.AND P0, PT, R92, UR16, !P0 ;  /* 0x000000105c007c0c */ /* 0x000fe2000c701270 */
[----:B------:R-:W0:Y:S01]  /*1e2f0*/  LDCU UR16, c[0x0][0x398] ;  /* 0x00007300ff1077ac */ /* 0x000e220008000800 */
[----:B------:R2:W-:Y:S04]  /*1e300*/  @P3 STG.E.U16 desc[UR24][R6.64], R5 ;  /* 0x0000000506003986 */ /* 0x0005e8000c101518 */
[----:B------:R3:W-:Y:S01]  /*1e310*/  @P6 STG.E.U16 desc[UR24][R8.64], R34 ;  /* 0x0000002208006986 */ /* 0x0007e2000c101518 */
[----:B-1----:R-:W-:Y:S01]  /*1e320*/  ISETP.LT.AND P6, PT, R81, UR14, !P2 ;  /* 0x0000000e51007c0c */ /* 0x002fe2000d7c1270 */
[C---:B------:R-:W-:Y:S02]  /*1e330*/  VIADD R13, R11.reuse, UR8 ;  /* 0x000000080b0d7c36 */ /* 0x040fe40008000000 */
[----:B--2---:R-:W-:Y:S01]  /*1e340*/  IMAD.WIDE R4, R11, 0x2, R68 ;  /* 0x000000020b047825 */ /* 0x004fe200078e0244 */
[----:B------:R-:W-:Y:S01]  /*1e350*/  ISETP.GE.AND P4, PT, R0, UR6, PT ;  /* 0x0000000600007c0c */ /* 0x000fe2000bf86270 */
[----:B------:R-:W1:Y:S01]  /*1e360*/  LDCU UR14, c[0x0][0x398] ;  /* 0x00007300ff0e77ac */ /* 0x000e620008000800 */
[----:B---3--:R-:W-:Y:S01]  /*1e370*/  PRMT R9, R34, 0x7632, R9 ;  /* 0x0000763222097816 */ /* 0x008fe20000000009 */
[C---:B------:R-:W-:Y:S01]  /*1e380*/  IMAD.WIDE R6, R13.reuse, 0x2, R2 ;  /* 0x000000020d067825 */ /* 0x040fe200078e0202 */
[----:B------:R-:W-:Y:S01]  /*1e390*/  ISETP.LT.AND P2, PT, R92, UR18, !P2 ;  /* 0x000000125c007c0c */ /* 0x000fe2000d741270 */
[----:B------:R-:W2:Y:S02]  /*1e3a0*/  LDCU UR6, c[0x0][0x39c] ;  /* 0x00007380ff0677ac */ /* 0x000ea40008000800 */
[----:B------:R3:W-:Y:S01]  /*1e3b0*/  @P0 STG.E.U16 desc[UR24][R4.64], R9 ;  /* 0x0000000904000986 */ /* 0x0007e2000c101518 */
[----:B------:R-:W-:Y:S01]  /*1e3c0*/  VIADD R11, R13, UR8 ;  /* 0x000000080d0b7c36 */ /* 0x000fe20008000000 */
[----:B------:R-:W0:Y:S02]  /*1e3d0*/  LDCU UR18, c[0x0][0x398] ;  /* 0x00007300ff1277ac */ /* 0x000e240008000800 */
[----:B------:R1:W-:Y:S01]  /*1e3e0*/  @P6 STG.E.U16 desc[UR24][R6.64], R35 ;  /* 0x0000002306006986 */ /* 0x0003e2000c101518 */
[----:B------:R-:W-:Y:S01]  /*1e3f0*/  ISETP.LT.AND P6, PT, R81, UR7, !P1 ;  /* 0x0000000751007c0c */ /* 0x000fe2000cfc1270 */
[----:B------:R-:W-:-:S02]  /*1e400*/  VIADD R0, R93, 0x63 ;  /* 0x000000635d007836 */ /* 0x000fc40000000000 */
[----:B---3--:R-:W-:Y:S01]  /*1e410*/  IMAD.WIDE R8, R13, 0x2, R68 ;  /* 0x000000020d087825 */ /* 0x008fe200078e0244 */
[----:B-1----:R-:W-:-:S03]  /*1e420*/  PRMT R7, R35, 0x7632, R7 ;  /* 0x0000763223077816 */ /* 0x002fc60000000007 */
[C---:B------:R-:W-:Y:S01]  /*1e430*/  IMAD.WIDE R4, R11.reuse, 0x2, R2 ;  /* 0x000000020b047825 */ /* 0x040fe200078e0202 */
[----:B------:R-:W-:Y:S01]  /*1e440*/  ISETP.LT.AND P1, PT, R92, UR20, !P1 ;  /* 0x000000145c007c0c */ /* 0x000fe2000cf21270 */
[----:B------:R-:W1:Y:S01]  /*1e450*/  LDCU UR7, c[0x0][0x398] ;  /* 0x00007300ff0777ac */ /* 0x000e620008000800 */
[----:B------:R3:W-:Y:S01]  /*1e460*/  @P2 STG.E.U16 desc[UR24][R8.64], R7 ;  /* 0x0000000708002986 */ /* 0x0007e2000c101518 */
[----:B------:R-:W-:Y:S01]  /*1e470*/  VIADD R13, R11, UR8 ;  /* 0x000000080b0d7c36 */ /* 0x000fe20008000000 */
[----:B-----5:R-:W-:Y:S01]  /*1e480*/  ISETP.GE.AND P3, PT, R0, UR4, PT ;  /* 0x0000000400007c0c */ /* 0x020fe2000bf66270 */
[----:B------:R-:W5:Y:S01]  /*1e490*/  LDCU UR20, c[0x0][0x398] ;  /* 0x00007300ff1477ac */ /* 0x000f620008000800 */
[----:B------:R0:W-:Y:S01]  /*1e4a0*/  @P6 STG.E.U16 desc[UR24][R4.64], R36 ;  /* 0x0000002404006986 */ /* 0x0001e2000c101518 */
[----:B------:R-:W-:Y:S01]  /*1e4b0*/  ISETP.LT.AND P6, PT, R81, UR10, !P5 ;  /* 0x0000000a51007c0c */ /* 0x000fe2000efc1270 */
[----:B---3--:R-:W-:Y:S01]  /*1e4c0*/  IMAD.WIDE R6, R11, 0x2, R68 ;  /* 0x000000020b067825 */ /* 0x008fe200078e0244 */
[----:B------:R-:W3:Y:S01]  /*1e4d0*/  LDCU UR4, c[0x0][0x39c] ;  /* 0x00007380ff0477ac */ /* 0x000ee20008000800 */
[----:B0-----:R-:W-:-:S02]  /*1e4e0*/  PRMT R5, R36, 0x7632, R5 ;  /* 0x0000763224057816 */ /* 0x001fc40000000005 */
[C---:B------:R-:W-:Y:S01]  /*1e4f0*/  IMAD.WIDE R8, R13.reuse, 0x2, R2 ;  /* 0x000000020d087825 */ /* 0x040fe200078e0202 */
[----:B----4-:R-:W-:Y:S01]  /*1e500*/  ISETP.LT.AND P5, PT, R92, UR26, !P5 ;  /* 0x0000001a5c007c0c */ /* 0x010fe2000efa1270 */
[----:B------:R-:W0:Y:S01]  /*1e510*/  LDCU UR10, c[0x0][0x398] ;  /* 0x00007300ff0a77ac */ /* 0x000e220008000800 */
[----:B------:R4:W-:Y:S01]  /*1e520*/  @P1 STG.E.U16 desc[UR24][R6.64], R5 ;  /* 0x0000000506001986 */ /* 0x0009e2000c101518 */
[----:B------:R-:W-:Y:S01]  /*1e530*/  VIADD R11, R13, UR8 ;  /* 0x000000080d0b7c36 */ /* 0x000fe20008000000 */
[----:B------:R-:W0:Y:S03]  /*1e540*/  LDCU UR26, c[0x0][0x398] ;  /* 0x00007300ff1a77ac */ /* 0x000e260008000800 */
[----:B------:R1:W-:Y:S01]  /*1e550*/  @P6 STG.E.U16 desc[UR24][R8.64], R37 ;  /* 0x0000002508006986 */ /* 0x0003e2000c101518 */
[----:B------:R-:W-:Y:S01]  /*1e560*/  ISETP.LT.AND P6, PT, R81, UR12, !P4 ;  /* 0x0000000c51007c0c */ /* 0x000fe2000e7c1270 */
[----:B------:R-:W-:-:S02]  /*1e570*/  VIADD R0, R93, 0x64 ;  /* 0x000000645d007836 */ /* 0x000fc40000000000 */
[----:B----4-:R-:W-:Y:S01]  /*1e580*/  IMAD.WIDE R4, R13, 0x2, R68 ;  /* 0x000000020d047825 */ /* 0x010fe200078e0244 */
[----:B-1----:R-:W-:-:S03]  /*1e590*/  PRMT R9, R37, 0x7632, R9 ;  /* 0x0000763225097816 */ /* 0x002fc60000000009 */
[C---:B------:R-:W-:Y:S01]  /*1e5a0*/  IMAD.WIDE R6, R11.reuse, 0x2, R2 ;  /* 0x000000020b067825 */ /* 0x040fe200078e0202 */
[----:B------:R-:W-:Y:S01]  /*1e5b0*/  ISETP.LT.AND P4, PT, R92, UR22, !P4 ;  /* 0x000000165c007c0c */ /* 0x000fe2000e781270 */
[----:B------:R-:W1:Y:S01]  /*1e5c0*/  LDCU UR12, c[0x0][0x398] ;  /* 0x00007300ff0c77ac */ /* 0x000e620008000800 */
[----:B------:R4:W-:Y:S01]  /*1e5d0*/  @P5 STG.E.U16 desc[UR24][R4.64], R9 ;  /* 0x0000000904005986 */ /* 0x0009e2000c101518 */
[----:B------:R-:W-:Y:S01]  /*1e5e0*/  VIADD R13, R11, UR8 ;  /* 0x000000080b0d7c36 */ /* 0x000fe20008000000 */
[----:B--2---:R-:W-:Y:S01]  /*1e5f0*/  ISETP.GE.AND P0, PT, R0, UR6, PT ;  /* 0x0000000600007c0c */ /* 0x004fe2000bf06270 */
[----:B------:R-:W2:Y:S01]  /*1e600*/  LDCU UR22, c[0x0][0x398] ;  /* 0x00007300ff1677ac */ /* 0x000ea20008000800 */
[----:B------:R0:W-:Y:S01]  /*1e610*/  @P6 STG.E.U16 desc[UR24][R6.64], R38 ;  /* 0x0000002606006986 */ /* 0x0001e2000c101518 */
[----:B------:R-:W-:Y:S01]  /*1e620*/  ISETP.LT.AND P6, PT, R81, UR14, !P3 ;  /* 0x0000000e51007c0c */ /* 0x000fe2000dfc1270 */
[----:B----4-:R-:W-:Y:S01]  /*1e630*/  IMAD.WIDE R8, R11, 0x2, R68 ;  /* 0x000000020b087825 */ /* 0x010fe200078e0244 */
[----:B------:R-:W4:Y:S01]  /*1e640*/  LDCU UR6, c[0x0][0x39c] ;  /* 0x00007380ff0677ac */ /* 0x000f220008000800 */
[----:B0-----:R-:W-:-:S02]  /*1e650*/  PRMT R7, R38, 0x7632, R7 ;  /* 0x0000763226077816 */ /* 0x001fc40000000007 */
[C---:B------:R-:W-:Y:S01]  /*1e660*/  IMAD.WIDE R4, R13.reuse, 0x2, R2 ;  /* 0x000000020d047825 */ /* 0x040fe200078e0202 */
[----:B------:R-:W-:Y:S01]  /*1e670*/  ISETP.LT.AND P3, PT, R92, UR16, !P3 ;  /* 0x000000105c007c0c */ /* 0x000fe2000df61270 */
[----:B------:R-:W0:Y:S01]  /*1e680*/  LDCU UR14, c[0x0][0x398] ;  /* 0x00007300ff0e77ac */ /* 0x000e220008000800 */
[----:B------:R1:W-:Y:S01]  /*1e690*/  @P4 STG.E.U16 desc[UR24][R8.64], R7 ;  /* 0x0000000708004986 */ /* 0x0003e2000c101518 */
[----:B------:R-:W-:Y:S01]  /*1e6a0*/  VIADD R11, R13, UR8 ;  /* 0x000000080d0b7c36 */ /* 0x000fe20008000000 */
[----:B------:R-:W0:Y:S03]  /*1e6b0*/  LDCU UR16, c[0x0][0x398] ;  /* 0x00007300ff1077ac */ /* 0x000e260008000800 */
[----:B------:R2:W-:Y:S01]  /*1e6c0*/  @P6 STG.E.U16 desc[UR24][R4.64], R39 ;  /* 0x0000002704006986 */ /* 0x0005e2000c101518 */
[----:B------:R-:W-:Y:S01]  /*1e6d0*/  ISETP.LT.AND P6, PT, R81, UR7, !P0 ;  /* 0x0000000751007c0c */ /* 0x000fe2000c7c1270 */
[----:B------:R-:W-:-:S02]  /*1e6e0*/  VIADD R0, R93, 0x65 ;  /* 0x000000655d007836 */ /* 0x000fc40000000000 */
[----:B-1----:R-:W-:-:S03]  /*1e6f0*/  IMAD.WIDE R6, R13, 0x2, R68 ;  /* 0x000000020d067825 */ /* 0x002fc600078e0244 */
[----:B---3--:R-:W-:Y:S01]  /*1e700*/  ISETP.GE.AND P2, PT, R0, UR4, PT ;  /* 0x0000000400007c0c */ /* 0x008fe2000bf46270 */
[----:B------:R-:W1:Y:S01]  /*1e710*/  LDCU UR4, c[0x0][0x39c] ;  /* 0x00007380ff0477ac */ /* 0x000e620008000800 */
[----:B--2---:R-:W-:Y:S01]  /*1e720*/  PRMT R5, R39, 0x7632, R5 ;  /* 0x0000763227057816 */ /* 0x004fe20000000005 */
        /* <DEDUP_REMOVED lines=9> */
[----:B---3--:R-:W-:-:S03]  /*1e7c0*/  IMAD.WIDE R4, R11, 0x2, R68 ;  /* 0x000000020b047825 */ /* 0x008fc600078e0244 */
[----:B----4-:R-:W-:Y:S01]  /*1e7d0*/  ISETP.GE.AND P1, PT, R0, UR6, PT ;  /* 0x0000000600007c0c */ /* 0x010fe2000bf26270 */
[----:B------:R-:W3:Y:S01]  /*1e7e0*/  LDCU UR6, c[0x0][0x39c] ;  /* 0x00007380ff0677ac */ /* 0x000ee20008000800 */
[----:B-1----:R-:W-:Y:S01]  /*1e7f0*/  PRMT R9, R40, 0x7632, R9 ;  /* 0x0000763228097816 */ /* 0x002fe20000000009 */
[C---:B------:R-:W-:Y:S01]  /*1e800*/  IMAD.WIDE R6, R13.reuse, 0x2, R2 ;  /* 0x000000020d067825 */ /* 0x040fe200078e0202 */
[----:B-----5:R-:W-:Y:S01]  /*1e810*/  ISETP.LT.AND P2, PT, R92, UR20, !P2 ;  /* 0x000000145c007c0c */ /* 0x020fe2000d741270 */
[----:B------:R-:W1:Y:S02]  /*1e820*/  LDCU UR10, c[0x0][0x398] ;  /* 0x00007300ff0a77ac */ /* 0x000e640008000800 */
[----:B------:R4:W-:Y:S01]  /*1e830*/  @P0 STG.E.U16 desc[UR24][R4.64], R9 ;  /* 0x0000000904000986 */ /* 0x0009e2000c101518 */
[----:B------:R-:W-:Y:S01]  /*1e840*/  VIADD R11, R13, UR8 ;  /* 0x000000080d0b7c36 */ /* 0x000fe20008000000 */
[----:B------:R-:W-:Y:S01]  /*1e850*/  F2FP.BF16.F32.PACK_AB R45, R45, R16 ;  /* 0x000000102d2d723e */ /* 0x000fe200000010ff */
[----:B------:R-:W-:Y:S01]  /*1e860*/  VIADD R0, R93, 0x67 ;  /* 0x000000675d007836 */ /* 0x000fe20000000000 */
[----:B------:R5:W-:Y:S01]  /*1e870*/  @P6 STG.E.U16 desc[UR24][R6.64], R41 ;  /* 0x0000002906006986 */ /* 0x000be2000c101518 */
[----:B------:R-:W-:Y:S01]  /*1e880*/  ISETP.LT.AND P6, PT, R81, UR12, !P1 ;  /* 0x0000000c51007c0c */ /* 0x000fe2000cfc1270 */
[----:B------:R-:W0:Y:S02]  /*1e890*/  LDCU UR12, c[0x0][0x398] ;  /* 0x00007300ff0c77ac */ /* 0x000e240008000800 */
[----:B------:R-:W-:Y:S01]  /*1e8a0*/  ISETP.GE.AND P5, PT, R0, UR4, PT ;  /* 0x0000000400007c0c */ /* 0x000fe2000bfa6270 */
[----:B------:R-:W0:Y:S01]  /*1e8b0*/  LDCU UR20, c[0x0][0x398] ;  /* 0x00007300ff1477ac */ /* 0x000e220008000800 */
[----:B----4-:R-:W-:Y:S01]  /*1e8c0*/  IMAD.WIDE R8, R13, 0x2, R68 ;  /* 0x000000020d087825 */ /* 0x010fe200078e0244 */
[----:B-----5:R-:W-:-:S03]  /*1e8d0*/  PRMT R7, R41, 0x7632, R7 ;  /* 0x0000763229077816 */ /* 0x020fc60000000007 */
[C---:B------:R-:W-:Y:S01]  /*1e8e0*/  IMAD.WIDE R4, R11.reuse, 0x2, R2 ;  /* 0x000000020b047825 */ /* 0x040fe200078e0202 */
[----:B------:R-:W-:Y:S01]  /*1e8f0*/  ISETP.LT.AND P1, PT, R92, UR26, !P1 ;  /* 0x0000001a5c007c0c */ /* 0x000fe2000cf21270 */
[----:B------:R-:W4:Y:S01]  /*1e900*/  LDCU UR4, c[0x0][0x39c] ;  /* 0x00007380ff0477ac */ /* 0x000f220008000800 */
[----:B------:R5:W-:Y:S01]  /*1e910*/  @P2 STG.E.U16 desc[UR24][R8.64], R7 ;  /* 0x0000000708002986 */ /* 0x000be2000c101518 */
[----:B------:R-:W-:Y:S01]  /*1e920*/  VIADD R13, R11, UR8 ;  /* 0x000000080b0d7c36 */ /* 0x000fe20008000000 */
[----:B------:R-:W-:Y:S01]  /*1e930*/  F2FP.BF16.F32.PACK_AB R46, R46, R14 ;  /* 0x0000000e2e2e723e */ /* 0x000fe200000010ff */
[----:B------:R-:W-:Y:S01]  /*1e940*/  VIADD R0, R93, 0x68 ;  /* 0x000000685d007836 */ /* 0x000fe20000000000 */
[----:B------:R1:W-:Y:S01]  /*1e950*/  @P6 STG.E.U16 desc[UR24][R4.64], R42 ;  /* 0x0000002a04006986 */ /* 0x0003e2000c101518 */
[----:B0-----:R-:W-:Y:S01]  /*1e960*/  ISETP.LT.AND P6, PT, R81, UR14, !P5 ;  /* 0x0000000e51007c0c */ /* 0x001fe2000efc1270 */
[----:B------:R-:W0:Y:S02]  /*1e970*/  LDCU UR14, c[0x0][0x398] ;  /* 0x00007300ff0e77ac */ /* 0x000e240008000800 */
[----:B---3--:R-:W-:Y:S01]  /*1e980*/  ISETP.GE.AND P4, PT, R0, UR6, PT ;  /* 0x0000000600007c0c */ /* 0x008fe2000bf86270 */
[----:B------:R-:W3:Y:S01]  /*1e990*/  LDCU UR26, c[0x0][0x398] ;  /* 0x00007300ff1a77ac */ /* 0x000ee20008000800 */
[----:B-----5:R-:W-:Y:S01]  /*1e9a0*/  IMAD.WIDE R6, R11, 0x2, R68 ;  /* 0x000000020b067825 */ /* 0x020fe200078e0244 */
[----:B-1----:R-:W-:-:S03]  /*1e9b0*/  PRMT R5, R42, 0x7632, R5 ;  /* 0x000076322a057816 */ /* 0x002fc60000000005 */
[----:B------:R-:W-:Y:S01]  /*1e9c0*/  IMAD.WIDE R8, R13, 0x2, R2 ;  /* 0x000000020d087825 */ /* 0x000fe200078e0202 */
[----:B------:R-:W-:Y:S01]  /*1e9d0*/  ISETP.LT.AND P5, PT, R92, UR22, !P5 ;  /* 0x000000165c007c0c */ /* 0x000fe2000efa1270 */
[----:B------:R-:W1:Y:S01]  /*1e9e0*/  LDCU UR6, c[0x0][0x39c] ;  /* 0x00007380ff0677ac */ /* 0x000e620008000800 */
[----:B------:R5:W-:Y:S01]  /*1e9f0*/  @P1 STG.E.U16 desc[UR24][R6.64], R5 ;  /* 0x0000000506001986 */ /* 0x000be2000c101518 */
[----:B------:R-:W-:Y:S01]  /*1ea00*/  VIADD R0, R93, 0x69 ;  /* 0x000000695d007836 */ /* 0x000fe20000000000 */
[----:B------:R-:W0:Y:S02]  /*1ea10*/  LDCU UR22, c[0x0][0x398] ;  /* 0x00007300ff1677ac */ /* 0x000e240008000800 */
[----:B------:R3:W-:Y:S01]  /*1ea20*/  @P6 STG.E.U16 desc[UR24][R8.64], R43 ;  /* 0x0000002b08006986 */ /* 0x0007e2000c101518 */
[----:B--2---:R-:W-:Y:S01]  /*1ea30*/  ISETP.LT.AND P6, PT, R81, UR7, !P4 ;  /* 0x0000000751007c0c */ /* 0x004fe2000e7c1270 */
[C---:B------:R-:W-:Y:S01]  /*1ea40*/  VIADD R11, R13.reuse, UR8 ;  /* 0x000000080d0b7c36 */ /* 0x040fe20008000000 */
[----:B----4-:R-:W-:Y:S01]  /*1ea50*/  ISETP.GE.AND P3, PT, R0, UR4, PT ;  /* 0x0000000400007c0c */ /* 0x010fe2000bf66270 */
[----:B------:R-:W2:Y:S01]  /*1ea60*/  LDCU UR4, c[0x0][0x39c] ;  /* 0x00007380ff0477ac */ /* 0x000ea20008000800 */
[----:B-----5:R-:W-:Y:S01]  /*1ea70*/  IMAD.WIDE R4, R13, 0x2, R68 ;  /* 0x000000020d047825 */ /* 0x020fe200078e0244 */
[----:B------:R-:W4:Y:S01]  /*1ea80*/  LDCU UR7, c[0x0][0x39c] ;  /* 0x00007380ff0777ac */ /* 0x000f220008000800 */
[----:B---3--:R-:W-:-:S02]  /*1ea90*/  PRMT R9, R43, 0x7632, R9 ;  /* 0x000076322b097816 */ /* 0x008fc40000000009 */
[----:B------:R-:W-:Y:S01]  /*1eaa0*/  IMAD.WIDE R6, R11, 0x2, R2 ;  /* 0x000000020b067825 */ /* 0x000fe200078e0202 */
[----:B------:R-:W-:Y:S01]  /*1eab0*/  ISETP.LT.AND P4, PT, R92, UR16, !P4 ;  /* 0x000000105c007c0c */ /* 0x000fe2000e781270 */
[----:B------:R-:W3:Y:S01]  /*1eac0*/  LDCU UR16, c[0x0][0x398] ;  /* 0x00007300ff1077ac */ /* 0x000ee20008000800 */
[----:B------:R5:W-:Y:S01]  /*1ead0*/  @P5 STG.E.U16 desc[UR24][R4.64], R9 ;  /* 0x0000000904005986 */ /* 0x000be2000c101518 */
[----:B------:R-:W-:-:S03]  /*1eae0*/  VIADD R0, R93, 0x6a ;  /* 0x0000006a5d007836 */ /* 0x000fc60000000000 */
[----:B------:R0:W-:Y:S01]  /*1eaf0*/  @P6 STG.E.U16 desc[UR24][R6.64], R44 ;  /* 0x0000002c06006986 */ /* 0x0001e2000c101518 */
[----:B------:R-:W-:Y:S01]  /*1eb00*/  ISETP.LT.AND P6, PT, R81, UR10, !P3 ;  /* 0x0000000a51007c0c */ /* 0x000fe2000dfc1270 */
[----:B------:R-:W-:Y:S01]  /*1eb10*/  VIADD R13, R11, UR8 ;  /* 0x000000080b0d7c36 */ /* 0x000fe20008000000 */
[----:B-1----:R-:W-:Y:S01]  /*1eb20*/  ISETP.GE.AND P0, PT, R0, UR6, PT ;  /* 0x0000000600007c0c */ /* 0x002fe2000bf06270 */
[----:B------:R-:W-:Y:S01]  /*1eb30*/  VIADD R0, R93, 0x6b ;  /* 0x0000006b5d007836 */ /* 0x000fe20000000000 */
[----:B------:R-:W1:Y:S01]  /*1eb40*/  LDCU UR6, c[0x0][0x39c] ;  /* 0x00007380ff0677ac */ /* 0x000e620008000800 */
[----:B-----5:R-:W-:-:S03]  /*1eb50*/  IMAD.WIDE R8, R11, 0x2, R68 ;  /* 0x000000020b087825 */ /* 0x020fc600078e0244 */
[----:B--2---:R-:W-:Y:S01]  /*1eb60*/  ISETP.GE.AND P2, PT, R0, UR4, PT ;  /* 0x0000000400007c0c */ /* 0x004fe2000bf46270 */
[----:B------:R-:W2:Y:S01]  /*1eb70*/  LDCU UR4, c[0x0][0x39c] ;  /* 0x00007380ff0477ac */ /* 0x000ea20008000800 */
[----:B0-----:R-:W-:Y:S01]  /*1eb80*/  PRMT R7, R44, 0x7632, R7 ;  /* 0x000076322c077816 */ /* 0x001fe20000000007 */
[----:B------:R-:W-:Y:S01]  /*1eb90*/  IMAD.WIDE R4, R13, 0x2, R2 ;  /* 0x000000020d047825 */ /* 0x000fe200078e0202 */
[----:B------:R-:W-:Y:S01]  /*1eba0*/  ISETP.LT.AND P3, PT, R92, UR18, !P3 ;  /* 0x000000125c007c0c */ /* 0x000fe2000df61270 */
[----:B------:R-:W0:Y:S02]  /*1ebb0*/  LDCU UR10, c[0x0][0x398] ;  /* 0x00007300ff0a77ac */ /* 0x000e240008000800 */
[----:B------:R5:W-:Y:S01]  /*1ebc0*/  @P4 STG.E.U16 desc[UR24][R8.64], R7 ;  /* 0x0000000708004986 */ /* 0x000be2000c101518 */
[----:B------:R-:W-:Y:S01]  /*1ebd0*/  VIADD R0, R93, 0x6c ;  /* 0x0000006c5d007836 */ /* 0x000fe20000000000 */
[----:B------:R-:W-:Y:S01]  /*1ebe0*/  F2FP.BF16.F32.PACK_AB R47, R47, R71 ;  /* 0x000000472f2f723e */ /* 0x000fe200000010ff */
[----:B------:R-:W-:Y:S01]  /*1ebf0*/  VIADD R11, R13, UR8 ;  /* 0x000000080d0b7c36 */ /* 0x000fe20008000000 */
[----:B------:R0:W-:Y:S01]  /*1ec00*/  @P6 STG.E.U16 desc[UR24][R4.64], R45 ;  /* 0x0000002d04006986 */ /* 0x0001e2000c101518 */
[----:B------:R-:W-:Y:S01]  /*1ec10*/  ISETP.LT.AND P6, PT, R81, UR12, !P0 ;  /* 0x0000000c51007c0c */ /* 0x000fe2000c7c1270 */
[----:B------:R-:W3:Y:S01]  /*1ec20*/  LDCU UR12, c[0x0][0x398] ;  /* 0x00007300ff0c77ac */ /* 0x000ee20008000800 */
[----:B-1----:R-:W-:Y:S01]  /*1ec30*/  ISETP.GE.AND P1, PT, R0, UR6, PT ;  /* 0x0000000600007c0c */ /* 0x002fe2000bf26270 */
[----:B------:R-:W-:-:S02]  /*1ec40*/  VIADD R0, R93, 0x6d ;  /* 0x0000006d5d007836 */ /* 0x000fc40000000000 */
[----:B------:R-:W-:Y:S01]  /*1ec50*/  VIADD R10, R93, 0x6f ;  /* 0x0000006f5d0a7836 */ /* 0x000fe20000000000 */
[----:B------:R-:W1:Y:S01]  /*1ec60*/  LDCU UR6, c[0x0][0x39c] ;  /* 0x00007380ff0677ac */ /* 0x000e620008000800 */
[----:B-----5:R-:W-:Y:S01]  /*1ec70*/  IMAD.WIDE R6, R13, 0x2, R68 ;  /* 0x000000020d067825 */ /* 0x020fe200078e0244 */
[----:B------:R-:W-:Y:S02]  /*1ec80*/  F2FP.BF16.F32.PACK_AB R48, R48, R70 ;  /* 0x000000463030723e */ /* 0x000fe400000010ff */
[----:B------:R-:W-:Y:S01]  /*1ec90*/  F2FP.BF16.F32.PACK_AB R49, R49, R72 ;  /* 0x000000483131723e */ /* 0x000fe200000010ff */
[----:B------:R-:W-:Y:S01]  /*1eca0*/  IMAD.WIDE R8, R11, 0x2, R2 ;  /* 0x000000020b087825 */ /* 0x000fe200078e0202 */
[----:B0-----:R-:W-:Y:S01]  /*1ecb0*/  PRMT R5, R45, 0x7632, R5 ;  /* 0x000076322d057816 */ /* 0x001fe20000000005 */
[----:B------:R-:W0:Y:S01]  /*1ecc0*/  LDCU UR18, c[0x0][0x398] ;  /* 0x00007300ff1277ac */ /* 0x000e220008000800 */
[----:B------:R-:W-:-:S03]  /*1ecd0*/  ISETP.LT.AND P0, PT, R92, UR20, !P0 ;  /* 0x000000145c007c0c */ /* 0x000fc6000c701270 */
[----:B------:R5:W-:Y:S01]  /*1ece0*/  @P3 STG.E.U16 desc[UR24][R6.64], R5 ;  /* 0x0000000506003986 */ /* 0x000be2000c101518 */
[----:B--2---:R-:W-:Y:S01]  /*1ecf0*/  ISETP.GE.AND P5, PT, R0, UR4, PT ;  /* 0x0000000400007c0c */ /* 0x004fe2000bfa6270 */
[----:B------:R-:W2:Y:S02]  /*1ed00*/  LDCU UR4, c[0x0][0x39c] ;  /* 0x00007380ff0477ac */ /* 0x000ea40008000800 */
[----:B------:R0:W-:Y:S01]  /*1ed10*/  @P6 STG.E.U16 desc[UR24][R8.64], R46 ;  /* 0x0000002e08006986 */ /* 0x0001e2000c101518 */
[----:B------:R-:W-:Y:S01]  /*1ed20*/  ISETP.LT.AND P6, PT, R81, UR14, !P2 ;  /* 0x0000000e51007c0c */ /* 0x000fe2000d7c1270 */
[----:B------:R-:W-:Y:S02]  /*1ed30*/  VIADD R13, R11, UR8 ;  /* 0x000000080b0d7c36 */ /* 0x000fe40008000000 */
[----:B------:R-:W-:Y:S01]  /*1ed40*/  VIADD R0, R93, 0x6e ;  /* 0x0000006e5d007836 */ /* 0x000fe20000000000 */
[----:B------:R-:W-:Y:S01]  /*1ed50*/  PRMT R12, R48, 0x7632, R12 ;  /* 0x00007632300c7816 */ /* 0x000fe2000000000c */
[----:B------:R-:W2:Y:S01]  /*1ed60*/  LDCU UR14, c[0x0][0x398] ;  /* 0x00007300ff0e77ac */ /* 0x000ea20008000800 */
[----:B-----5:R-:W-:Y:S01]  /*1ed70*/  IMAD.WIDE R4, R11, 0x2, R68 ;  /* 0x000000020b047825 */ /* 0x020fe200078e0244 */
[----:B0-----:R-:W-:-:S03]  /*1ed80*/  PRMT R9, R46, 0x7632, R9 ;  /* 0x000076322e097816 */ /* 0x001fc60000000009 */
[----:B------:R-:W-:Y:S01]  /*1ed90*/  IMAD.WIDE R6, R13, 0x2, R2 ;  /* 0x000000020d067825 */ /* 0x000fe200078e0202 */
[----:B------:R-:W-:Y:S01]  /*1eda0*/  ISETP.LT.AND P2, PT, R92, UR26, !P2 ;  /* 0x0000001a5c007c0c */ /* 0x000fe2000d741270 */
[----:B------:R0:W-:Y:S01]  /*1edb0*/  @P0 STG.E.U16 desc[UR24][R4.64], R9 ;  /* 0x0000000904000986 */ /* 0x0001e2000c101518 */
[----:B-1----:R-:W-:Y:S01]  /*1edc0*/  ISETP.GE.AND P4, PT, R0, UR6, PT ;  /* 0x0000000600007c0c */ /* 0x002fe2000bf86270 */
[----:B------:R-:W1:Y:S02]  /*1edd0*/  LDCU UR6, c[0x0][0x39c] ;  /* 0x00007380ff0677ac */ /* 0x000e640008000800 */
[----:B------:R5:W-:Y:S01]  /*1ede0*/  @P6 STG.E.U16 desc[UR24][R6.64], R47 ;  /* 0x0000002f06006986 */ /* 0x000be2000c101518 */
[----:B------:R-:W-:Y:S02]  /*1edf0*/  ISETP.LT.AND P6, PT, R81, UR22, !P1 ;  /* 0x0000001651007c0c */ /* 0x000fe4000cfc1270 */
[----:B------:R-:W-:Y:S01]  /*1ee00*/  ISETP.LT.AND P1, PT, R92, UR28, !P1 ;  /* 0x0000001c5c007c0c */ /* 0x000fe2000cf21270 */
[----:B------:R-:W-:Y:S01]  /*1ee10*/  VIADD R11, R13, UR8 ;  /* 0x000000080d0b7c36 */ /* 0x000fe20008000000 */
[----:B--2---:R-:W-:Y:S01]  /*1ee20*/  ISETP.GE.AND P3, PT, R10, UR4, PT ;  /* 0x000000040a007c0c */ /* 0x004fe2000bf66270 */
[----:B------:R-:W-:Y:S01]  /*1ee30*/  VIADD R0, R93, 0x70 ;  /* 0x000000705d007836 */ /* 0x000fe20000000000 */
[----:B------:R-:W-:Y:S01]  /*1ee40*/  PRMT R10, R47, 0x7632, R10 ;  /* 0x000076322f0a7816 */ /* 0x000fe2000000000a */
[----:B0-----:R-:W-:Y:S01]  /*1ee50*/  IMAD.WIDE R4, R13, 0x2, R68 ;  /* 0x000000020d047825 */ /* 0x001fe200078e0244 */
[----:B------:R-:W0:Y:S03]  /*1ee60*/  LDCU UR4, c[0x0][0x39c] ;  /* 0x00007380ff0477ac */ /* 0x000e260008000800 */
[C---:B-----5:R-:W-:Y:S01]  /*1ee70*/  IMAD.WIDE R6, R11.reuse, 0x2, R2 ;  /* 0x000000020b067825 */ /* 0x060fe200078e0202 */
[----:B----4-:R-:W-:Y:S01]  /*1ee80*/  ISETP.GE.AND P0, PT, R0, UR7, PT ;  /* 0x0000000700007c0c */ /* 0x010fe2000bf06270 */
[----:B------:R-:W2:Y:S02]  /*1ee90*/  LDCU UR7, c[0x0][0x398] ;  /* 0x00007300ff0777ac */ /* 0x000ea40008000800 */
[----:B------:R-:W-:Y:S01]  /*1eea0*/  IMAD.WIDE R8, R11, 0x2, R68 ;  /* 0x000000020b087825 */ /* 0x000fe200078e0244 */
[----:B------:R4:W-:Y:S04]  /*1eeb0*/  @P2 STG.E.U16 desc[UR24][R4.64], R10 ;  /* 0x0000000a04002986 */ /* 0x0009e8000c101518 */
[----:B------:R5:W-:Y:S01]  /*1eec0*/  @P6 STG.E.U16 desc[UR24][R6.64], R48 ;  /* 0x0000003006006986 */ /* 0x000be2000c101518 */
[----:B------:R-:W-:-:S03]  /*1eed0*/  VIADD R0, R93, 0x71 ;  /* 0x000000715d007836 */ /* 0x000fc60000000000 */
[----:B------:R0:W-:Y:S01]  /*1eee0*/  @P1 STG.E.U16 desc[UR24][R8.64], R12 ;  /* 0x0000000c08001986 */ /* 0x0001e2000c101518 */
[----:B------:R-:W-:Y:S01]  /*1eef0*/  ISETP.LT.AND P1, PT, R81, UR10, !P5 ;  /* 0x0000000a51007c0c */ /* 0x000fe2000ef21270 */
[----:B------:R-:W-:Y:S01]  /*1ef00*/  VIADD R11, R11, UR8 ;  /* 0x000000080b0b7c36 */ /* 0x000fe20008000000 */
[----:B---3--:R-:W-:Y:S01]  /*1ef10*/  ISETP.LT.AND P5, PT, R92, UR16, !P5 ;  /* 0x000000105c007c0c */ /* 0x008fe2000efa1270 */
[----:B------:R-:W3:Y:S01]  /*1ef20*/  LDCU UR10, c[0x0][0x398] ;  /* 0x00007300ff0a77ac */ /* 0x000ee20008000800 */
[----:B------:R-:W-:Y:S01]  /*1ef30*/  ISETP.LT.AND P6, PT, R81, UR12, !P4 ;  /* 0x0000000c51007c0c */ /* 0x000fe2000e7c1270 */
[C---:B------:R-:W-:Y:S01]  /*1ef40*/  VIADD R13, R11.reuse, UR8 ;  /* 0x000000080b0d7c36 */ /* 0x040fe20008000000 */
[----:B-1----:R-:W-:Y:S01]  /*1ef50*/  ISETP.GE.AND P2, PT, R0, UR6, PT ;  /* 0x0000000600007c0c */ /* 0x002fe2000bf46270 */
[----:B------:R-:W1:Y:S01]  /*1ef60*/  LDCU UR6, c[0x0][0x39c] ;  /* 0x00007380ff0677ac */ /* 0x000e620008000800 */
[----:B----4-:R-:W-:Y:S01]  /*1ef70*/  IMAD.WIDE R4, R11, 0x2, R2 ;  /* 0x000000020b047825 */ /* 0x010fe200078e0202 */
[----:B------:R-:W-:-:S02]  /*1ef80*/  PRMT R10, R49, 0x7632, R10 ;  /* 0x00007632310a7816 */ /* 0x000fc4000000000a */
[----:B------:R-:W-:Y:S01]  /*1ef90*/  F2FP.BF16.F32.PACK_AB R50, R50, R73 ;  /* 0x000000493232723e */ /* 0x000fe200000010ff */
[----:B-----5:R-:W-:Y:S01]  /*1efa0*/  IMAD.WIDE R6, R11, 0x2, R68 ;  /* 0x000000020b067825 */ /* 0x020fe200078e0244 */
[----:B------:R4:W-:Y:S01]  /*1efb0*/  @P1 STG.E.U16 desc[UR24][R4.64], R49 ;  /* 0x0000003104001986 */ /* 0x0009e2000c101518 */
[----:B------:R-:W-:Y:S01]  /*1efc0*/  F2FP.BF16.F32.PACK_AB R51, R51, R74 ;  /* 0x0000004a3333723e */ /* 0x000fe200000010ff */
[----:B------:R-:W5:Y:S01]  /*1efd0*/  LDCU UR12, c[0x0][0x398] ;  /* 0x00007300ff0c77ac */ /* 0x000f620008000800 */
[----:B0-----:R-:W-:Y:S01]  /*1efe0*/  IMAD.WIDE R8, R13, 0x2, R2 ;  /* 0x000000020d087825 */ /* 0x001fe200078e0202 */
[----:B------:R0:W-:Y:S01]  /*1eff0*/  @P5 STG.E.U16 desc[UR24][R6.64], R10 ;  /* 0x0000000a06005986 */ /* 0x0001e2000c101518 */
[----:B--2---:R-:W-:Y:S01]  /*1f000*/  ISETP.LT.AND P5, PT, R92, UR7, !P4 ;  /* 0x000000075c007c0c */ /* 0x004fe2000e7a1270 */
[----:B------:R-:W2:Y:S01]  /*1f010*/  LDCU UR7, c[0x0][0x398] ;  /* 0x00007300ff0777ac */ /* 0x000ea20008000800 */
[----:B------:R-:W-:Y:S01]  /*1f020*/  VIADD R0, R93, 0x72 ;  /* 0x000000725d007836 */ /* 0x000fe20000000000 */
[----:B------:R1:W-:Y:S01]  /*1f030*/  @P6 STG.E.U16 desc[UR24][R8.64], R50 ;  /* 0x0000003208006986 */ /* 0x0003e2000c101518 */
[----:B------:R-:W-:Y:S01]  /*1f040*/  ISETP.LT.AND P6, PT, R81, UR14, !P3 ;  /* 0x0000000e51007c0c */ /* 0x000fe2000dfc1270 */
[C---:B------:R-:W-:Y:S01]  /*1f050*/  VIADD R11, R13.reuse, UR8 ;  /* 0x000000080d0b7c36 */ /* 0x040fe20008000000 */
[----:B------:R-:W-:Y:S01]  /*1f060*/  F2FP.BF16.F32.PACK_AB R52, R52, R75 ;  /* 0x0000004b3434723e */ /* 0x000fe200000010ff */
[----:B----4-:R-:W-:Y:S01]  /*1f070*/  IMAD.WIDE R4, R13, 0x2, R68 ;  /* 0x000000020d047825 */ /* 0x010fe200078e0244 */
[----:B------:R-:W-:Y:S01]  /*1f080*/  ISETP.GE.AND P1, PT, R0, UR4, PT ;  /* 0x0000000400007c0c */ /* 0x000fe2000bf26270 */
[----:B------:R-:W4:Y:S02]  /*1f090*/  LDCU UR4, c[0x0][0x39c] ;  /* 0x00007380ff0477ac */ /* 0x000f240008000800 */
[----:B------:R-:W-:-:S02]  /*1f0a0*/  VIADD R0, R93, 0x73 ;  /* 0x000000735d007836 */ /* 0x000fc40000000000 */
[----:B0-----:R-:W-:Y:S01]  /*1f0b0*/  IMAD.WIDE R6, R11, 0x2, R2 ;  /* 0x000000020b067825 */ /* 0x001fe200078e0202 */
[----:B------:R-:W-:Y:S01]  /*1f0c0*/  F2FP.BF16.F32.PACK_AB R53, R53, R76 ;  /* 0x0000004c3535723e */ /* 0x000fe200000010ff */
[----:B------:R-:W0:Y:S01]  /*1f0d0*/  LDCU UR14, c[0x0][0x398] ;  /* 0x00007300ff0e77ac */ /* 0x000e220008000800 */
[----:B-1----:R-:W-:Y:S02]  /*1f0e0*/  PRMT R9, R50, 0x7632, R9 ;  /* 0x0000763232097816 */ /* 0x002fe40000000009 */
[----:B------:R-:W-:Y:S01]  /*1f0f0*/  ISETP.GE.AND P4, PT, R0, UR6, PT ;  /* 0x0000000600007c0c */ /* 0x000fe2000bf86270 */
[----:B------:R-:W1:Y:S01]  /*1f100*/  LDCU UR6, c[0x0][0x398] ;  /* 0x00007300ff0677ac */ /* 0x000e620008000800 */
[----:B------:R-:W-:Y:S01]  /*1f110*/  ISETP.LT.AND P3, PT, R92, UR18, !P3 ;  /* 0x000000125c007c0c */ /* 0x000fe2000df61270 */
[----:B------:R0:W-:Y:S01]  /*1f120*/  @P5 STG.E.U16 desc[UR24][R4.64], R9 ;  /* 0x0000000904005986 */ /* 0x0001e2000c101518 */
[----:B------:R-:W-:Y:S01]  /*1f130*/  F2FP.BF16.F32.PACK_AB R54, R54, R77 ;  /* 0x0000004d3636723e */ /* 0x000fe200000010ff */
[----:B------:R-:W1:Y:S02]  /*1f140*/  LDCU UR16, c[0x0][0x398] ;  /* 0x00007300ff1077ac */ /* 0x000e640008000800 */
[----:B------:R1:W-:Y:S01]  /*1f150*/  @P6 STG.E.U16 desc[UR24][R6.64], R51 ;  /* 0x0000003306006986 */ /* 0x0003e2000c101518 */
[----:B---3--:R-:W-:Y:S01]  /*1f160*/  ISETP.LT.AND P6, PT, R81, UR10, !P0 ;  /* 0x0000000a51007c0c */ /* 0x008fe2000c7c1270 */
[----:B------:R-:W-:-:S02]  /*1f170*/  VIADD R0, R93, 0x74 ;  /* 0x000000745d007836 */ /* 0x000fc40000000000 */
[----:B------:R-:W-:Y:S01]  /*1f180*/  VIADD R13, R11, UR8 ;  /* 0x000000080b0d7c36 */ /* 0x000fe20008000000 */
[----:B------:R-:W3:Y:S01]  /*1f190*/  LDCU UR10, c[0x0][0x398] ;  /* 0x00007300ff0a77ac */ /* 0x000ee20008000800 */
[----:B0-----:R-:W-:Y:S01]  /*1f1a0*/  PRMT R5, R51, 0x7632, R5 ;  /* 0x0000763233057816 */ /* 0x001fe20000000005 */
[----:B------:R-:W-:Y:S01]  /*1f1b0*/  IMAD.WIDE R8, R11, 0x2, R68 ;  /* 0x000000020b087825 */ /* 0x000fe200078e0244 */
[----:B----4-:R-:W-:Y:S01]  /*1f1c0*/  ISETP.GE.AND P5, PT, R0, UR4, PT ;  /* 0x0000000400007c0c */ /* 0x010fe2000bfa6270 */
[----:B------:R-:W0:Y:S02]  /*1f1d0*/  LDCU UR4, c[0x0][0x398] ;  /* 0x00007300ff0477ac */ /* 0x000e240008000800 */
[--C-:B------:R-:W-:Y:S01]  /*1f1e0*/  IMAD.WIDE R10, R13, 0x2, R2.reuse ;  /* 0x000000020d0a7825 */ /* 0x100fe200078e0202 */
[----:B------:R4:W-:Y:S01]  /*1f1f0*/  @P3 STG.E.U16 desc[UR24][R8.64], R5 ;  /* 0x0000000508003986 */ /* 0x0009e2000c101518 */
[----:B-----5:R-:W-:Y:S01]  /*1f200*/  ISETP.LT.AND P0, PT, R92, UR12, !P0 ;  /* 0x0000000c5c007c0c */ /* 0x020fe2000c701270 */
[----:B------:R-:W5:Y:S02]  /*1f210*/  LDCU UR12, c[0x0][0x398] ;  /* 0x00007300ff0c77ac */ /* 0x000f640008000800 */
[----:B------:R0:W-:Y:S01]  /*1f220*/  @P6 STG.E.U16 desc[UR24][R10.64], R52 ;  /* 0x000000340a006986 */ /* 0x0001e2000c101518 */
[----:B-1----:R-:W-:Y:S01]  /*1f230*/  ISETP.LT.AND P6, PT, R81, UR6, !P2 ;  /* 0x0000000651007c0c */ /* 0x002fe2000d7c1270 */
[----:B------:R-:W-:Y:S01]  /*1f240*/  VIADD R15, R13, UR8 ;  /* 0x000000080d0f7c36 */ /* 0x000fe20008000000 */
[----:B------:R-:W1:Y:S03]  /*1f250*/  LDCU UR6, c[0x0][0x398] ;  /* 0x00007300ff0677ac */ /* 0x000e660008000800 */
[----:B------:R-:W-:Y:S01]  /*1f260*/  IMAD.WIDE R6, R15, 0x2, R2 ;  /* 0x000000020f067825 */ /* 0x000fe200078e0202 */
[----:B----4-:R-:W-:-:S03]  /*1f270*/  PRMT R9, R52, 0x7632, R9 ;  /* 0x0000763234097816 */ /* 0x010fc60000000009 */
[--C-:B------:R-:W-:Y:S01]  /*1f280*/  IMAD.WIDE R4, R13, 0x2, R68.reuse ;  /* 0x000000020d047825 */ /* 0x100fe200078e0244 */
[----:B--2---:R-:W-:Y:S01]  /*1f290*/  ISETP.LT.AND P2, PT, R92, UR7, !P2 ;  /* 0x000000075c007c0c */ /* 0x004fe2000d741270 */
[----:B------:R-:W2:Y:S03]  /*1f2a0*/  LDCU UR7, c[0x0][0x398] ;  /* 0x00007300ff0777ac */ /* 0x000ea60008000800 */
[----:B------:R4:W-:Y:S04]  /*1f2b0*/  @P0 STG.E.U16 desc[UR24][R4.64], R9 ;  /* 0x0000000904000986 */ /* 0x0009e8000c101518 */
[----:B------:R1:W-:Y:S01]  /*1f2c0*/  @P6 STG.E.U16 desc[UR24][R6.64], R53 ;  /* 0x0000003506006986 */ /* 0x0003e2000c101518 */
[----:B0-----:R-:W-:Y:S01]  /*1f2d0*/  ISETP.LT.AND P6, PT, R81, UR4, !P1 ;  /* 0x0000000451007c0c */ /* 0x001fe2000cfc1270 */
[C---:B------:R-:W-:Y:S01]  /*1f2e0*/  VIADD R11, R15.reuse, UR8 ;  /* 0x000000080f0b7c36 */ /* 0x040fe20008000000 */
[----:B------:R-:W0:Y:S01]  /*1f2f0*/  LDCU UR4, c[0x0][0x398] ;  /* 0x00007300ff0477ac */ /* 0x000e220008000800 */
[----:B----4-:R-:W-:Y:S01]  /*1f300*/  IMAD.WIDE R8, R15, 0x2, R68 ;  /* 0x000000020f087825 */ /* 0x010fe200078e0244 */
[----:B-1----:R-:W-:-:S03]  /*1f310*/  PRMT R7, R53, 0x7632, R7 ;  /* 0x0000763235077816 */ /* 0x002fc60000000007 */
[----:B------:R-:W-:Y:S01]  /*1f320*/  IMAD.WIDE R4, R11, 0x2, R2 ;  /* 0x000000020b047825 */ /* 0x000fe200078e0202 */
[----:B------:R-:W-:Y:S01]  /*1f330*/  ISETP.LT.AND P1, PT, R92, UR6, !P1 ;  /* 0x000000065c007c0c */ /* 0x000fe2000cf21270 */
[----:B------:R-:W1:Y:S01]  /*1f340*/  LDCU UR6, c[0x0][0x398] ;  /* 0x00007300ff0677ac */ /* 0x000e620008000800 */
[----:B------:R4:W-:Y:S04]  /*1f350*/  @P2 STG.E.U16 desc[UR24][R8.64], R7 ;  /* 0x0000000708002986 */ /* 0x0009e8000c101518 */
[----:B------:R0:W-:Y:S01]  /*1f360*/  @P6 STG.E.U16 desc[UR24][R4.64], R54 ;  /* 0x0000003604006986 */ /* 0x0001e2000c101518 */
[----:B---3--:R-:W-:Y:S01]  /*1f370*/  ISETP.LT.AND P6, PT, R81, UR10, !P4 ;  /* 0x0000000a51007c0c */ /* 0x008fe2000e7c1270 */
[----:B------:R-:W-:Y:S02]  /*1f380*/  VIADD R0, R93, 0x75 ;  /* 0x000000755d007836 */ /* 0x000fe40000000000 */
[----:B------:R-:W-:Y:S01]  /*1f390*/  VIADD R13, R11, UR8 ;  /* 0x000000080b0d7c36 */ /* 0x000fe20008000000 */
[----:B------:R-:W-:Y:S01]  /*1f3a0*/  F2FP.BF16.F32.PACK_AB R55, R55, R78 ;  /* 0x0000004e3737723e */ /* 0x000fe200000010ff */
[----:B------:R-:W3:Y:S01]  /*1f3b0*/  LDCU UR10, c[0x0][0x398] ;  /* 0x00007300ff0a77ac */ /* 0x000ee20008000800 */
[----:B----4-:R-:W-:Y:S01]  /*1f3c0*/  IMAD.WIDE R6, R11, 0x2, R68 ;  /* 0x000000020b067825 */ /* 0x010fe200078e0244 */
[----:B------:R-:W-:Y:S01]  /*1f3d0*/  ISETP.GE.AND P3, PT, R0, UR13, PT ;  /* 0x0000000d00007c0c */ /* 0x000fe2000bf66270 */
[----:B------:R-:W4:Y:S01]  /*1f3e0*/  LDCU UR13, c[0x0][0x398] ;  /* 0x00007300ff0d77ac */ /* 0x000f220008000800 */
[----:B0-----:R-:W-:Y:S01]  /*1f3f0*/  PRMT R5, R54, 0x7632, R5 ;  /* 0x0000763236057816 */ /* 0x001fe20000000005 */
[----:B------:R-:W-:Y:S01]  /*1f400*/  IMAD.WIDE R8, R13, 0x2, R2 ;  /* 0x000000020d087825 */ /* 0x000fe200078e0202 */
[----:B-----5:R-:W-:Y:S01]  /*1f410*/  ISETP.LT.AND P4, PT, R92, UR12, !P4 ;  /* 0x0000000c5c007c0c */ /* 0x020fe2000e781270 */
[----:B------:R-:W0:Y:S02]  /*1f420*/  LDCU UR12, c[0x0][0x398] ;  /* 0x00007300ff0c77ac */ /* 0x000e240008000800 */
[----:B------:R5:W-:Y:S04]  /*1f430*/  @P1 STG.E.U16 desc[UR24][R6.64], R5 ;  /* 0x0000000506001986 */ /* 0x000be8000c101518 */
[----:B------:R0:W-:Y:S01]  /*1f440*/  @P6 STG.E.U16 desc[UR24][R8.64], R55 ;  /* 0x0000003708006986 */ /* 0x0001e2000c101518 */
[----:B------:R-:W-:Y:S01]  /*1f450*/  ISETP.LT.AND P6, PT, R81, UR4, !P5 ;  /* 0x0000000451007c0c */ /* 0x000fe2000efc1270 */
[----:B------:R-:W-:Y:S01]  /*1f460*/  VIADD R11, R13, UR8 ;  /* 0x000000080d0b7c36 */ /* 0x000fe20008000000 */
[----:B------:R-:W-:Y:S01]  /*1f470*/  F2FP.BF16.F32.PACK_AB R56, R56, R79 ;  /* 0x0000004f3838723e */ /* 0x000fe200000010ff */
[----:B------:R-:W-:Y:S01]  /*1f480*/  VIADD R0, R93, 0x76 ;  /* 0x000000765d007836 */ /* 0x000fe20000000000 */
[----:B------:R-:W-:Y:S01]  /*1f490*/  F2FP.BF16.F32.PACK_AB R57, R57, R80 ;  /* 0x000000503939723e */ /* 0x000fe200000010ff */
[----:B------:R-:W1:Y:S01]  /*1f4a0*/  LDCU UR4, c[0x0][0x398] ;  /* 0x00007300ff0477ac */ /* 0x000e620008000800 */
[----:B-----5:R-:W-:Y:S01]  /*1f4b0*/  IMAD.WIDE R4, R13, 0x2, R68 ;  /* 0x000000020d047825 */ /* 0x020fe200078e0244 */
[----:B0-----:R-:W-:-:S03]  /*1f4c0*/  PRMT R9, R55, 0x7632, R9 ;  /* 0x0000763237097816 */ /* 0x001fc60000000009 */
[----:B------:R-:W-:Y:S01]  /*1f4d0*/  IMAD.WIDE R6, R11, 0x2, R2 ;  /* 0x000000020b067825 */ /* 0x000fe200078e0202 */
[----:B--2---:R-:W-:Y:S01]  /*1f4e0*/  ISETP.LT.AND P5, PT, R92, UR7, !P5 ;  /* 0x000000075c007c0c */ /* 0x004fe2000efa1270 */
[----:B------:R-:W0:Y:S01]  /*1f4f0*/  LDCU UR7, c[0x0][0x398] ;  /* 0x00007300ff0777ac */ /* 0x000e220008000800 */
[----:B------:R2:W-:Y:S04]  /*1f500*/  @P4 STG.E.U16 desc[UR24][R4.64], R9 ;  /* 0x0000000904004986 */ /* 0x0005e8000c101518 */
[----:B------:R5:W-:Y:S01]  /*1f510*/  @P6 STG.E.U16 desc[UR24][R6.64], R56 ;  /* 0x0000003806006986 */ /* 0x000be2000c101518 */
[----:B----4-:R-:W-:Y:S01]  /*1f520*/  ISETP.LT.AND P6, PT, R81, UR13, !P3 ;  /* 0x0000000d51007c0c */ /* 0x010fe2000dfc1270 */
[C---:B------:R-:W-:Y:S01]  /*1f530*/  VIADD R13, R11.reuse, UR8 ;  /* 0x000000080b0d7c36 */ /* 0x040fe20008000000 */
[----:B------:R-:W-:Y:S01]  /*1f540*/  ISETP.GE.AND P0, PT, R0, UR17, PT ;  /* 0x0000001100007c0c */ /* 0x000fe2000bf06270 */
[----:B------:R-:W4:Y:S01]  /*1f550*/  LDCU UR13, c[0x0][0x398] ;  /* 0x00007300ff0d77ac */ /* 0x000f220008000800 */
[----:B--2---:R-:W-:Y:S01]  /*1f560*/  IMAD.WIDE R8, R11, 0x2, R68 ;  /* 0x000000020b087825 */ /* 0x004fe200078e0244 */
[----:B-----5:R-:W-:-:S03]  /*1f570*/  PRMT R7, R56, 0x7632, R7 ;  /* 0x0000763238077816 */ /* 0x020fc60000000007 */
[----:B------:R-:W-:Y:S01]  /*1f580*/  IMAD.WIDE R4, R13, 0x2, R2 ;  /* 0x000000020d047825 */ /* 0x000fe200078e0202 */
[----:B-1----:R-:W-:Y:S01]  /*1f590*/  ISETP.LT.AND P3, PT, R92, UR6, !P3 ;  /* 0x000000065c007c0c */ /* 0x002fe2000df61270 */
[----:B------:R-:W1:Y:S01]  /*1f5a0*/  LDCU UR6, c[0x0][0x398] ;  /* 0x00007300ff0677ac */ /* 0x000e620008000800 */
[----:B------:R2:W-:Y:S04]  /*1f5b0*/  @P5 STG.E.U16 desc[UR24][R8.64], R7 ;  /* 0x0000000708005986 */ /* 0x0005e8000c101518 */
[----:B------:R5:W-:Y:S01]  /*1f5c0*/  @P6 STG.E.U16 desc[UR24][R4.64], R57 ;  /* 0x0000003904006986 */ /* 0x000be2000c101518 */
[----:B---3--:R-:W-:Y:S01]  /*1f5d0*/  ISETP.LT.AND P6, PT, R81, UR10, !P0 ;  /* 0x0000000a51007c0c */ /* 0x008fe2000c7c1270 */
[----:B------:R-:W-:Y:S02]  /*1f5e0*/  VIADD R11, R13, UR8 ;  /* 0x000000080d0b7c36 */ /* 0x000fe40008000000 */
[----:B------:R-:W-:Y:S01]  /*1f5f0*/  VIADD R0, R93, 0x77 ;  /* 0x000000775d007836 */ /* 0x000fe20000000000 */
[----:B------:R-:W-:-:S02]  /*1f600*/  F2FP.BF16.F32.PACK_AB R58, R58, R88 ;  /* 0x000000583a3a723e */ /* 0x000fc400000010ff */
[----:B------:R-:W-:Y:S01]  /*1f610*/  F2FP.BF16.F32.PACK_AB R59, R59, R87 ;  /* 0x000000573b3b723e */ /* 0x000fe200000010ff */
[----:B--2---:R-:W-:Y:S01]  /*1f620*/  IMAD.WIDE R6, R13, 0x2, R68 ;  /* 0x000000020d067825 */ /* 0x004fe200078e0244 */
[----:B------:R-:W-:Y:S01]  /*1f630*/  ISETP.GE.AND P2, PT, R0, UR29, PT ;  /* 0x0000001d00007c0c */ /* 0x000fe2000bf46270 */
[----:B------:R-:W2:Y:S01]  /*1f640*/  LDCU UR10, c[0x0][0x398] ;  /* 0x00007300ff0a77ac */ /* 0x000ea20008000800 */
[----:B-----5:R-:W-:Y:S01]  /*1f650*/  PRMT R5, R57, 0x7632, R5 ;  /* 0x0000763239057816 */ /* 0x020fe20000000005 */
[----:B------:R-:W-:Y:S01]  /*1f660*/  IMAD.WIDE R8, R11, 0x2, R2 ;  /* 0x000000020b087825 */ /* 0x000fe200078e0202 */
[----:B------:R-:W-:Y:S01]  /*1f670*/  ISETP.LT.AND P0, PT, R92, UR14, !P0 ;  /* 0x0000000e5c007c0c */ /* 0x000fe2000c701270 */
[----:B------:R-:W3:Y:S02]  /*1f680*/  LDCU UR14, c[0x0][0x398] ;  /* 0x00007300ff0e77ac */ /* 0x000ee40008000800 */
[----:B------:R5:W-:Y:S01]  /*1f690*/  @P3 STG.E.U16 desc[UR24][R6.64], R5 ;  /* 0x0000000506003986 */ /* 0x000be2000c101518 */
[----:B------:R-:W-:-:S03]  /*1f6a0*/  VIADD R0, R93, 0x78 ;  /* 0x000000785d007836 */ /* 0x000fc60000000000 */
[----:B------:R0:W-:Y:S01]  /*1f6b0*/  @P6 STG.E.U16 desc[UR24][R8.64], R58 ;  /* 0x0000003a08006986 */ /* 0x0001e2000c101518 */
[----:B------:R-:W-:Y:S01]  /*1f6c0*/  ISETP.LT.AND P6, PT, R81, UR4, !P2 ;  /* 0x0000000451007c0c */ /* 0x000fe2000d7c1270 */
[----:B------:R-:W-:Y:S01]  /*1f6d0*/  VIADD R13, R11, UR8 ;  /* 0x000000080b0d7c36 */ /* 0x000fe20008000000 */
[----:B------:R-:W-:Y:S01]  /*1f6e0*/  ISETP.GE.AND P1, PT, R0, UR23, PT ;  /* 0x0000001700007c0c */ /* 0x000fe2000bf26270 */
[C---:B------:R-:W-:Y:S01]  /*1f6f0*/  VIADD R0, R93.reuse, 0x79 ;  /* 0x000000795d007836 */ /* 0x040fe20000000000 */
[----:B------:R-:W-:Y:S01]  /*1f700*/  F2FP.BF16.F32.PACK_AB R60, R60, R86 ;  /* 0x000000563c3c723e */ /* 0x000fe200000010ff */
[----:B------:R-:W-:Y:S01]  /*1f710*/  VIADD R10, R93, 0x7b ;  /* 0x0000007b5d0a7836 */ /* 0x000fe20000000000 */
[----:B------:R-:W1:Y:S01]  /*1f720*/  LDCU UR4, c[0x0][0x398] ;  /* 0x00007300ff0477ac */ /* 0x000e620008000800 */
[----:B-----5:R-:W-:Y:S01]  /*1f730*/  IMAD.WIDE R4, R11, 0x2, R68 ;  /* 0x000000020b047825 */ /* 0x020fe200078e0244 */
[----:B0-----:R-:W-:-:S03]  /*1f740*/  PRMT R9, R58, 0x7632, R9 ;  /* 0x000076323a097816 */ /* 0x001fc60000000009 */
[C---:B------:R-:W-:Y:S01]  /*1f750*/  IMAD.WIDE R6, R13.reuse, 0x2, R2 ;  /* 0x000000020d067825 */ /* 0x040fe200078e0202 */
[----:B------:R-:W-:Y:S01]  /*1f760*/  ISETP.GE.AND P4, PT, R0, UR15, PT ;  /* 0x0000000f00007c0c */ /* 0x000fe2000bf86270 */
[----:B------:R-:W0:Y:S01]  /*1f770*/  LDCU UR15, c[0x0][0x398] ;  /* 0x00007300ff0f77ac */ /* 0x000e220008000800 */
[----:B------:R-:W-:Y:S01]  /*1f780*/  ISETP.LT.AND P2, PT, R92, UR12, !P2 ;  /* 0x0000000c5c007c0c */ /* 0x000fe2000d741270 */
[----:B------:R5:W-:Y:S01]  /*1f790*/  @P0 STG.E.U16 desc[UR24][R4.64], R9 ;  /* 0x0000000904000986 */ /* 0x000be2000c101518 */
[----:B------:R-:W-:Y:S01]  /*1f7a0*/  VIADD R11, R13, UR8 ;  /* 0x000000080d0b7c36 */ /* 0x000fe20008000000 */
[----:B------:R-:W-:Y:S01]  /*1f7b0*/  ISETP.GE.AND P3, PT, R10, UR27, PT ;  /* 0x0000001b0a007c0c */ /* 0x000fe2000bf66270 */
[----:B------:R-:W-:Y:S01]  /*1f7c0*/  VIADD R0, R93, 0x7a ;  /* 0x0000007a5d007836 */ /* 0x000fe20000000000 */
[----:B------:R0:W-:Y:S01]  /*1f7d0*/  @P6 STG.E.U16 desc[UR24][R6.64], R59 ;  /* 0x0000003b06006986 */ /* 0x0001e2000c101518 */
[----:B------:R-:W-:Y:S01]  /*1f7e0*/  ISETP.LT.AND P6, PT, R81, UR16, !P1 ;  /* 0x0000001051007c0c */ /* 0x000fe2000cfc1270 */
[----:B------:R-:W1:Y:S01]  /*1f7f0*/  LDCU UR12, c[0x0][0x398] ;  /* 0x00007300ff0c77ac */ /* 0x000e620008000800 */
[----:B------:R-:W-:-:S02]  /*1f800*/  ISETP.LT.AND P1, PT, R92, UR7, !P1 ;  /* 0x000000075c007c0c */ /* 0x000fc4000cf21270 */
[----:B------:R-:W-:Y:S01]  /*1f810*/  PRMT R10, R59, 0x7632, R10 ;  /* 0x000076323b0a7816 */ /* 0x000fe2000000000a */
[----:B------:R-:W1:Y:S01]  /*1f820*/  LDCU UR7, c[0x0][0x398] ;  /* 0x00007300ff0777ac */ /* 0x000e620008000800 */
[----:B-----5:R-:W-:Y:S01]  /*1f830*/  IMAD.WIDE R4, R13, 0x2, R68 ;  /* 0x000000020d047825 */ /* 0x020fe200078e0244 */
[----:B------:R-:W-:Y:S01]  /*1f840*/  PRMT R12, R60, 0x7632, R12 ;  /* 0x000076323c0c7816 */ /* 0x000fe2000000000c */
[----:B------:R-:W5:Y:S02]  /*1f850*/  LDCU UR16, c[0x0][0x398] ;  /* 0x00007300ff1077ac */ /* 0x000f640008000800 */
[C---:B0-----:R-:W-:Y:S01]  /*1f860*/  IMAD.WIDE R6, R11.reuse, 0x2, R2 ;  /* 0x000000020b067825 */ /* 0x041fe200078e0202 */
[----:B------:R-:W-:Y:S01]  /*1f870*/  ISETP.GE.AND P5, PT, R0, UR5, PT ;  /* 0x0000000500007c0c */ /* 0x000fe2000bfa6270 */
[----:B------:R-:W0:Y:S02]  /*1f880*/  LDCU UR5, c[0x0][0x398] ;  /* 0x00007300ff0577ac */ /* 0x000e240008000800 */
[----:B------:R-:W-:Y:S01]  /*1f890*/  IMAD.WIDE R8, R11, 0x2, R68 ;  /* 0x000000020b087825 */ /* 0x000fe200078e0244 */
[----:B------:R0:W-:Y:S04]  /*1f8a0*/  @P2 STG.E.U16 desc[UR24][R4.64], R10 ;  /* 0x0000000a04002986 */ /* 0x0001e8000c101518 */
[----:B------:R0:W-:Y:S01]  /*1f8b0*/  @P6 STG.E.U16 desc[UR24][R6.64], R60 ;  /* 0x0000003c06006986 */ /* 0x0001e2000c101518 */
[----:B------:R-:W-:-:S03]  /*1f8c0*/  VIADD R0, R93, 0x7c ;  /* 0x0000007c5d007836 */ /* 0x000fc60000000000 */
[----:B------:R2:W-:Y:S01]  /*1f8d0*/  @P1 STG.E.U16 desc[UR24][R8.64], R12 ;  /* 0x0000000c08001986 */ /* 0x0005e2000c101518 */
[----:B----4-:R-:W-:Y:S01]  /*1f8e0*/  ISETP.LT.AND P1, PT, R81, UR13, !P4 ;  /* 0x0000000d51007c0c */ /* 0x010fe2000e721270 */
[----:B------:R-:W-:Y:S01]  /*1f8f0*/  VIADD R11, R11, UR8 ;  /* 0x000000080b0b7c36 */ /* 0x000fe20008000000 */
[----:B------:R-:W-:Y:S01]  /*1f900*/  ISETP.LT.AND P4, PT, R92, UR15, !P4 ;  /* 0x0000000f5c007c0c */ /* 0x000fe2000e781270 */
[----:B------:R-:W4:Y:S01]  /*1f910*/  LDCU UR13, c[0x0][0x398] ;  /* 0x00007300ff0d77ac */ /* 0x000f220008000800 */
[----:B-1----:R-:W-:Y:S02]  /*1f920*/  ISETP.LT.AND P6, PT, R81, UR6, !P5 ;  /* 0x0000000651007c0c */ /* 0x002fe4000efc1270 */
[----:B------:R-:W-:Y:S01]  /*1f930*/  F2FP.BF16.F32.PACK_AB R61, R61, R84 ;  /* 0x000000543d3d723e */ /* 0x000fe200000010ff */
[----:B------:R-:W-:Y:S01]  /*1f940*/  VIADD R13, R11, UR8 ;  /* 0x000000080b0d7c36 */ /* 0x000fe20008000000 */
[----:B------:R-:W-:Y:S01]  /*1f950*/  ISETP.GE.AND P0, PT, R0, UR31, PT ;  /* 0x0000001f00007c0c */ /* 0x000fe2000bf06270 */
[----:B------:R-:W-:Y:S01]  /*1f960*/  VIADD R0, R93, 0x7d ;  /* 0x0000007d5d007836 */ /* 0x000fe20000000000 */
[----:B0-----:R-:W-:Y:S01]  /*1f970*/  PRMT R10, R61, 0x7632, R10 ;  /* 0x000076323d0a7816 */ /* 0x001fe2000000000a */
[C---:B------:R-:W-:Y:S01]  /*1f980*/  IMAD.WIDE R4, R11.reuse, 0x2, R2 ;  /* 0x000000020b047825 */ /* 0x040fe200078e0202 */
[----:B------:R-:W-:Y:S01]  /*1f990*/  F2FP.BF16.F32.PACK_AB R62, R62, R85 ;  /* 0x000000553e3e723e */ /* 0x000fe200000010ff */
[----:B------:R-:W0:Y:S02]  /*1f9a0*/  LDCU UR6, c[0x0][0x398] ;  /* 0x00007300ff0677ac */ /* 0x000e240008000800 */
[----:B------:R-:W-:Y:S01]  /*1f9b0*/  IMAD.WIDE R6, R11, 0x2, R68 ;  /* 0x000000020b067825 */ /* 0x000fe200078e0244 */
[----:B------:R-:W-:Y:S01]  /*1f9c0*/  ISETP.GE.AND P2, PT, R0, UR19, PT ;  /* 0x0000001300007c0c */ /* 0x000fe2000bf46270 */
[----:B------:R1:W-:Y:S01]  /*1f9d0*/  @P1 STG.E.U16 desc[UR24][R4.64], R61 ;  /* 0x0000003d04001986 */ /* 0x0003e2000c101518 */
[----:B------:R-:W-:Y:S01]  /*1f9e0*/  F2FP.BF16.F32.PACK_AB R63, R63, R82 ;  /* 0x000000523f3f723e */ /* 0x000fe200000010ff */
[----:B--2---:R-:W-:Y:S01]  /*1f9f0*/  IMAD.WIDE R8, R13, 0x2, R2 ;  /* 0x000000020d087825 */ /* 0x004fe200078e0202 */
[C---:B------:R-:W-:Y:S01]  /*1fa00*/  ISETP.LT.AND P5, PT, R92.reuse, UR10, !P5 ;  /* 0x0000000a5c007c0c */ /* 0x040fe2000efa1270 */
[----:B------:R2:W-:Y:S01]  /*1fa10*/  @P4 STG.E.U16 desc[UR24][R6.64], R10 ;  /* 0x0000000a06004986 */ /* 0x0005e2000c101518 */
[----:B------:R-:W-:Y:S01]  /*1fa20*/  ISETP.LT.AND P4, PT, R81, UR5, !P3 ;  /* 0x0000000551007c0c */ /* 0x000fe2000df81270 */
[----:B------:R-:W-:Y:S01]  /*1fa30*/  VIADD R0, R93, 0x7e ;  /* 0x0000007e5d007836 */ /* 0x000fe20000000000 */
[----:B------:R-:W-:Y:S01]  /*1fa40*/  ISETP.LT.AND P3, PT, R92, UR4, !P3 ;  /* 0x000000045c007c0c */ /* 0x000fe2000df61270 */
[----:B------:R0:W-:Y:S01]  /*1fa50*/  @P6 STG.E.U16 desc[UR24][R8.64], R62 ;  /* 0x0000003e08006986 */ /* 0x0001e2000c101518 */
[----:B---3--:R-:W-:Y:S01]  /*1fa60*/  ISETP.LT.AND P6, PT, R81, UR14, !P0 ;  /* 0x0000000e51007c0c */ /* 0x008fe2000c7c1270 */
[----:B------:R-:W-:Y:S01]  /*1fa70*/  VIADD R11, R13, UR8 ;  /* 0x000000080d0b7c36 */ /* 0x000fe20008000000 */
[----:B------:R-:W-:Y:S01]  /*1fa80*/  ISETP.GE.AND P1, PT, R0, UR11, PT ;  /* 0x0000000b00007c0c */ /* 0x000fe2000bf26270 */
[----:B------:R-:W3:Y:S01]  /*1fa90*/  LDCU UR11, c[0x0][0x398] ;  /* 0x00007300ff0b77ac */ /* 0x000ee20008000800 */
[----:B------:R-:W-:Y:S01]  /*1faa0*/  PRMT R0, R62, 0x7632, R0 ;  /* 0x000076323e007816 */ /* 0x000fe20000000000 */
[----:B------:R-:W-:Y:S01]  /*1fab0*/  VIADD R15, R11, UR8 ;  /* 0x000000080b0f7c36 */ /* 0x000fe20008000000 */
[----:B------:R-:W3:Y:S01]  /*1fac0*/  LDCU UR15, c[0x0][0x398] ;  /* 0x00007300ff0f77ac */ /* 0x000ee20008000800 */
[----:B-1----:R-:W-:Y:S01]  /*1fad0*/  IMAD.WIDE R4, R13, 0x2, R68 ;  /* 0x000000020d047825 */ /* 0x002fe200078e0244 */
[----:B------:R-:W-:-:S03]  /*1fae0*/  PRMT R12, R63, 0x7632, R12 ;  /* 0x000076323f0c7816 */ /* 0x000fc6000000000c */
[----:B--2---:R-:W-:Y:S01]  /*1faf0*/  IMAD.WIDE R6, R11, 0x2, R2 ;  /* 0x000000020b067825 */ /* 0x004fe200078e0202 */
[----:B------:R-:W-:-:S03]  /*1fb00*/  F2FP.BF16.F32.PACK_AB R64, R64, R83 ;  /* 0x000000534040723e */ /* 0x000fc600000010ff */
[----:B0-----:R-:W-:Y:S01]  /*1fb10*/  IMAD.WIDE R8, R11, 0x2, R68 ;  /* 0x000000020b087825 */ /* 0x001fe200078e0244 */
[----:B------:R0:W-:Y:S03]  /*1fb20*/  @P5 STG.E.U16 desc[UR24][R4.64], R0 ;  /* 0x0000000004005986 */ /* 0x0001e6000c101518 */
[----:B------:R-:W-:Y:S01]  /*1fb30*/  IMAD.WIDE R10, R15, 0x2, R2 ;  /* 0x000000020f0a7825 */ /* 0x000fe200078e0202 */
[----:B------:R1:W-:Y:S01]  /*1fb40*/  @P4 STG.E.U16 desc[UR24][R6.64], R63 ;  /* 0x0000003f06004986 */ /* 0x0003e2000c101518 */
[----:B------:R-:W-:Y:S02]  /*1fb50*/  ISETP.LT.AND P0, PT, R92, UR12, !P0 ;  /* 0x0000000c5c007c0c */ /* 0x000fe4000c701270 */
[----:B------:R-:W-:Y:S01]  /*1fb60*/  VIADD R93, R93, 0x7f ;  /* 0x0000007f5d5d7836 */ /* 0x000fe20000000000 */
[----:B------:R2:W-:Y:S04]  /*1fb70*/  @P3 STG.E.U16 desc[UR24][R8.64], R12 ;  /* 0x0000000c08003986 */ /* 0x0005e8000c101518 */
[----:B------:R1:W-:Y:S01]  /*1fb80*/  @P6 STG.E.U16 desc[UR24][R10.64], R64 ;  /* 0x000000400a006986 */ /* 0x0003e2000c101518 */
[----:B------:R-:W-:Y:S01]  /*1fb90*/  ISETP.LT.AND P6, PT, R81, UR7, !P2 ;  /* 0x0000000751007c0c */ /* 0x000fe2000d7c1270 */
[----:B------:R-:W-:Y:S01]  /*1fba0*/  VIADD R13, R15, UR8 ;  /* 0x000000080f0d7c36 */ /* 0x000fe20008000000 */
[----:B------:R-:W-:-:S02]  /*1fbb0*/  ISETP.GE.AND P5, PT, R93, UR21, PT ;  /* 0x000000155d007c0c */ /* 0x000fc4000bfa6270 */
[C---:B-----5:R-:W-:Y:S01]  /*1fbc0*/  ISETP.LT.AND P2, PT, R92.reuse, UR16, !P2 ;  /* 0x000000105c007c0c */ /* 0x060fe2000d741270 */
[----:B0-----:R-:W-:Y:S01]  /*1fbd0*/  IMAD.WIDE R4, R15, 0x2, R68 ;  /* 0x000000020f047825 */ /* 0x001fe200078e0244 */
[----:B----4-:R-:W-:Y:S02]  /*1fbe0*/  ISETP.LT.AND P4, PT, R81, UR13, !P1 ;  /* 0x0000000d51007c0c */ /* 0x010fe4000cf81270 */
[----:B------:R-:W-:Y:S01]  /*1fbf0*/  ISETP.LT.AND P1, PT, R92, UR6, !P1 ;  /* 0x000000065c007c0c */ /* 0x000fe2000cf21270 */
[C---:B------:R-:W-:Y:S01]  /*1fc00*/  VIADD R17, R13.reuse, UR8 ;  /* 0x000000080d117c36 */ /* 0x040fe20008000000 */
[----:B------:R-:W-:Y:S01]  /*1fc10*/  PRMT R0, R64, 0x7632, R0 ;  /* 0x0000763240007816 */ /* 0x000fe20000000000 */
[----:B-1----:R-:W-:Y:S01]  /*1fc20*/  IMAD.WIDE R6, R13, 0x2, R2 ;  /* 0x000000020d067825 */ /* 0x002fe200078e0202 */
[----:B---3--:R-:W-:Y:S02]  /*1fc30*/  ISETP.LT.AND P3, PT, R81, UR11, !P5 ;  /* 0x0000000b51007c0c */ /* 0x008fe4000ef61270 */
[----:B------:R-:W-:-:S02]  /*1fc40*/  ISETP.LT.AND P5, PT, R92, UR15, !P5 ;  /* 0x0000000f5c007c0c */ /* 0x000fc4000efa1270 */
[----:B------:R-:W-:Y:S01]  /*1fc50*/  F2FP.BF16.F32.PACK_AB R65, R65, R90 ;  /* 0x0000005a4141723e */ /* 0x000fe200000010ff */
[----:B------:R-:W-:Y:S01]  /*1fc60*/  VIADD R15, R17, UR8 ;  /* 0x00000008110f7c36 */ /* 0x000fe20008000000 */
[----:B------:R-:W-:Y:S01]  /*1fc70*/  F2FP.BF16.F32.PACK_AB R66, R66, R89 ;  /* 0x000000594242723e */ /* 0x000fe200000010ff */
[----:B------:R0:W-:Y:S01]  /*1fc80*/  @P0 STG.E.U16 desc[UR24][R4.64], R0 ;  /* 0x0000000004000986 */ /* 0x0001e2000c101518 */
[----:B------:R-:W-:Y:S01]  /*1fc90*/  F2FP.BF16.F32.PACK_AB R67, R67, R91 ;  /* 0x0000005b4343723e */ /* 0x000fe200000010ff */
[----:B--2---:R-:W-:Y:S02]  /*1fca0*/  IMAD.WIDE R8, R13, 0x2, R68 ;  /* 0x000000020d087825 */ /* 0x004fe400078e0244 */
[----:B------:R1:W-:Y:S02]  /*1fcb0*/  @P6 STG.E.U16 desc[UR24][R6.64], R65 ;  /* 0x0000004106006986 */ /* 0x0003e4000c101518 */
[----:B------:R-:W-:Y:S01]  /*1fcc0*/  IMAD.WIDE R10, R17, 0x2, R2 ;  /* 0x00000002110a7825 */ /* 0x000fe200078e0202 */
[----:B------:R-:W-:-:S03]  /*1fcd0*/  PRMT R34, R67, 0x7632, R34 ;  /* 0x0000763243227816 */ /* 0x000fc60000000022 */
[----:B------:R-:W-:Y:S01]  /*1fce0*/  IMAD.WIDE R12, R17, 0x2, R68 ;  /* 0x00000002110c7825 */ /* 0x000fe200078e0244 */
[----:B0-----:R-:W-:-:S03]  /*1fcf0*/  PRMT R5, R65, 0x7632, R5 ;  /* 0x0000763241057816 */ /* 0x001fc60000000005 */
[C---:B------:R-:W-:Y:S01]  /*1fd00*/  IMAD.WIDE R2, R15.reuse, 0x2, R2 ;  /* 0x000000020f027825 */ /* 0x040fe200078e0202 */
[----:B-1----:R-:W-:Y:S01]  /*1fd10*/  PRMT R7, R66, 0x7632, R7 ;  /* 0x0000763242077816 */ /* 0x002fe20000000007 */
[----:B------:R0:W-:Y:S02]  /*1fd20*/  @P2 STG.E.U16 desc[UR24][R8.64], R5 ;  /* 0x0000000508002986 */ /* 0x0001e4000c101518 */
[----:B------:R-:W-:Y:S02]  /*1fd30*/  IMAD.WIDE R68, R15, 0x2, R68 ;  /* 0x000000020f447825 */ /* 0x000fe400078e0244 */
[----:B------:R0:W-:Y:S04]  /*1fd40*/  @P4 STG.E.U16 desc[UR24][R10.64], R66 ;  /* 0x000000420a004986 */ /* 0x0001e8000c101518 */
[----:B------:R0:W-:Y:S04]  /*1fd50*/  @P1 STG.E.U16 desc[UR24][R12.64], R7 ;  /* 0x000000070c001986 */ /* 0x0001e8000c101518 */
[----:B------:R0:W-:Y:S04]  /*1fd60*/  @P3 STG.E.U16 desc[UR24][R2.64], R67 ;  /* 0x0000004302003986 */ /* 0x0001e8000c101518 */
[----:B------:R0:W-:Y:S01]  /*1fd70*/  @P5 STG.E.U16 desc[UR24][R68.64], R34 ;  /* 0x0000002244005986 */ /* 0x0001e2000c101518 */
[----:B------:R-:W-:Y:S06]  /*1fd80*/  BAR.SYNC.DEFER_BLOCKING 0x0 ;  /* 0x0000000000007b1d */ /* 0x000fec0000010000 */
[----:B------:R-:W-:Y:S05]  /*1fd90*/  BRA.U UP0, `(.L_x_13) ;  /* 0x0000000100a07547 */ /* 0x000fea000b800000 */
[----:B------:R-:W1:Y:S01]  /*1fda0*/  S2UR UR5, SR_CgaCtaId ;  /* 0x00000000000579c3 */ /* 0x000e620000008800 */
[----:B------:R-:W-:Y:S01]  /*1fdb0*/  NOP ;  /* 0x0000000000007918 */ /* 0x000fe20000000000 */
[----:B------:R-:W-:Y:S01]  /*1fdc0*/  UMOV UR4, 0x50 ;  /* 0x0000005000047882 */ /* 0x000fe20000000000 */
[----:B------:R-:W-:Y:S02]  /*1fdd0*/  IMAD.U32 R0, RZ, RZ, UR9 ;  /* 0x00000009ff007e24 */ /* 0x000fe4000f8e00ff */
[----:B0-----:R-:W-:Y:S02]  /*1fde0*/  IMAD.MOV.U32 R3, RZ, RZ, 0xff ;  /* 0x000000ffff037424 */ /* 0x001fe400078e00ff */
[----:B------:R-:W-:Y:S01]  /*1fdf0*/  IMAD.MOV.U32 R7, RZ, RZ, 0x1 ;  /* 0x00000001ff077424 */ /* 0x000fe200078e00ff */
[----:B------:R-:W-:-:S04]  /*1fe00*/  LOP3.LUT R0, R0, 0xffff, RZ, 0xc0, !PT ;  /* 0x0000ffff00007812 */ /* 0x000fc800078ec0ff */
[----:B------:R-:W-:-:S05]  /*1fe10*/  SHF.R.U32.HI R0, RZ, 0x5, R0 ;  /* 0x00000005ff007819 */ /* 0x000fca0000011600 */
[----:B------:R-:W-:Y:S01]  /*1fe20*/  VIADD R2, R0, 0x10 ;  /* 0x0000001000027836 */ /* 0x000fe20000000000 */
[----:B------:R-:W-:Y:S01]  /*1fe30*/  SHF.L.U32 R0, R3, R0, RZ ;  /* 0x0000000003007219 */ /* 0x000fe200000006ff */
[----:B-1----:R-:W-:-:S03]  /*1fe40*/  ULEA UR6, UR5, UR4, 0x18 ;  /* 0x0000000405067291 */ /* 0x002fc6000f8ec0ff */
[----:B------:R-:W-:-:S04]  /*1fe50*/  SHF.L.U32 R3, R7, R2, RZ ;  /* 0x0000000207037219 */ /* 0x000fc800000006ff */
[----:B------:R-:W-:Y:S02]  /*1fe60*/  LOP3.LUT R0, R3, R0, RZ, 0xfc, !PT ;  /* 0x0000000003007212 */ /* 0x000fe400078efcff */
[----:B------:R-:W0:Y:S02]  /*1fe70*/  LDS R5, [UR6] ;  /* 0x00000006ff057984 */ /* 0x000e240008000800 */
[C---:B------:R-:W-:Y:S02]  /*1fe80*/  LOP3.LUT R2, R0.reuse, 0xffff, RZ, 0xc0, !PT ;  /* 0x0000ffff00027812 */ /* 0x040fe400078ec0ff */
[----:B0-----:R-:W-:-:S04]  /*1fe90*/  LOP3.LUT R3, R0, 0xffff, R5, 0x80, !PT ;  /* 0x0000ffff00037812 */ /* 0x001fc800078e8005 */
[----:B------:R-:W-:-:S13]  /*1fea0*/  ISETP.NE.AND P0, PT, R3, R2, PT ;  /* 0x000000020300720c */ /* 0x000fda0003f05270 */
[----:B------:R-:W-:Y:S05]  /*1feb0*/  @P0 BRA `(.L_x_14) ;  /* 0x0000000000500947 */ /* 0x000fea0003800000 */
[----:B------:R-:W-:Y:S02]  /*1fec0*/  SHF.R.U32.HI R5, RZ, 0x10, R5 ;  /* 0x00000010ff057819 */ /* 0x000fe40000011605 */
[----:B------:R-:W-:-:S04]  /*1fed0*/  SHF.R.U32.HI R2, RZ, 0x10, R0 ;  /* 0x00000010ff027819 */ /* 0x000fc80000011600 */
[----:B------:R-:W-:-:S04]  /*1fee0*/  LOP3.LUT R5, R5, R2, RZ, 0xc0, !PT ;  /* 0x0000000205057212 */ /* 0x000fc800078ec0ff */
[----:B------:R-:W-:-:S13]  /*1fef0*/  ISETP.NE.AND P0, PT, R5, R2, PT ;  /* 0x000000020500720c */ /* 0x000fda0003f05270 */
[----:B------:R-:W-:Y:S05]  /*1ff00*/  @P0 BRA `(.L_x_15) ;  /* 0x0000000000300947 */ /* 0x000fea0003800000 */
[----:B------:R-:W-:Y:S01]  /*1ff10*/  R2UR UR4, R0 ;  /* 0x00000000000472ca */ /* 0x000fe200000e0000 */
[----:B------:R-:W-:Y:S01]  /*1ff20*/  VOTEU.ANY UR5, UPT, PT ;  /* 0x0000000000057886 */ /* 0x000fe200038e0100 */
[----:B------:R-:W0:Y:S01]  /*1ff30*/  S2R R0, SR_LANEID ;  /* 0x0000000000007919 */ /* 0x000e220000000000 */
[----:B------:R-:W-:-:S10]  /*1ff40*/  UFLO.U32 UR5, UR5 ;  /* 0x00000005000572bd */ /* 0x000fd400080e0000 */
[----:B------:R-:W-:-:S06]  /*1ff50*/  ULOP3.LUT UR4, URZ, UR4, URZ, 0x33, !UPT ;  /* 0x00000004ff047292 */ /* 0x000fcc000f8e33ff */
[----:B------:R-:W-:-:S04]  /*1ff60*/  IMAD.U32 R2, RZ, RZ, UR4 ;  /* 0x00000004ff027e24 */ /* 0x000fc8000f8e00ff */
[----:B------:R-:W1:Y:S02]  /*1ff70*/  REDUX UR7, R2 ;  /* 0x00000000020773c4 */ /* 0x000e640000000000 */
[----:B------:R2:W-:Y:S01]  /*1ff80*/  UTCATOMSWS.AND URZ, UR4 ;  /* 0x0000000400ff79e3 */ /* 0x0005e20008000000 */
[----:B0-----:R-:W-:Y:S01]  /*1ff90*/  ISETP.EQ.U32.AND P0, PT, R0, UR5, PT ;  /* 0x0000000500007c0c */ /* 0x001fe2000bf02070 */
[----:B-1----:R-:W-:-:S12]  /*1ffa0*/  IMAD.U32 R0, RZ, RZ, UR7 ;  /* 0x00000007ff007e24 */ /* 0x002fd8000f8e00ff */
[----:B------:R2:W-:Y:S01]  /*1ffb0*/  @P0 ATOMS.AND RZ, [UR6], R0 ;  /* 0x00000000ffff098c */ /* 0x0005e2000a800006 */
[----:B------:R-:W-:Y:S05]  /*1ffc0*/  BRA `(.L_x_13) ;  /* 0x0000000000147947 */ /* 0x000fea0003800000 */
.L_x_15:
[----:B------:R-:W-:-:S07]  /*1ffd0*/  MOV R2, 0x1fff0 ;  /* 0x0001fff000027802 */ /* 0x000fce0000000f00 */
[----:B------:R-:W-:Y:S05]  /*1ffe0*/  CALL.REL.NOINC `($__internal_0_$__cuda_sm10x_tcgen05_guardrail_trap_col_being_dealloced_not_returned_by_alloc) ;  /* 0x00000000002c7944 */ /* 0x000fea0003c00000 */
[----:B------:R-:W-:Y:S05]  /*1fff0*/  BRA `(.L_x_13) ;  /* 0x0000000000087947 */ /* 0x000fea0003800000 */
.L_x_14:
[----:B------:R-:W-:-:S07]  /*20000*/  MOV R2, 0x20020 ;  /* 0x0002002000027802 */ /* 0x000fce0000000f00 */
[----:B------:R-:W-:Y:S05]  /*20010*/  CALL.REL.NOINC `($__internal_2_$__cuda_sm10x_tcgen05_guardrail_trap_unallocated_columns_being_dealloced) ;  /* 0x0000000000387944 */ /* 0x000fea0003c00000 */
.L_x_13:
[----:B------:R-:W-:Y:S01]  /*20020*/  NOP ;  /* 0x0000000000007918 */ /* 0x000fe20000000000 */
[----:B--2---:R-:W-:Y:S05]  /*20030*/  EXIT ;  /* 0x000000000000794d */ /* 0x004fea0003800000 */
.L_x_8:
[----:B------:R-:W0:Y:S02]  /*20040*/  SYNCS.PHASECHK.TRANS64.TRYWAIT P0, [UR12], R4 ;  /* 0x00000004ff0075a7 */ /* 0x000e24000800110c */
[----:B0-----:R-:W-:Y:S05]  /*20050*/  @!P0 BRA `(.L_x_8) ;  /* 0xfffffffc00f88947 */ /* 0x001fea000383ffff */
[----:B------:R-:W-:Y:S05]  /*20060*/  BRA `(.L_x_16) ;  /* 0xfffffee800707947 */ /* 0x000fea000383ffff */
.L_x_12:
[----:B------:R-:W1:Y:S02]  /*20070*/  SYNCS.PHASECHK.TRANS64.TRYWAIT P0, [UR12], R0 ;  /* 0x00000000ff0075a7 */ /* 0x000e64000800110c */
[----:B-1----:R-:W-:Y:S05]  /*20080*/  @!P0 BRA `(.L_x_12) ;  /* 0xfffffffc00f88947 */ /* 0x002fea000383ffff */
[----:B------:R-:W-:Y:S05]  /*20090*/  BRA `(.L_x_11) ;  /* 0xffffff7800187947 */ /* 0x000fea000383ffff */
        .weak           $__internal_0_$__cuda_sm10x_tcgen05_guardrail_trap_col_being_dealloced_not_returned_by_alloc
        .type           $__internal_0_$__cuda_sm10x_tcgen05_guardrail_trap_col_being_dealloced_not_returned_by_alloc,@function
        .size           $__internal_0_$__cuda_sm10x_tcgen05_guardrail_trap_col_being_dealloced_not_returned_by_alloc,($__internal_1_$__cuda_sm10x_tcgen05_guardrail_trap_phase_invalid_during_alloc - $__internal_0_$__cuda_sm10x_tcgen05_guardrail_trap_col_being_dealloced_not_returned_by_alloc)
$__internal_0_$__cuda_sm10x_tcgen05_guardrail_trap_col_being_dealloced_not_returned_by_alloc:
[----:B------:R-:W-:Y:S05]  /*200a0*/  BPT.TRAP 0x1 ;  /* 0x000000040000795c */ /* 0x000fea0000300000 */
[----:B------:R-:W-:-:S04]  /*200b0*/  IMAD.MOV.U32 R3, RZ, RZ, 0x0 ;  /* 0x00000000ff037424 */ /* 0x000fc800078e00ff */
[----:B------:R-:W-:Y:S05]  /*200c0*/  RET.REL.NODEC R2 `(matmul_kernel) ;  /* 0xfffffdfc02cc7950 */ /* 0x000fea0003c3ffff */
        .weak           $__internal_1_$__cuda_sm10x_tcgen05_guardrail_trap_phase_invalid_during_alloc
        .type           $__internal_1_$__cuda_sm10x_tcgen05_guardrail_trap_phase_invalid_during_alloc,@function
        .size           $__internal_1_$__cuda_sm10x_tcgen05_guardrail_trap_phase_invalid_during_alloc,($__internal_2_$__cuda_sm10x_tcgen05_guardrail_trap_unallocated_columns_being_dealloced - $__internal_1_$__cuda_sm10x_tcgen05_guardrail_trap_phase_invalid_during_alloc)
$__internal_1_$__cuda_sm10x_tcgen05_guardrail_trap_phase_invalid_during_alloc:
[----:B------:R-:W-:Y:S05]  /*200d0*/  BPT.TRAP 0x1 ;  /* 0x000000040000795c */ /* 0x000fea0000300000 */
[----:B------:R-:W-:-:S04]  /*200e0*/  IMAD.MOV.U32 R3, RZ, RZ, 0x0 ;  /* 0x00000000ff037424 */ /* 0x000fc800078e00ff */
[----:B------:R-:W-:Y:S05]  /*200f0*/  RET.REL.NODEC R2 `(matmul_kernel) ;  /* 0xfffffdfc02c07950 */ /* 0x000fea0003c3ffff */
        .weak           $__internal_2_$__cuda_sm10x_tcgen05_guardrail_trap_unallocated_columns_being_dealloced
        .type           $__internal_2_$__cuda_sm10x_tcgen05_guardrail_trap_unallocated_columns_being_dealloced,@function
        .size           $__internal_2_$__cuda_sm10x_tcgen05_guardrail_trap_unallocated_columns_being_dealloced,(.L_x_20 - $__internal_2_$__cuda_sm10x_tcgen05_guardrail_trap_unallocated_columns_being_dealloced)
$__internal_2_$__cuda_sm10x_tcgen05_guardrail_trap_unallocated_columns_being_dealloced:
[----:B------:R-:W-:Y:S05]  /*20100*/  BPT.TRAP 0x1 ;  /* 0x000000040000795c */ /* 0x000fea0000300000 */
[----:B------:R-:W-:-:S04]  /*20110*/  IMAD.MOV.U32 R3, RZ, RZ, 0x0 ;  /* 0x00000000ff037424 */ /* 0x000fc800078e00ff */
[----:B------:R-:W-:Y:S05]  /*20120*/  RET.REL.NODEC R2 `(matmul_kernel) ;  /* 0xfffffdfc02b47950 */ /* 0x000fea0003c3ffff */
.L_x_17:
[----:B------:R-:W-:-:S00]  /*20130*/  BRA `(.L_x_17) ;  /* 0xfffffffc00fc7947 */ /* 0x000fc0000383ffff */
[----:B------:R-:W-:-:S00]  /*20140*/  NOP ;  /* 0x0000000000007918 */ /* 0x000fc00000000000 */
        /* <DEDUP_REMOVED lines=11> */
.L_x_20:


//--------------------- .nv.shared.matmul_kernel  --------------------------
	.section	.nv.shared.matmul_kernel,"aw",@nobits
	.sectionflags	@""
	.align	16
	.zero		1024


//--------------------- .nv.shared.reserved.0     --------------------------
	.section	.nv.shared.reserved.0,"aw",@nobits
	.align	8
	.weak		__nv_reservedSMEM_offset_0_alias
	.size		__nv_reservedSMEM_offset_0_alias, 0, 64
	.other		__nv_reservedSMEM_offset_0_alias,@"STO_CUDA_RESERVED_SHARED STV_DEFAULT"
__nv_reservedSMEM_offset_0_alias:
	.zero		0
.nv.shared.reserved.0:
	.zero		64
	.weak		__nv_reservedSMEM_allocation_phase
	.type		__nv_reservedSMEM_allocation_phase,@object
	.size		__nv_reservedSMEM_allocation_phase,(.L_0 - __nv_reservedSMEM_allocation_phase)
__nv_reservedSMEM_allocation_phase:
	.zero		1
.L_0:
	.zero		7
	.weak		__nv_reservedSMEM_devtool_atexit_pc
	.type		__nv_reservedSMEM_devtool_atexit_pc,@object
	.size		__nv_reservedSMEM_devtool_atexit_pc,(__nv_reservedSMEM_allocation_mask - __nv_reservedSMEM_devtool_atexit_pc)
__nv_reservedSMEM_devtool_atexit_pc:
	.zero		8
	.weak		__nv_reservedSMEM_allocation_mask
	.type		__nv_reservedSMEM_allocation_mask,@object
	.size		__nv_reservedSMEM_allocation_mask,(.L_2 - __nv_reservedSMEM_allocation_mask)
__nv_reservedSMEM_allocation_mask:
	.zero		4
.L_2:


//--------------------- .nv.constant0.matmul_kernel --------------------------
	.section	.nv.constant0.matmul_kernel,"a",@progbits
	.sectionflags	@""
	.align	4
.nv.constant0.matmul_kernel:
	.zero		976


//--------------------- SYMBOLS --------------------------

	.type		.nv.reservedSmem.offset0,@object
	.size		.nv.reservedSmem.offset0,0x4
	.type		.nv.reservedSmem.cap,@object
	.size		.nv.reservedSmem.cap,0x4
